// auto-generated by cutlass_sweep.gemm — config: {"arch": "sm_90", "cluster_m": 2, "cluster_n": 1, "dtype": "e4m3", "dtype_b": "e4m3", "layout": "nt", "stages": 0, "tile_k": 32, "tile_m": 512, "tile_n": 48}
#include "cutlass/cutlass.h"
#include "cutlass/gemm/collective/collective_builder.hpp"
#include "cutlass/gemm/device/gemm_universal_adapter.h"
#include "cutlass/gemm/kernel/gemm_universal.hpp"
#include "cutlass/epilogue/collective/collective_builder.hpp"

using ElemA = cutlass::float_e4m3_t;
using ElemB = cutlass::float_e4m3_t;
using ElemCD = cutlass::float_e4m3_t;
using Acc  = float;
using TileShape    = cute::Shape<cute::_512, cute::_48, cute::_32>;
using ClusterShape = cute::Shape<cute::_2, cute::_1, cute::_1>;

using CollectiveEpilogue = typename cutlass::epilogue::collective::CollectiveBuilder<
    cutlass::arch::Sm90, cutlass::arch::OpClassTensorOp,
    TileShape, ClusterShape,
    cutlass::epilogue::collective::EpilogueTileAuto,
    Acc, Acc,
    ElemCD, cutlass::layout::RowMajor, 128 / cutlass::sizeof_bits<ElemCD>::value,
    ElemCD, cutlass::layout::RowMajor, 128 / cutlass::sizeof_bits<ElemCD>::value,
    cutlass::epilogue::collective::EpilogueScheduleAuto
  >::CollectiveOp;

using CollectiveMainloop = typename cutlass::gemm::collective::CollectiveBuilder<
    cutlass::arch::Sm90, cutlass::arch::OpClassTensorOp,
    ElemA, cutlass::layout::RowMajor, 128 / cutlass::sizeof_bits<ElemA>::value,
    ElemB, cutlass::layout::ColumnMajor, 128 / cutlass::sizeof_bits<ElemB>::value,
    Acc,
    TileShape, ClusterShape,
    cutlass::gemm::collective::StageCountAutoCarveout<static_cast<int>(sizeof(typename CollectiveEpilogue::SharedStorage))>,
    cutlass::gemm::collective::KernelScheduleAuto
  >::CollectiveOp;

using GemmKernel = cutlass::gemm::kernel::GemmUniversal<
    cute::Shape<int,int,int,int>,
    CollectiveMainloop,
    CollectiveEpilogue
>;
using Gemm = cutlass::gemm::device::GemmUniversalAdapter<GemmKernel>;

// Force the device kernel symbol into the cubin without needing a host main.
auto* _anchor = &cutlass::device_kernel<GemmKernel>;


// ===== COMPILED SASS (sm_90a) =====

	.target	sm_90a

	.elftype	@"ET_EXEC"


//--------------------- .note.nv.tkinfo           --------------------------
	.section	.note.nv.tkinfo,"",@"SHT_NOTE"
	.sectionflags	@"SHF_NOTE_NV_TKINFO"
	.tkinfo
        /*0018*/ 	.word	0x00000002
        /*0030*/ 	.string	""
        /*0030*/ 	.string	"ptxas"
        /*0030*/ 	.string	"Cuda compilation tools, release 13.0, V13.0.88"
        /*0030*/ 	.string	"Build cuda_13.0.r13.0/compiler.36424714_0"
        /*0030*/ 	.string	"-arch sm_90a -m 64 "



//--------------------- .note.nv.cuinfo           --------------------------
	.section	.note.nv.cuinfo,"",@"SHT_NOTE"
	.sectionflags	@"SHF_NOTE_NV_CUINFO"
        /*0018*/ 	.short	0x0002
        /*001a*/ 	.short	0x005a
        /*001c*/ 	.short	0x0082
	.zero		2


//--------------------- .nv.info                  --------------------------
	.section	.nv.info,"",@"SHT_CUDA_INFO"
	.align	4


	//----- nvinfo : EIATTR_REGCOUNT
	.align		4
        /*0000*/ 	.byte	0x04, 0x2f
        /*0002*/ 	.short	(.L_12 - .L_11)
	.align		4
.L_11:
        /*0004*/ 	.word	index@(_ZN7cutlass13device_kernelINS_4gemm6kernel13GemmUniversalIN4cute5tupleIJiiiiEEENS1_10collective13CollectiveMmaINS1_37MainloopSm90TmaGmmaWarpSpecializedFP8ILi12ENS5_IJNS4_1CILi2EEENSA_ILi1EEESC_EEENS1_35KernelTmaWarpSpecializedCooperativeEEENS5_IJNSA_ILi512EEENSA_ILi48EEENSA_ILi32EEEEEENS_12float_e4m3_tENS5_IJlSC_lEEESK_SL_NS4_8TiledMMAINS4_8MMA_AtomIJNS4_4SM904GMMA30MMA_64x16x32_F32E4M3E4M3_SS_TNILNSP_7ScaleInE1ELSR_1EEEEEENS4_6LayoutISD_NS5_IJSC_NSA_ILi0EEESV_EEEEENS5_IJNS4_10UnderscoreESY_SY_EEEEENS4_13SM90_TMA_LOADENS4_14ComposedLayoutINS4_7SwizzleILi1ELi4ELi3EEENS4_18smem_ptr_flag_bitsILi8EEENSU_INS5_IJNSA_ILi8EEESI_EEENS5_IJSI_SC_EEEEEEEvNS4_8identityENS4_23SM90_TMA_LOAD_MULTICASTES1B_vS1C_EENS_8epilogue10collective6detail29Sm90TmaWarpSpecializedAdapterINS1G_15DefaultEpilogueISK_SL_SL_NS1F_6thread17LinearCombinationISK_Li1EffLNS1K_9ScaleType4KindE0ELNS_15FloatRoundStyleE2ESK_EENS1_15EpilogueDefaultEEEEEvvEEEEvNT_6ParamsE)
        /*0008*/ 	.word	0x000000a8


	//----- nvinfo : EIATTR_FRAME_SIZE
	.align		4
.L_12:
        /*000c*/ 	.byte	0x04, 0x11
        /*000e*/ 	.short	(.L_14 - .L_13)
	.align		4
.L_13:
        /*0010*/ 	.word	index@(_ZN7cutlass13device_kernelINS_4gemm6kernel13GemmUniversalIN4cute5tupleIJiiiiEEENS1_10collective13CollectiveMmaINS1_37MainloopSm90TmaGmmaWarpSpecializedFP8ILi12ENS5_IJNS4_1CILi2EEENSA_ILi1EEESC_EEENS1_35KernelTmaWarpSpecializedCooperativeEEENS5_IJNSA_ILi512EEENSA_ILi48EEENSA_ILi32EEEEEENS_12float_e4m3_tENS5_IJlSC_lEEESK_SL_NS4_8TiledMMAINS4_8MMA_AtomIJNS4_4SM904GMMA30MMA_64x16x32_F32E4M3E4M3_SS_TNILNSP_7ScaleInE1ELSR_1EEEEEENS4_6LayoutISD_NS5_IJSC_NSA_ILi0EEESV_EEEEENS5_IJNS4_10UnderscoreESY_SY_EEEEENS4_13SM90_TMA_LOADENS4_14ComposedLayoutINS4_7SwizzleILi1ELi4ELi3EEENS4_18smem_ptr_flag_bitsILi8EEENSU_INS5_IJNSA_ILi8EEESI_EEENS5_IJSI_SC_EEEEEEEvNS4_8identityENS4_23SM90_TMA_LOAD_MULTICASTES1B_vS1C_EENS_8epilogue10collective6detail29Sm90TmaWarpSpecializedAdapterINS1G_15DefaultEpilogueISK_SL_SL_NS1F_6thread17LinearCombinationISK_Li1EffLNS1K_9ScaleType4KindE0ELNS_15FloatRoundStyleE2ESK_EENS1_15EpilogueDefaultEEEEEvvEEEEvNT_6ParamsE)
        /*0014*/ 	.word	0x00000040


	//----- nvinfo : EIATTR_MIN_STACK_SIZE
	.align		4
.L_14:
        /*0018*/ 	.byte	0x04, 0x12
        /*001a*/ 	.short	(.L_16 - .L_15)
	.align		4
.L_15:
        /*001c*/ 	.word	index@(_ZN7cutlass13device_kernelINS_4gemm6kernel13GemmUniversalIN4cute5tupleIJiiiiEEENS1_10collective13CollectiveMmaINS1_37MainloopSm90TmaGmmaWarpSpecializedFP8ILi12ENS5_IJNS4_1CILi2EEENSA_ILi1EEESC_EEENS1_35KernelTmaWarpSpecializedCooperativeEEENS5_IJNSA_ILi512EEENSA_ILi48EEENSA_ILi32EEEEEENS_12float_e4m3_tENS5_IJlSC_lEEESK_SL_NS4_8TiledMMAINS4_8MMA_AtomIJNS4_4SM904GMMA30MMA_64x16x32_F32E4M3E4M3_SS_TNILNSP_7ScaleInE1ELSR_1EEEEEENS4_6LayoutISD_NS5_IJSC_NSA_ILi0EEESV_EEEEENS5_IJNS4_10UnderscoreESY_SY_EEEEENS4_13SM90_TMA_LOADENS4_14ComposedLayoutINS4_7SwizzleILi1ELi4ELi3EEENS4_18smem_ptr_flag_bitsILi8EEENSU_INS5_IJNSA_ILi8EEESI_EEENS5_IJSI_SC_EEEEEEEvNS4_8identityENS4_23SM90_TMA_LOAD_MULTICASTES1B_vS1C_EENS_8epilogue10collective6detail29Sm90TmaWarpSpecializedAdapterINS1G_15DefaultEpilogueISK_SL_SL_NS1F_6thread17LinearCombinationISK_Li1EffLNS1K_9ScaleType4KindE0ELNS_15FloatRoundStyleE2ESK_EENS1_15EpilogueDefaultEEEEEvvEEEEvNT_6ParamsE)
        /*0020*/ 	.word	0x00000040
.L_16:


//--------------------- .nv.compat                --------------------------
	.section	.nv.compat,"",@"SHT_CUDA_COMPAT_INFO"
	.align	4
        /*0000*/ 	.byte	0x02, 0x09, 0x01, 0x00, 0x02, 0x02, 0x04, 0x00, 0x02, 0x05, 0x05, 0x00, 0x03, 0x07, 0x01, 0x01
        /*0010*/ 	.byte	0x02, 0x03, 0x01, 0x00, 0x02, 0x06, 0x01, 0x00, 0x04, 0x0b, 0x08, 0x00, 0x00, 0x00, 0x00, 0x00
        /*0020*/ 	.byte	0x00, 0x00, 0x00, 0x00


//--------------------- .nv.info._ZN7cutlass13device_kernelINS_4gemm6kernel13GemmUniversalIN4cute5tupleIJiiiiEEENS1_10collective13CollectiveMmaINS1_37MainloopSm90TmaGmmaWarpSpecializedFP8ILi12ENS5_IJNS4_1CILi2EEENSA_ILi1EEESC_EEENS1_35KernelTmaWarpSpecializedCooperativeEEENS5_IJNSA_ILi512EEENSA_ILi48EEENSA_ILi32EEEEEENS_12float_e4m3_tENS5_IJlSC_lEEESK_SL_NS4_8TiledMMAINS4_8MMA_AtomIJNS4_4SM904GMMA30MMA_64x16x32_F32E4M3E4M3_SS_TNILNSP_7ScaleInE1ELSR_1EEEEEENS4_6LayoutISD_NS5_IJSC_NSA_ILi0EEESV_EEEEENS5_IJNS4_10UnderscoreESY_SY_EEEEENS4_13SM90_TMA_LOADENS4_14ComposedLayoutINS4_7SwizzleILi1ELi4ELi3EEENS4_18smem_ptr_flag_bitsILi8EEENSU_INS5_IJNSA_ILi8EEESI_EEENS5_IJSI_SC_EEEEEEEvNS4_8identityENS4_23SM90_TMA_LOAD_MULTICASTES1B_vS1C_EENS_8epilogue10collective6detail29Sm90TmaWarpSpecializedAdapterINS1G_15DefaultEpilogueISK_SL_SL_NS1F_6thread17LinearCombinationISK_Li1EffLNS1K_9ScaleType4KindE0ELNS_15FloatRoundStyleE2ESK_EENS1_15EpilogueDefaultEEEEEvvEEEEvNT_6ParamsE --------------------------
	.section	.nv.info._ZN7cutlass13device_kernelINS_4gemm6kernel13GemmUniversalIN4cute5tupleIJiiiiEEENS1_10collective13CollectiveMmaINS1_37MainloopSm90TmaGmmaWarpSpecializedFP8ILi12ENS5_IJNS4_1CILi2EEENSA_ILi1EEESC_EEENS1_35KernelTmaWarpSpecializedCooperativeEEENS5_IJNSA_ILi512EEENSA_ILi48EEENSA_ILi32EEEEEENS_12float_e4m3_tENS5_IJlSC_lEEESK_SL_NS4_8TiledMMAINS4_8MMA_AtomIJNS4_4SM904GMMA30MMA_64x16x32_F32E4M3E4M3_SS_TNILNSP_7ScaleInE1ELSR_1EEEEEENS4_6LayoutISD_NS5_IJSC_NSA_ILi0EEESV_EEEEENS5_IJNS4_10UnderscoreESY_SY_EEEEENS4_13SM90_TMA_LOADENS4_14ComposedLayoutINS4_7SwizzleILi1ELi4ELi3EEENS4_18smem_ptr_flag_bitsILi8EEENSU_INS5_IJNSA_ILi8EEESI_EEENS5_IJSI_SC_EEEEEEEvNS4_8identityENS4_23SM90_TMA_LOAD_MULTICASTES1B_vS1C_EENS_8epilogue10collective6detail29Sm90TmaWarpSpecializedAdapterINS1G_15DefaultEpilogueISK_SL_SL_NS1F_6thread17LinearCombinationISK_Li1EffLNS1K_9ScaleType4KindE0ELNS_15FloatRoundStyleE2ESK_EENS1_15EpilogueDefaultEEEEEvvEEEEvNT_6ParamsE,"",@"SHT_CUDA_INFO"
	.sectionflags	@""
	.align	4


	//----- nvinfo : EIATTR_CUDA_API_VERSION
	.align		4
        /*0000*/ 	.byte	0x04, 0x37
        /*0002*/ 	.short	(.L_18 - .L_17)
.L_17:
        /*0004*/ 	.word	0x00000082


	//----- nvinfo : EIATTR_KPARAM_INFO
	.align		4
.L_18:
        /*0008*/ 	.byte	0x04, 0x17
        /*000a*/ 	.short	(.L_20 - .L_19)
.L_19:
        /*000c*/ 	.word	0x00000000
        /*0010*/ 	.short	0x0000
        /*0012*/ 	.short	0x0070
        /*0014*/ 	.byte	0x00, 0xf0, 0x01, 0x10


	//----- nvinfo : EIATTR_SPARSE_MMA_MASK
	.align		4
.L_20:
        /*0018*/ 	.byte	0x03, 0x50
        /*001a*/ 	.short	0x0000


	//----- nvinfo : EIATTR_MAXREG_COUNT
	.align		4
        /*001c*/ 	.byte	0x03, 0x1b
        /*001e*/ 	.short	0x00a8


	//----- nvinfo : EIATTR_NUM_BARRIERS
	.align		4
        /*0020*/ 	.byte	0x02, 0x4c
        /*0022*/ 	.byte	0x01
	.zero		1


	//----- nvinfo : EIATTR_ANNOTATIONS
	.align		4
        /*0024*/ 	.byte	0x04, 0x55
        /*0026*/ 	.short	(.L_22 - .L_21)


	//   ....[0]....
.L_21:
        /*0028*/ 	.word	0x00000001
        /*002c*/ 	.byte	0x40, 0x0a, 0x00, 0x00, 0x01, 0x00, 0x00, 0x00, 0x50, 0x0a, 0x00, 0x00, 0x01, 0x00, 0x00, 0x00
        /* <DEDUP_REMOVED lines=23> */
        /*01ac*/ 	.byte	0xa0, 0x03, 0x01, 0x00


	//----- nvinfo : EIATTR_MERCURY_ISA_VERSION
	.align		4
.L_22:
        /*01b0*/ 	.byte	0x03, 0x5f
        /*01b2*/ 	.short	0x0101


	//----- nvinfo : EIATTR_INT_WARP_WIDE_INSTR_OFFSETS
	.align		4
        /*01b4*/ 	.byte	0x04, 0x31
        /*01b6*/ 	.short	(.L_24 - .L_23)


	//   ....[0]....
.L_23:
        /*01b8*/ 	.word	0x000005b0


	//   ....[1]....
        /*01bc*/ 	.word	0x000005e0


	//   ....[2]....
        /*01c0*/ 	.word	0x00000770


	//----- nvinfo : EIATTR_COOP_GROUP_MASK_REGIDS
	.align		4
.L_24:
        /*01c4*/ 	.byte	0x04, 0x29
        /*01c6*/ 	.short	(.L_26 - .L_25)


	//   ....[0]....
.L_25:
        /*01c8*/ 	.word	0xffffffff


	//   ....[1]....
        /*01cc*/ 	.word	0xffffffff


	//   ....[2]....
        /*01d0*/ 	.word	0xffffffff


	//   ....[3]....
        /*01d4*/ 	.word	0xffffffff


	//   ....[4]....
        /*01d8*/ 	.word	0xffffffff


	//   ....[5]....
        /*01dc*/ 	.word	0xffffffff


	//----- nvinfo : EIATTR_COOP_GROUP_INSTR_OFFSETS
	.align		4
.L_26:
        /*01e0*/ 	.byte	0x04, 0x28
        /*01e2*/ 	.short	(.L_28 - .L_27)


	//   ....[0]....
.L_27:
        /*01e4*/ 	.word	0x00000070


	//   ....[1]....
        /*01e8*/ 	.word	0x00000080


	//   ....[2]....
        /*01ec*/ 	.word	0x00000140


	//   ....[3]....
        /*01f0*/ 	.word	0x00000410


	//   ....[4]....
        /*01f4*/ 	.word	0x00000930


	//   ....[5]....
        /*01f8*/ 	.word	0x000016d0


	//----- nvinfo : EIATTR_REG_RECONFIG
	.align		4
.L_28:
        /*01fc*/ 	.byte	0x01, 0x54
	.zero		2


	//----- nvinfo : EIATTR_MBARRIER_INSTR_OFFSETS
	.align		4
        /*0200*/ 	.byte	0x04, 0x39
        /*0202*/ 	.short	(.L_30 - .L_29)


	//   ....[0]....
.L_29:
        /*0204*/ 	.word	0x00000260
        /*0208*/ 	.word	0x000000ff
        /*020c*/ 	.word	0x00000000
        /*0210*/ 	.short	0x0100
        /*0212*/ 	.byte	0x08
	.zero		1


	//   ....[1]....
        /*0214*/ 	.word	0x00000270
        /*0218*/ 	.word	0x000000ff
        /*021c*/ 	.word	0x00000060
        /*0220*/ 	.short	0x0100
        /*0222*/ 	.byte	0x08
	.zero		1


	//   ....[2]....
        /*0224*/ 	.word	0x00000280
        /*0228*/ 	.word	0x000000ff
        /*022c*/ 	.word	0x00000008
        /*0230*/ 	.short	0x0100
        /*0232*/ 	.byte	0x08
	.zero		1


	//   ....[3]....
        /*0234*/ 	.word	0x00000290
        /*0238*/ 	.word	0x000000ff
        /*023c*/ 	.word	0x00000068
        /*0240*/ 	.short	0x0100
        /*0242*/ 	.byte	0x08
	.zero		1


	//   ....[4]....
        /*0244*/ 	.word	0x000002a0
        /*0248*/ 	.word	0x000000ff
        /*024c*/ 	.word	0x00000010
        /*0250*/ 	.short	0x0100
        /*0252*/ 	.byte	0x08
	.zero		1


	//   ....[5]....
        /*0254*/ 	.word	0x000002b0
        /*0258*/ 	.word	0x000000ff
        /*025c*/ 	.word	0x00000070
        /*0260*/ 	.short	0x0100
        /*0262*/ 	.byte	0x08
	.zero		1


	//   ....[6]....
        /*0264*/ 	.word	0x000002c0
        /*0268*/ 	.word	0x000000ff
        /*026c*/ 	.word	0x00000018
        /*0270*/ 	.short	0x0100
        /*0272*/ 	.byte	0x08
	.zero		1


	//   ....[7]....
        /*0274*/ 	.word	0x000002d0
        /*0278*/ 	.word	0x000000ff
        /*027c*/ 	.word	0x00000078
        /*0280*/ 	.short	0x0100
        /*0282*/ 	.byte	0x08
	.zero		1


	//   ....[8]....
        /*0284*/ 	.word	0x000002e0
        /*0288*/ 	.word	0x000000ff
        /*028c*/ 	.word	0x00000020
        /*0290*/ 	.short	0x0100
        /*0292*/ 	.byte	0x08
	.zero		1


	//   ....[9]....
        /*0294*/ 	.word	0x000002f0
        /*0298*/ 	.word	0x000000ff
        /*029c*/ 	.word	0x00000080
        /*02a0*/ 	.short	0x0100
        /*02a2*/ 	.byte	0x08
	.zero		1


	//   ....[10]....
        /*02a4*/ 	.word	0x00000300
        /*02a8*/ 	.word	0x000000ff
        /*02ac*/ 	.word	0x00000028
        /*02b0*/ 	.short	0x0100
        /*02b2*/ 	.byte	0x08
	.zero		1


	//   ....[11]....
        /*02b4*/ 	.word	0x00000310
        /*02b8*/ 	.word	0x000000ff
        /*02bc*/ 	.word	0x00000088
        /*02c0*/ 	.short	0x0100
        /*02c2*/ 	.byte	0x08
	.zero		1


	//   ....[12]....
        /*02c4*/ 	.word	0x00000320
        /*02c8*/ 	.word	0x000000ff
        /*02cc*/ 	.word	0x00000030
        /*02d0*/ 	.short	0x0100
        /*02d2*/ 	.byte	0x08
	.zero		1


	//   ....[13]....
        /*02d4*/ 	.word	0x00000330
        /*02d8*/ 	.word	0x000000ff
        /*02dc*/ 	.word	0x00000090
        /*02e0*/ 	.short	0x0100
        /*02e2*/ 	.byte	0x08
	.zero		1


	//   ....[14]....
        /*02e4*/ 	.word	0x00000340
        /*02e8*/ 	.word	0x000000ff
        /*02ec*/ 	.word	0x00000038
        /*02f0*/ 	.short	0x0100
        /*02f2*/ 	.byte	0x08
	.zero		1


	//   ....[15]....
        /*02f4*/ 	.word	0x00000350
        /*02f8*/ 	.word	0x000000ff
        /*02fc*/ 	.word	0x00000098
        /*0300*/ 	.short	0x0100
        /*0302*/ 	.byte	0x08
	.zero		1


	//   ....[16]....
        /*0304*/ 	.word	0x00000360
        /*0308*/ 	.word	0x000000ff
        /*030c*/ 	.word	0x00000040
        /*0310*/ 	.short	0x0100
        /*0312*/ 	.byte	0x08
	.zero		1


	//   ....[17]....
        /*0314*/ 	.word	0x00000370
        /*0318*/ 	.word	0x000000ff
        /*031c*/ 	.word	0x000000a0
        /*0320*/ 	.short	0x0100
        /*0322*/ 	.byte	0x08
	.zero		1


	//   ....[18]....
        /*0324*/ 	.word	0x00000380
        /*0328*/ 	.word	0x000000ff
        /*032c*/ 	.word	0x00000048
        /*0330*/ 	.short	0x0100
        /*0332*/ 	.byte	0x08
	.zero		1


	//   ....[19]....
        /*0334*/ 	.word	0x00000390
        /*0338*/ 	.word	0x000000ff
        /*033c*/ 	.word	0x000000a8
        /*0340*/ 	.short	0x0100
        /*0342*/ 	.byte	0x08
	.zero		1


	//   ....[20]....
        /*0344*/ 	.word	0x000003a0
        /*0348*/ 	.word	0x000000ff
        /*034c*/ 	.word	0x00000050
        /*0350*/ 	.short	0x0100
        /*0352*/ 	.byte	0x08
	.zero		1


	//   ....[21]....
        /*0354*/ 	.word	0x000003b0
        /*0358*/ 	.word	0x000000ff
        /*035c*/ 	.word	0x000000b0
        /*0360*/ 	.short	0x0100
        /*0362*/ 	.byte	0x08
	.zero		1


	//   ....[22]....
        /*0364*/ 	.word	0x000003c0
        /*0368*/ 	.word	0x000000ff
        /*036c*/ 	.word	0x00000058
        /*0370*/ 	.short	0x0100
        /*0372*/ 	.byte	0x08
	.zero		1


	//   ....[23]....
        /*0374*/ 	.word	0x000003d0
        /*0378*/ 	.word	0x000000ff
        /*037c*/ 	.word	0x000000b8
        /*0380*/ 	.short	0x0100
        /*0382*/ 	.byte	0x08
	.zero		1


	//   ....[24]....
        /*0384*/ 	.word	0x00000830
        /*0388*/ 	.word	0x000000ff
        /*038c*/ 	.word	0x000000d0
        /*0390*/ 	.short	0x0100
        /*0392*/ 	.byte	0x06
	.zero		1


	//   ....[25]....
        /*0394*/ 	.word	0x000008c0
        /*0398*/ 	.word	0x000000ff
        /*039c*/ 	.word	0x000000d8
        /*03a0*/ 	.short	0x0100
        /*03a2*/ 	.byte	0x06
	.zero		1


	//   ....[26]....
        /*03a4*/ 	.word	0x00001c10
        /*03a8*/ 	.word	0x000000ff
        /*03ac*/ 	.word	0x00000000
        /*03b0*/ 	.short	0x010a
        /*03b2*/ 	.byte	0x07
	.zero		1


	//   ....[27]....
        /*03b4*/ 	.word	0x00001c70
        /*03b8*/ 	.word	0x000000ff
        /*03bc*/ 	.word	0x00000000
        /*03c0*/ 	.short	0x010a
        /*03c2*/ 	.byte	0x07
	.zero		1


	//   ....[28]....
        /*03c4*/ 	.word	0x00002ad0
        /*03c8*/ 	.word	0x000000ff
        /*03cc*/ 	.word	0x00000000
        /*03d0*/ 	.short	0x010a
        /*03d2*/ 	.byte	0x0c
	.zero		1


	//   ....[29]....
        /*03d4*/ 	.word	0x00002b10
        /*03d8*/ 	.word	0x000000ff
        /*03dc*/ 	.word	0x00000000
        /*03e0*/ 	.short	0x010a
        /*03e2*/ 	.byte	0x0c
	.zero		1


	//   ....[30]....
        /*03e4*/ 	.word	0x00003580
        /*03e8*/ 	.word	0x000000d2
        /*03ec*/ 	.word	0x00000000
        /*03f0*/ 	.short	0x0101
        /*03f2*/ 	.byte	0x3f
	.zero		1


	//   ....[31]....
        /*03f4*/ 	.word	0x00003e20
        /*03f8*/ 	.word	0x00000018
        /*03fc*/ 	.word	0x00000000
        /*0400*/ 	.short	0x0101
        /*0402*/ 	.byte	0x3f
	.zero		1


	//   ....[32]....
        /*0404*/ 	.word	0x0000ff40
        /*0408*/ 	.word	0x00000011
        /*040c*/ 	.word	0x00000060
        /*0410*/ 	.short	0x010a
        /*0412*/ 	.byte	0x3f
	.zero		1


	//   ....[33]....
        /*0414*/ 	.word	0x000102d0
        /*0418*/ 	.word	0x00000004
        /*041c*/ 	.word	0x000000d8
        /*0420*/ 	.short	0x0101
        /*0422*/ 	.byte	0x3f
	.zero		1


	//   ....[34]....
        /*0424*/ 	.word	0x00010a70
        /*0428*/ 	.word	0x00000007
        /*042c*/ 	.word	0x00000000
        /*0430*/ 	.short	0x010a
        /*0432*/ 	.byte	0x3f
	.zero		1


	//   ....[35]....
        /*0434*/ 	.word	0x00010af0
        /*0438*/ 	.word	0x00000009
        /*043c*/ 	.word	0x00000000
        /*0440*/ 	.short	0x010a
        /*0442*/ 	.byte	0x3f
	.zero		1


	//   ....[36]....
        /*0444*/ 	.word	0x00010b80
        /*0448*/ 	.word	0x00000006
        /*044c*/ 	.word	0x00000000
        /*0450*/ 	.short	0x010a
        /*0452*/ 	.byte	0x3f
	.zero		1


	//   ....[37]....
        /*0454*/ 	.word	0x00010c10
        /*0458*/ 	.word	0x00000009
        /*045c*/ 	.word	0x00000000
        /*0460*/ 	.short	0x010a
        /*0462*/ 	.byte	0x3f
	.zero		1


	//   ....[38]....
        /*0464*/ 	.word	0x00010ca0
        /*0468*/ 	.word	0x00000006
        /*046c*/ 	.word	0x00000000
        /*0470*/ 	.short	0x010a
        /*0472*/ 	.byte	0x3f
	.zero		1


	//   ....[39]....
        /*0474*/ 	.word	0x00010d30
        /*0478*/ 	.word	0x00000009
        /*047c*/ 	.word	0x00000000
        /*0480*/ 	.short	0x010a
        /*0482*/ 	.byte	0x3f
	.zero		1


	//   ....[40]....
        /*0484*/ 	.word	0x00010dc0
        /*0488*/ 	.word	0x00000006
        /*048c*/ 	.word	0x00000000
        /*0490*/ 	.short	0x010a
        /*0492*/ 	.byte	0x3f
	.zero		1


	//   ....[41]....
        /*0494*/ 	.word	0x00010e50
        /*0498*/ 	.word	0x00000009
        /*049c*/ 	.word	0x00000000
        /*04a0*/ 	.short	0x010a
        /*04a2*/ 	.byte	0x3f
	.zero		1


	//   ....[42]....
        /*04a4*/ 	.word	0x00010ee0
        /*04a8*/ 	.word	0x00000006
        /*04ac*/ 	.word	0x00000000
        /*04b0*/ 	.short	0x010a
        /*04b2*/ 	.byte	0x3f
	.zero		1


	//   ....[43]....
        /*04b4*/ 	.word	0x00010f70
        /*04b8*/ 	.word	0x00000009
        /*04bc*/ 	.word	0x00000000
        /*04c0*/ 	.short	0x010a
        /*04c2*/ 	.byte	0x3f
	.zero		1


	//   ....[44]....
        /*04c4*/ 	.word	0x00011000
        /*04c8*/ 	.word	0x00000006
        /*04cc*/ 	.word	0x00000000
        /*04d0*/ 	.short	0x010a
        /*04d2*/ 	.byte	0x3f
	.zero		1


	//   ....[45]....
        /*04d4*/ 	.word	0x00011090
        /*04d8*/ 	.word	0x00000003
        /*04dc*/ 	.word	0x00000000
        /*04e0*/ 	.short	0x010a
        /*04e2*/ 	.byte	0x3f
	.zero		1


	//   ....[46]....
        /*04e4*/ 	.word	0x00011100
        /*04e8*/ 	.word	0x00000010
        /*04ec*/ 	.word	0x00000000
        /*04f0*/ 	.short	0x010a
        /*04f2*/ 	.byte	0x3f
	.zero		1


	//   ....[47]....
        /*04f4*/ 	.word	0x00011160
        /*04f8*/ 	.word	0x000000d2
        /*04fc*/ 	.word	0x00000000
        /*0500*/ 	.short	0x010a
        /*0502*/ 	.byte	0x3f
	.zero		1


	//   ....[48]....
        /*0504*/ 	.word	0x00011230
        /*0508*/ 	.word	0x00000011
        /*050c*/ 	.word	0x00000060
        /*0510*/ 	.short	0x010a
        /*0512*/ 	.byte	0x3f
	.zero		1


	//   ....[49]....
        /*0514*/ 	.word	0x00011300
        /*0518*/ 	.word	0x00000007
        /*051c*/ 	.word	0x00000000
        /*0520*/ 	.short	0x010a
        /*0522*/ 	.byte	0x3f
	.zero		1


	//   ....[50]....
        /*0524*/ 	.word	0x00011350
        /*0528*/ 	.word	0x00000009
        /*052c*/ 	.word	0x00000000
        /*0530*/ 	.short	0x010a
        /*0532*/ 	.byte	0x3f
	.zero		1


	//   ....[51]....
        /*0534*/ 	.word	0x000113a0
        /*0538*/ 	.word	0x00000006
        /*053c*/ 	.word	0x00000000
        /*0540*/ 	.short	0x010a
        /*0542*/ 	.byte	0x3f
	.zero		1


	//   ....[52]....
        /*0544*/ 	.word	0x000113f0
        /*0548*/ 	.word	0x00000009
        /*054c*/ 	.word	0x00000000
        /*0550*/ 	.short	0x010a
        /*0552*/ 	.byte	0x3f
	.zero		1


	//   ....[53]....
        /*0554*/ 	.word	0x00011440
        /*0558*/ 	.word	0x00000006
        /*055c*/ 	.word	0x00000000
        /*0560*/ 	.short	0x010a
        /*0562*/ 	.byte	0x3f
	.zero		1


	//   ....[54]....
        /*0564*/ 	.word	0x00011490
        /*0568*/ 	.word	0x00000009
        /*056c*/ 	.word	0x00000000
        /*0570*/ 	.short	0x010a
        /*0572*/ 	.byte	0x3f
	.zero		1


	//   ....[55]....
        /*0574*/ 	.word	0x000114e0
        /*0578*/ 	.word	0x00000006
        /*057c*/ 	.word	0x00000000
        /*0580*/ 	.short	0x010a
        /*0582*/ 	.byte	0x3f
	.zero		1


	//   ....[56]....
        /*0584*/ 	.word	0x00011530
        /*0588*/ 	.word	0x00000009
        /*058c*/ 	.word	0x00000000
        /*0590*/ 	.short	0x010a
        /*0592*/ 	.byte	0x3f
	.zero		1


	//   ....[57]....
        /*0594*/ 	.word	0x00011580
        /*0598*/ 	.word	0x00000006
        /*059c*/ 	.word	0x00000000
        /*05a0*/ 	.short	0x010a
        /*05a2*/ 	.byte	0x3f
	.zero		1


	//   ....[58]....
        /*05a4*/ 	.word	0x000115d0
        /*05a8*/ 	.word	0x00000009
        /*05ac*/ 	.word	0x00000000
        /*05b0*/ 	.short	0x010a
        /*05b2*/ 	.byte	0x3f
	.zero		1


	//   ....[59]....
        /*05b4*/ 	.word	0x00011620
        /*05b8*/ 	.word	0x00000006
        /*05bc*/ 	.word	0x00000000
        /*05c0*/ 	.short	0x010a
        /*05c2*/ 	.byte	0x3f
	.zero		1


	//----- nvinfo : EIATTR_NUM_MBARRIERS
	.align		4
.L_30:
        /*05c4*/ 	.byte	0x03, 0x38
        /*05c6*/ 	.short	0x001a


	//----- nvinfo : EIATTR_EXIT_INSTR_OFFSETS
	.align		4
        /*05c8*/ 	.byte	0x04, 0x1c
        /*05ca*/ 	.short	(.L_32 - .L_31)


	//   ....[0]....
.L_31:
        /*05cc*/ 	.word	0x00000ad0


	//   ....[1]....
        /*05d0*/ 	.word	0x00001330


	//   ....[2]....
        /*05d4*/ 	.word	0x0000f610


	//   ....[3]....
        /*05d8*/ 	.word	0x0000fbd0


	//   ....[4]....
        /*05dc*/ 	.word	0x000110e0


	//----- nvinfo : EIATTR_MAX_THREADS
	.align		4
.L_32:
        /*05e0*/ 	.byte	0x04, 0x05
        /*05e2*/ 	.short	(.L_34 - .L_33)
.L_33:
        /*05e4*/ 	.word	0x00000180
        /*05e8*/ 	.word	0x00000001
        /*05ec*/ 	.word	0x00000001


	//----- nvinfo : EIATTR_CRS_STACK_SIZE
	.align		4
.L_34:
        /*05f0*/ 	.byte	0x04, 0x1e
        /*05f2*/ 	.short	(.L_36 - .L_35)
.L_35:
        /*05f4*/ 	.word	0x00000000


	//----- nvinfo : EIATTR_CBANK_PARAM_SIZE
	.align		4
.L_36:
        /*05f8*/ 	.byte	0x03, 0x19
        /*05fa*/ 	.short	0x0470


	//----- nvinfo : EIATTR_PARAM_CBANK
	.align		4
        /*05fc*/ 	.byte	0x04, 0x0a
        /*05fe*/ 	.short	(.L_38 - .L_37)
	.align		4
.L_37:
        /*0600*/ 	.word	index@(.nv.constant0._ZN7cutlass13device_kernelINS_4gemm6kernel13GemmUniversalIN4cute5tupleIJiiiiEEENS1_10collective13CollectiveMmaINS1_37MainloopSm90TmaGmmaWarpSpecializedFP8ILi12ENS5_IJNS4_1CILi2EEENSA_ILi1EEESC_EEENS1_35KernelTmaWarpSpecializedCooperativeEEENS5_IJNSA_ILi512EEENSA_ILi48EEENSA_ILi32EEEEEENS_12float_e4m3_tENS5_IJlSC_lEEESK_SL_NS4_8TiledMMAINS4_8MMA_AtomIJNS4_4SM904GMMA30MMA_64x16x32_F32E4M3E4M3_SS_TNILNSP_7ScaleInE1ELSR_1EEEEEENS4_6LayoutISD_NS5_IJSC_NSA_ILi0EEESV_EEEEENS5_IJNS4_10UnderscoreESY_SY_EEEEENS4_13SM90_TMA_LOADENS4_14ComposedLayoutINS4_7SwizzleILi1ELi4ELi3EEENS4_18smem_ptr_flag_bitsILi8EEENSU_INS5_IJNSA_ILi8EEESI_EEENS5_IJSI_SC_EEEEEEEvNS4_8identityENS4_23SM90_TMA_LOAD_MULTICASTES1B_vS1C_EENS_8epilogue10collective6detail29Sm90TmaWarpSpecializedAdapterINS1G_15DefaultEpilogueISK_SL_SL_NS1F_6thread17LinearCombinationISK_Li1EffLNS1K_9ScaleType4KindE0ELNS_15FloatRoundStyleE2ESK_EENS1_15EpilogueDefaultEEEEEvvEEEEvNT_6ParamsE)
        /*0604*/ 	.short	0x0210
        /*0606*/ 	.short	0x0470


	//----- nvinfo : EIATTR_SW_WAR
	.align		4
.L_38:
        /*0608*/ 	.byte	0x04, 0x36
        /*060a*/ 	.short	(.L_40 - .L_39)
.L_39:
        /*060c*/ 	.word	0x00000008
.L_40:


//--------------------- .nv.callgraph             --------------------------
	.section	.nv.callgraph,"",@"SHT_CUDA_CALLGRAPH"
	.align	4
	.sectionentsize	8
	.align		4
        /*0000*/ 	.word	0x00000000
	.align		4
        /*0004*/ 	.word	0xffffffff
	.align		4
        /*0008*/ 	.word	0x00000000
	.align		4
        /*000c*/ 	.word	0xfffffffe
	.align		4
        /*0010*/ 	.word	0x00000000
	.align		4
        /*0014*/ 	.word	0xfffffffd
	.align		4
        /*0018*/ 	.word	0x00000000
	.align		4
        /*001c*/ 	.word	0xfffffffc


//--------------------- .nv.constant4             --------------------------
	.section	.nv.constant4,"a",@progbits
	.align	8
	.align		8
.nv.constant4:
        /*0000*/ 	.dword	_ZN40_INTERNAL_e2498e58_4_k_cu_56f27164_134504cuda3std3__45__cpo5beginE
	.align		8
        /*0008*/ 	.dword	_ZN40_INTERNAL_e2498e58_4_k_cu_56f27164_134504cuda3std3__45__cpo3endE
	.align		8
        /*0010*/ 	.dword	_ZN40_INTERNAL_e2498e58_4_k_cu_56f27164_134504cuda3std3__45__cpo6cbeginE
	.align		8
        /*0018*/ 	.dword	_ZN40_INTERNAL_e2498e58_4_k_cu_56f27164_134504cuda3std3__45__cpo4cendE
	.align		8
        /*0020*/ 	.dword	_ZN40_INTERNAL_e2498e58_4_k_cu_56f27164_134504cuda3std3__442_GLOBAL__N__e2498e58_4_k_cu_56f27164_134506ignoreE
	.align		8
        /*0028*/ 	.dword	_ZN40_INTERNAL_e2498e58_4_k_cu_56f27164_134504cuda3std3__419piecewise_constructE
	.align		8
        /*0030*/ 	.dword	_ZN40_INTERNAL_e2498e58_4_k_cu_56f27164_134504cuda3std3__48in_placeE
	.align		8
        /*0038*/ 	.dword	_ZN40_INTERNAL_e2498e58_4_k_cu_56f27164_134504cuda3std6ranges3__45__cpo4swapE
	.align		8
        /*0040*/ 	.dword	_ZN40_INTERNAL_e2498e58_4_k_cu_56f27164_134504cuda3std6ranges3__45__cpo9iter_moveE
	.align		8
        /*0048*/ 	.dword	_ZN40_INTERNAL_e2498e58_4_k_cu_56f27164_134504cute7productE
	.align		8
        /*0050*/ 	.dword	_ZN40_INTERNAL_e2498e58_4_k_cu_56f27164_134504cute1_E


//--------------------- .text._ZN7cutlass13device_kernelINS_4gemm6kernel13GemmUniversalIN4cute5tupleIJiiiiEEENS1_10collective13CollectiveMmaINS1_37MainloopSm90TmaGmmaWarpSpecializedFP8ILi12ENS5_IJNS4_1CILi2EEENSA_ILi1EEESC_EEENS1_35KernelTmaWarpSpecializedCooperativeEEENS5_IJNSA_ILi512EEENSA_ILi48EEENSA_ILi32EEEEEENS_12float_e4m3_tENS5_IJlSC_lEEESK_SL_NS4_8TiledMMAINS4_8MMA_AtomIJNS4_4SM904GMMA30MMA_64x16x32_F32E4M3E4M3_SS_TNILNSP_7ScaleInE1ELSR_1EEEEEENS4_6LayoutISD_NS5_IJSC_NSA_ILi0EEESV_EEEEENS5_IJNS4_10UnderscoreESY_SY_EEEEENS4_13SM90_TMA_LOADENS4_14ComposedLayoutINS4_7SwizzleILi1ELi4ELi3EEENS4_18smem_ptr_flag_bitsILi8EEENSU_INS5_IJNSA_ILi8EEESI_EEENS5_IJSI_SC_EEEEEEEvNS4_8identityENS4_23SM90_TMA_LOAD_MULTICASTES1B_vS1C_EENS_8epilogue10collective6detail29Sm90TmaWarpSpecializedAdapterINS1G_15DefaultEpilogueISK_SL_SL_NS1F_6thread17LinearCombinationISK_Li1EffLNS1K_9ScaleType4KindE0ELNS_15FloatRoundStyleE2ESK_EENS1_15EpilogueDefaultEEEEEvvEEEEvNT_6ParamsE --------------------------
	.section	.text._ZN7cutlass13device_kernelINS_4gemm6kernel13GemmUniversalIN4cute5tupleIJiiiiEEENS1_10collective13CollectiveMmaINS1_37MainloopSm90TmaGmmaWarpSpecializedFP8ILi12ENS5_IJNS4_1CILi2EEENSA_ILi1EEESC_EEENS1_35KernelTmaWarpSpecializedCooperativeEEENS5_IJNSA_ILi512EEENSA_ILi48EEENSA_ILi32EEEEEENS_12float_e4m3_tENS5_IJlSC_lEEESK_SL_NS4_8TiledMMAINS4_8MMA_AtomIJNS4_4SM904GMMA30MMA_64x16x32_F32E4M3E4M3_SS_TNILNSP_7ScaleInE1ELSR_1EEEEEENS4_6LayoutISD_NS5_IJSC_NSA_ILi0EEESV_EEEEENS5_IJNS4_10UnderscoreESY_SY_EEEEENS4_13SM90_TMA_LOADENS4_14ComposedLayoutINS4_7SwizzleILi1ELi4ELi3EEENS4_18smem_ptr_flag_bitsILi8EEENSU_INS5_IJNSA_ILi8EEESI_EEENS5_IJSI_SC_EEEEEEEvNS4_8identityENS4_23SM90_TMA_LOAD_MULTICASTES1B_vS1C_EENS_8epilogue10collective6detail29Sm90TmaWarpSpecializedAdapterINS1G_15DefaultEpilogueISK_SL_SL_NS1F_6thread17LinearCombinationISK_Li1EffLNS1K_9ScaleType4KindE0ELNS_15FloatRoundStyleE2ESK_EENS1_15EpilogueDefaultEEEEEvvEEEEvNT_6ParamsE,"ax",@progbits
	.align	128
.text._ZN7cutlass13device_kernelINS_4gemm6kernel13GemmUniversalIN4cute5tupleIJiiiiEEENS1_10collective13CollectiveMmaINS1_37MainloopSm90TmaGmmaWarpSpecializedFP8ILi12ENS5_IJNS4_1CILi2EEENSA_ILi1EEESC_EEENS1_35KernelTmaWarpSpecializedCooperativeEEENS5_IJNSA_ILi512EEENSA_ILi48EEENSA_ILi32EEEEEENS_12float_e4m3_tENS5_IJlSC_lEEESK_SL_NS4_8TiledMMAINS4_8MMA_AtomIJNS4_4SM904GMMA30MMA_64x16x32_F32E4M3E4M3_SS_TNILNSP_7ScaleInE1ELSR_1EEEEEENS4_6LayoutISD_NS5_IJSC_NSA_ILi0EEESV_EEEEENS5_IJNS4_10UnderscoreESY_SY_EEEEENS4_13SM90_TMA_LOADENS4_14ComposedLayoutINS4_7SwizzleILi1ELi4ELi3EEENS4_18smem_ptr_flag_bitsILi8EEENSU_INS5_IJNSA_ILi8EEESI_EEENS5_IJSI_SC_EEEEEEEvNS4_8identityENS4_23SM90_TMA_LOAD_MULTICASTES1B_vS1C_EENS_8epilogue10collective6detail29Sm90TmaWarpSpecializedAdapterINS1G_15DefaultEpilogueISK_SL_SL_NS1F_6thread17LinearCombinationISK_Li1EffLNS1K_9ScaleType4KindE0ELNS_15FloatRoundStyleE2ESK_EENS1_15EpilogueDefaultEEEEEvvEEEEvNT_6ParamsE:
        .type           _ZN7cutlass13device_kernelINS_4gemm6kernel13GemmUniversalIN4cute5tupleIJiiiiEEENS1_10collective13CollectiveMmaINS1_37MainloopSm90TmaGmmaWarpSpecializedFP8ILi12ENS5_IJNS4_1CILi2EEENSA_ILi1EEESC_EEENS1_35KernelTmaWarpSpecializedCooperativeEEENS5_IJNSA_ILi512EEENSA_ILi48EEENSA_ILi32EEEEEENS_12float_e4m3_tENS5_IJlSC_lEEESK_SL_NS4_8TiledMMAINS4_8MMA_AtomIJNS4_4SM904GMMA30MMA_64x16x32_F32E4M3E4M3_SS_TNILNSP_7ScaleInE1ELSR_1EEEEEENS4_6LayoutISD_NS5_IJSC_NSA_ILi0EEESV_EEEEENS5_IJNS4_10UnderscoreESY_SY_EEEEENS4_13SM90_TMA_LOADENS4_14ComposedLayoutINS4_7SwizzleILi1ELi4ELi3EEENS4_18smem_ptr_flag_bitsILi8EEENSU_INS5_IJNSA_ILi8EEESI_EEENS5_IJSI_SC_EEEEEEEvNS4_8identityENS4_23SM90_TMA_LOAD_MULTICASTES1B_vS1C_EENS_8epilogue10collective6detail29Sm90TmaWarpSpecializedAdapterINS1G_15DefaultEpilogueISK_SL_SL_NS1F_6thread17LinearCombinationISK_Li1EffLNS1K_9ScaleType4KindE0ELNS_15FloatRoundStyleE2ESK_EENS1_15EpilogueDefaultEEEEEvvEEEEvNT_6ParamsE,@function
        .size           _ZN7cutlass13device_kernelINS_4gemm6kernel13GemmUniversalIN4cute5tupleIJiiiiEEENS1_10collective13CollectiveMmaINS1_37MainloopSm90TmaGmmaWarpSpecializedFP8ILi12ENS5_IJNS4_1CILi2EEENSA_ILi1EEESC_EEENS1_35KernelTmaWarpSpecializedCooperativeEEENS5_IJNSA_ILi512EEENSA_ILi48EEENSA_ILi32EEEEEENS_12float_e4m3_tENS5_IJlSC_lEEESK_SL_NS4_8TiledMMAINS4_8MMA_AtomIJNS4_4SM904GMMA30MMA_64x16x32_F32E4M3E4M3_SS_TNILNSP_7ScaleInE1ELSR_1EEEEEENS4_6LayoutISD_NS5_IJSC_NSA_ILi0EEESV_EEEEENS5_IJNS4_10UnderscoreESY_SY_EEEEENS4_13SM90_TMA_LOADENS4_14ComposedLayoutINS4_7SwizzleILi1ELi4ELi3EEENS4_18smem_ptr_flag_bitsILi8EEENSU_INS5_IJNSA_ILi8EEESI_EEENS5_IJSI_SC_EEEEEEEvNS4_8identityENS4_23SM90_TMA_LOAD_MULTICASTES1B_vS1C_EENS_8epilogue10collective6detail29Sm90TmaWarpSpecializedAdapterINS1G_15DefaultEpilogueISK_SL_SL_NS1F_6thread17LinearCombinationISK_Li1EffLNS1K_9ScaleType4KindE0ELNS_15FloatRoundStyleE2ESK_EENS1_15EpilogueDefaultEEEEEvvEEEEvNT_6ParamsE,(.L_x_119 - _ZN7cutlass13device_kernelINS_4gemm6kernel13GemmUniversalIN4cute5tupleIJiiiiEEENS1_10collective13CollectiveMmaINS1_37MainloopSm90TmaGmmaWarpSpecializedFP8ILi12ENS5_IJNS4_1CILi2EEENSA_ILi1EEESC_EEENS1_35KernelTmaWarpSpecializedCooperativeEEENS5_IJNSA_ILi512EEENSA_ILi48EEENSA_ILi32EEEEEENS_12float_e4m3_tENS5_IJlSC_lEEESK_SL_NS4_8TiledMMAINS4_8MMA_AtomIJNS4_4SM904GMMA30MMA_64x16x32_F32E4M3E4M3_SS_TNILNSP_7ScaleInE1ELSR_1EEEEEENS4_6LayoutISD_NS5_IJSC_NSA_ILi0EEESV_EEEEENS5_IJNS4_10UnderscoreESY_SY_EEEEENS4_13SM90_TMA_LOADENS4_14ComposedLayoutINS4_7SwizzleILi1ELi4ELi3EEENS4_18smem_ptr_flag_bitsILi8EEENSU_INS5_IJNSA_ILi8EEESI_EEENS5_IJSI_SC_EEEEEEEvNS4_8identityENS4_23SM90_TMA_LOAD_MULTICASTES1B_vS1C_EENS_8epilogue10collective6detail29Sm90TmaWarpSpecializedAdapterINS1G_15DefaultEpilogueISK_SL_SL_NS1F_6thread17LinearCombinationISK_Li1EffLNS1K_9ScaleType4KindE0ELNS_15FloatRoundStyleE2ESK_EENS1_15EpilogueDefaultEEEEEvvEEEEvNT_6ParamsE)
        .other          _ZN7cutlass13device_kernelINS_4gemm6kernel13GemmUniversalIN4cute5tupleIJiiiiEEENS1_10collective13CollectiveMmaINS1_37MainloopSm90TmaGmmaWarpSpecializedFP8ILi12ENS5_IJNS4_1CILi2EEENSA_ILi1EEESC_EEENS1_35KernelTmaWarpSpecializedCooperativeEEENS5_IJNSA_ILi512EEENSA_ILi48EEENSA_ILi32EEEEEENS_12float_e4m3_tENS5_IJlSC_lEEESK_SL_NS4_8TiledMMAINS4_8MMA_AtomIJNS4_4SM904GMMA30MMA_64x16x32_F32E4M3E4M3_SS_TNILNSP_7ScaleInE1ELSR_1EEEEEENS4_6LayoutISD_NS5_IJSC_NSA_ILi0EEESV_EEEEENS5_IJNS4_10UnderscoreESY_SY_EEEEENS4_13SM90_TMA_LOADENS4_14ComposedLayoutINS4_7SwizzleILi1ELi4ELi3EEENS4_18smem_ptr_flag_bitsILi8EEENSU_INS5_IJNSA_ILi8EEESI_EEENS5_IJSI_SC_EEEEEEEvNS4_8identityENS4_23SM90_TMA_LOAD_MULTICASTES1B_vS1C_EENS_8epilogue10collective6detail29Sm90TmaWarpSpecializedAdapterINS1G_15DefaultEpilogueISK_SL_SL_NS1F_6thread17LinearCombinationISK_Li1EffLNS1K_9ScaleType4KindE0ELNS_15FloatRoundStyleE2ESK_EENS1_15EpilogueDefaultEEEEEvvEEEEvNT_6ParamsE,@"STO_CUDA_ENTRY STV_DEFAULT"
_ZN7cutlass13device_kernelINS_4gemm6kernel13GemmUniversalIN4cute5tupleIJiiiiEEENS1_10collective13CollectiveMmaINS1_37MainloopSm90TmaGmmaWarpSpecializedFP8ILi12ENS5_IJNS4_1CILi2EEENSA_ILi1EEESC_EEENS1_35KernelTmaWarpSpecializedCooperativeEEENS5_IJNSA_ILi512EEENSA_ILi48EEENSA_ILi32EEEEEENS_12float_e4m3_tENS5_IJlSC_lEEESK_SL_NS4_8TiledMMAINS4_8MMA_AtomIJNS4_4SM904GMMA30MMA_64x16x32_F32E4M3E4M3_SS_TNILNSP_7ScaleInE1ELSR_1EEEEEENS4_6LayoutISD_NS5_IJSC_NSA_ILi0EEESV_EEEEENS5_IJNS4_10UnderscoreESY_SY_EEEEENS4_13SM90_TMA_LOADENS4_14ComposedLayoutINS4_7SwizzleILi1ELi4ELi3EEENS4_18smem_ptr_flag_bitsILi8EEENSU_INS5_IJNSA_ILi8EEESI_EEENS5_IJSI_SC_EEEEEEEvNS4_8identityENS4_23SM90_TMA_LOAD_MULTICASTES1B_vS1C_EENS_8epilogue10collective6detail29Sm90TmaWarpSpecializedAdapterINS1G_15DefaultEpilogueISK_SL_SL_NS1F_6thread17LinearCombinationISK_Li1EffLNS1K_9ScaleType4KindE0ELNS_15FloatRoundStyleE2ESK_EENS1_15EpilogueDefaultEEEEEvvEEEEvNT_6ParamsE:
[----:B------:R-:W0:Y:S02]  /*0000*/  LDC R1, c[0x0][0x28] ;  /* 0x00000a00ff017b82 */ /* 0x000e240000000800 */
[----:B0-----:R-:W-:Y:S01]  /*0010*/  VIADD R1, R1, 0xffffffc0 ;  /* 0xffffffc001017836 */ /* 0x001fe20000000000 */
[----:B------:R-:W0:Y:S01]  /*0020*/  S2R R6, SR_TID.X ;  /* 0x0000000000067919 */ /* 0x000e220000002100 */
[----:B------:R-:W-:Y:S01]  /*0030*/  ELECT P0, URZ, PT ;  /* 0x00000000003f782f */ /* 0x000fe20003800000 */
[----:B------:R-:W-:Y:S01]  /*0040*/  BSSY B0, `(.L_x_0) ;  /* 0x000000f000007945 */ /* 0x000fe20003800000 */
[--C-:B0-----:R-:W-:Y:S02]  /*0050*/  SHF.R.U32.HI R0, RZ, 0x5, R6.reuse ;  /* 0x00000005ff007819 */ /* 0x101fe40000011606 */
[----:B------:R-:W-:-:S03]  /*0060*/  SHF.R.U32.HI R2, RZ, 0x7, R6 ;  /* 0x00000007ff027819 */ /* 0x000fc60000011606 */
[----:B------:R-:W0:Y:S04]  /*0070*/  SHFL.IDX PT, R5, R0, RZ, 0x1f ;  /* 0x00001fff00057589 */ /* 0x000e2800000e0000 */
[----:B------:R-:W1:Y:S01]  /*0080*/  SHFL.IDX PT, R2, R2, RZ, 0x1f ;  /* 0x00001fff02027589 */ /* 0x000e6200000e0000 */
[----:B0-----:R-:W-:-:S13]  /*0090*/  ISETP.NE.OR P0, PT, R5, RZ, !P0 ;  /* 0x000000ff0500720c */ /* 0x001fda0004705670 */
[----:B-1----:R-:W-:Y:S05]  /*00a0*/  @P0 BRA `(.L_x_1) ;  /* 0x0000000000200947 */ /* 0x002fea0003800000 */
[----:B------:R-:W-:Y:S02]  /*00b0*/  ULDC.64 UR4, c[0x0][0x198] ;  /* 0x0000660000047ab9 */ /* 0x000fe40000000a00 */
[----:B------:R-:W-:Y:S02]  /*00c0*/  UIADD3 UR6, UP0, UR4, 0xf0, URZ ;  /* 0x000000f004067890 */ /* 0x000fe4000ff1e03f */
[----:B------:R-:W-:Y:S02]  /*00d0*/  UIADD3 UR4, UP1, UR4, 0x1f0, URZ ;  /* 0x000001f004047890 */ /* 0x000fe4000ff3e03f */
[----:B------:R-:W-:Y:S02]  /*00e0*/  UIADD3.X UR7, URZ, UR5, URZ, UP0, !UPT ;  /* 0x000000053f077290 */ /* 0x000fe400087fe43f */
[----:B------:R-:W-:-:S07]  /*00f0*/  UIADD3.X UR5, URZ, UR5, URZ, UP1, !UPT ;  /* 0x000000053f057290 */ /* 0x000fce0008ffe43f */
[----:B------:R0:W-:Y:S02]  /*0100*/  UTMACCTL.PF [UR6] ;  /* 0x00000000060079b9 */ /* 0x0001e40008040000 */
[----:B------:R0:W-:Y:S02]  /*0110*/  UTMACCTL.PF [UR4] ;  /* 0x00000000040079b9 */ /* 0x0001e40008040000 */
[----:B0-----:R-:W-:Y:S01]  /*0120*/  NOP ;  /* 0x0000000000007918 */ /* 0x001fe20000000000 */
.L_x_1:
[----:B------:R-:W-:Y:S05]  /*0130*/  BSYNC B0 ;  /* 0x0000000000007941 */ /* 0x000fea0003800000 */
.L_x_0:
[----:B------:R-:W0:Y:S02]  /*0140*/  SHFL.IDX PT, R3, R0, RZ, 0x1f ;  /* 0x00001fff00037589 */ /* 0x000e2400000e0000 */
[----:B0-----:R-:W-:-:S13]  /*0150*/  ISETP.NE.AND P0, PT, R3, RZ, PT ;  /* 0x000000ff0300720c */ /* 0x001fda0003f05270 */
[----:B------:R-:W-:Y:S05]  /*0160*/  @P0 BRA `(.L_x_2) ;  /* 0x0000000000a40947 */ /* 0x000fea0003800000 */
[----:B------:R-:W-:Y:S01]  /*0170*/  ELECT P0, URZ, PT ;  /* 0x00000000003f782f */ /* 0x000fe20003800000 */
[----:B------:R-:W-:-:S12]  /*0180*/  BSSY B0, `(.L_x_2) ;  /* 0x0000027000007945 */ /* 0x000fd80003800000 */
[----:B------:R-:W-:Y:S05]  /*0190*/  @!P0 BRA `(.L_x_3) ;  /* 0x0000000000948947 */ /* 0x000fea0003800000 */
[----:B------:R-:W0:Y:S01]  /*01a0*/  S2UR UR8, SR_CgaCtaId ;  /* 0x00000000000879c3 */ /* 0x000e220000008800 */
[----:B------:R-:W-:Y:S01]  /*01b0*/  UMOV UR4, 0x400 ;  /* 0x0000040000047882 */ /* 0x000fe20000000000 */
[----:B------:R-:W-:Y:S01]  /*01c0*/  UMOV UR5, 0x1 ;  /* 0x0000000100057882 */ /* 0x000fe20000000000 */
[----:B------:R-:W-:Y:S02]  /*01d0*/  UMOV UR6, 0x4 ;  /* 0x0000000400067882 */ /* 0x000fe40000000000 */
[----:B------:R-:W-:-:S04]  /*01e0*/  UIADD3 UR6, -UR6, 0x100000, URZ ;  /* 0x0010000006067890 */ /* 0x000fc8000fffe13f */
[----:B------:R-:W-:Y:S02]  /*01f0*/  USHF.L.U32 UR7, UR6, 0xb, URZ ;  /* 0x0000000b06077899 */ /* 0x000fe4000800063f */
[----:B------:R-:W-:Y:S02]  /*0200*/  USHF.L.U32 UR6, UR6, 0x1, URZ ;  /* 0x0000000106067899 */ /* 0x000fe4000800063f */
[----:B0-----:R-:W-:Y:S02]  /*0210*/  ULEA UR8, UR8, UR4, 0x18 ;  /* 0x0000000408087291 */ /* 0x001fe4000f8ec03f */
[----:B------:R-:W-:-:S04]  /*0220*/  UIADD3 UR4, -UR5, 0x100000, URZ ;  /* 0x0010000005047890 */ /* 0x000fc8000fffe13f */
[----:B------:R-:W-:Y:S02]  /*0230*/  USHF.L.U32 UR5, UR4, 0xb, URZ ;  /* 0x0000000b04057899 */ /* 0x000fe4000800063f */
[----:B------:R-:W-:Y:S01]  /*0240*/  USHF.L.U32 UR4, UR4, 0x1, URZ ;  /* 0x0000000104047899 */ /* 0x000fe2000800063f */
[----:B------:R-:W0:Y:S11]  /*0250*/  FENCE.VIEW.ASYNC.S ;  /* 0x00000000000073c6 */ /* 0x000e360000000000 */
[----:B0-----:R0:W1:Y:S01]  /*0260*/  SYNCS.EXCH.64 URZ, [UR8], UR4 ;  /* 0x00000004083f75b2 */ /* 0x0010620008000100 */
[----:B------:R0:W2:Y:S01]  /*0270*/  SYNCS.EXCH.64 URZ, [UR8+0x60], UR6 ;  /* 0x00006006083f75b2 */ /* 0x0000a20008000100 */
[----:B------:R0:W3:Y:S01]  /*0280*/  SYNCS.EXCH.64 URZ, [UR8+0x8], UR4 ;  /* 0x00000804083f75b2 */ /* 0x0000e20008000100 */
[----:B------:R0:W4:Y:S01]  /*0290*/  SYNCS.EXCH.64 URZ, [UR8+0x68], UR6 ;  /* 0x00006806083f75b2 */ /* 0x0001220008000100 */
[----:B------:R0:W0:Y:S01]  /*02a0*/  SYNCS.EXCH.64 URZ, [UR8+0x10], UR4 ;  /* 0x00001004083f75b2 */ /* 0x0000220008000100 */
        /* <DEDUP_REMOVED lines=19> */
[----:B-1----:R-:W-:Y:S01]  /*03e0*/  NOP ;  /* 0x0000000000007918 */ /* 0x002fe20000000000 */
.L_x_3:
[----:B0-----:R-:W-:Y:S05]  /*03f0*/  BSYNC B0 ;  /* 0x0000000000007941 */ /* 0x001fea0003800000 */
.L_x_2:
[----:B------:R-:W-:Y:S01]  /*0400*/  SHF.R.S32.HI R4, RZ, 0x1f, R6 ;  /* 0x0000001fff047819 */ /* 0x000fe20000011406 */
[----:B------:R-:W0:Y:S01]  /*0410*/  SHFL.IDX PT, R0, R0, RZ, 0x1f ;  /* 0x00001fff00007589 */ /* 0x000e2200000e0000 */
[----:B------:R-:W1:Y:S01]  /*0420*/  S2UR UR8, SR_CTAID.X ;  /* 0x00000000000879c3 */ /* 0x000e620000002500 */
[----:B------:R-:W-:Y:S02]  /*0430*/  ELECT P0, URZ, PT ;  /* 0x00000000003f782f */ /* 0x000fe40003800000 */
[----:B------:R-:W-:Y:S01]  /*0440*/  LEA.HI R4, R4, R6, RZ, 0x7 ;  /* 0x0000000604047211 */ /* 0x000fe200078f38ff */
[----:B------:R-:W-:Y:S01]  /*0450*/  ULDC UR4, c[0x0][0x150] ;  /* 0x0000540000047ab9 */ /* 0x000fe20000000800 */
[----:B------:R-:W-:Y:S01]  /*0460*/  SHF.R.S32.HI R8, RZ, 0x1f, R3 ;  /* 0x0000001fff087819 */ /* 0x000fe20000011403 */
[----:B------:R-:W-:Y:S01]  /*0470*/  NOP ;  /* 0x0000000000007918 */ /* 0x000fe20000000000 */
[----:B------:R-:W-:Y:S01]  /*0480*/  LOP3.LUT R4, R4, 0xffffff80, RZ, 0xc0, !PT ;  /* 0xffffff8004047812 */ /* 0x000fe200078ec0ff */
[----:B------:R-:W-:Y:S01]  /*0490*/  NOP ;  /* 0x0000000000007918 */ /* 0x000fe20000000000 */
[----:B------:R-:W-:Y:S01]  /*04a0*/  LEA.HI R8, R8, R3, RZ, 0x2 ;  /* 0x0000000308087211 */ /* 0x000fe200078f10ff */
[----:B------:R-:W5:Y:S01]  /*04b0*/  LDC R11, c[0x0][0x144] ;  /* 0x00005100ff0b7b82 */ /* 0x000f620000000800 */
[----:B------:R-:W-:Y:S01]  /*04c0*/  ISETP.NE.AND P3, PT, R2, RZ, PT ;  /* 0x000000ff0200720c */ /* 0x000fe20003f65270 */
[----:B------:R-:W-:Y:S01]  /*04d0*/  IMAD.IADD R4, R6, 0x1, -R4 ;  /* 0x0000000106047824 */ /* 0x000fe200078e0a04 */
[----:B------:R-:W-:Y:S01]  /*04e0*/  LOP3.LUT R8, R8, 0x3ffffffc, RZ, 0xc0, !PT ;  /* 0x3ffffffc08087812 */ /* 0x000fe200078ec0ff */
[----:B------:R-:W2:Y:S03]  /*04f0*/  S2R R6, SR_CTAID.Y ;  /* 0x0000000000067919 */ /* 0x000ea60000002600 */
[----:B------:R-:W-:Y:S01]  /*0500*/  SHF.R.S32.HI R9, RZ, 0x1f, R4 ;  /* 0x0000001fff097819 */ /* 0x000fe20000011404 */
[----:B------:R-:W-:Y:S01]  /*0510*/  IMAD.IADD R8, R3, 0x1, -R8 ;  /* 0x0000000103087824 */ /* 0x000fe200078e0a08 */
[----:B------:R-:W3:Y:S02]  /*0520*/  LDC R13, c[0x0][0x140] ;  /* 0x00005000ff0d7b82 */ /* 0x000ee40000000800 */
[----:B------:R-:W-:-:S02]  /*0530*/  LEA.HI R9, R9, R4, RZ, 0x3 ;  /* 0x0000000409097211 */ /* 0x000fc400078f18ff */
[----:B0-----:R-:W-:Y:S02]  /*0540*/  ISETP.NE.OR P0, PT, R0, RZ, !P0 ;  /* 0x000000ff0000720c */ /* 0x001fe40004705670 */
[--C-:B------:R-:W-:Y:S02]  /*0550*/  SHF.R.S32.HI R0, RZ, 0x3, R9.reuse ;  /* 0x00000003ff007819 */ /* 0x100fe40000011409 */
[----:B-1----:R-:W-:Y:S02]  /*0560*/  I2FP.F32.U32 R10, UR8 ;  /* 0x00000008000a7c45 */ /* 0x002fe40008201000 */
[----:B------:R-:W-:-:S03]  /*0570*/  SHF.R.S32.HI R9, RZ, 0x1f, R9 ;  /* 0x0000001fff097819 */ /* 0x000fc60000011409 */
[----:B------:R-:W-:Y:S01]  /*0580*/  FMUL R10, R10, UR4 ;  /* 0x000000040a0a7c20 */ /* 0x000fe20008400000 */
[----:B------:R-:W-:Y:S01]  /*0590*/  LEA.HI R9, R9, R0, RZ, 0x2 ;  /* 0x0000000009097211 */ /* 0x000fe200078f10ff */
[----:B------:R-:W-:Y:S02]  /*05a0*/  ULDC UR4, c[0x0][0x154] ;  /* 0x0000550000047ab9 */ /* 0x000fe40000000800 */
[----:B------:R-:W-:Y:S01]  /*05b0*/  VOTEU.ALL UP0, P0 ;  /* 0x00000000003f7886 */ /* 0x000fe20000000000 */
[----:B------:R-:W-:Y:S01]  /*05c0*/  LOP3.LUT R9, R9, 0xfffffffc, RZ, 0xc0, !PT ;  /* 0xfffffffc09097812 */ /* 0x000fe200078ec0ff */
[----:B------:R-:W0:Y:S01]  /*05d0*/  F2I.U32.TRUNC.NTZ R10, R10 ;  /* 0x0000000a000a7305 */ /* 0x000e22000020f000 */
[----:B------:R-:W-:Y:S02]  /*05e0*/  VOTEU.ALL UP1, P0 ;  /* 0x00000000003f7886 */ /* 0x000fe40000020000 */
[----:B------:R-:W1:Y:S01]  /*05f0*/  @!UP0 S2UR UR7, SR_CgaCtaId ;  /* 0x00000000000789c3 */ /* 0x000e620000008800 */
[----:B------:R-:W-:Y:S01]  /*0600*/  IMAD.IADD R9, R0, 0x1, -R9 ;  /* 0x0000000100097824 */ /* 0x000fe200078e0a09 */
[----:B------:R-:W-:Y:S01]  /*0610*/  @!UP0 UMOV UR6, 0x400 ;  /* 0x0000040000068882 */ /* 0x000fe20000000000 */
[----:B---3--:R-:W-:-:S02]  /*0620*/  ISETP.EQ.U32.AND P2, PT, R13, 0x1, PT ;  /* 0x000000010d00780c */ /* 0x008fc40003f42070 */
[----:B------:R-:W-:Y:S01]  /*0630*/  IMAD R3, R8, 0x4, R9 ;  /* 0x0000000408037824 */ /* 0x000fe200078e0209 */
[----:B--2---:R-:W-:Y:S02]  /*0640*/  I2FP.F32.U32 R8, R6 ;  /* 0x0000000600087245 */ /* 0x004fe40000201000 */
[----:B------:R-:W2:Y:S02]  /*0650*/  LDC R9, c[0x0][0x148] ;  /* 0x00005200ff097b82 */ /* 0x000ea40000000800 */
[----:B------:R-:W-:Y:S01]  /*0660*/  LEA.HI R0, R3, R3, RZ, 0x1 ;  /* 0x0000000303007211 */ /* 0x000fe200078f08ff */
[----:B------:R-:W-:Y:S01]  /*0670*/  FMUL R12, R8, UR4 ;  /* 0x00000004080c7c20 */ /* 0x000fe20008400000 */
[----:B0-----:R-:W-:Y:S01]  /*0680*/  IMAD.MOV R14, RZ, RZ, -R10 ;  /* 0x000000ffff0e7224 */ /* 0x001fe200078e0a0a */
[----:B------:R-:W-:Y:S01]  /*0690*/  UMOV UR4, 0x20 ;  /* 0x0000002000047882 */ /* 0x000fe20000000000 */
[----:B------:R-:W-:Y:S01]  /*06a0*/  LOP3.LUT R10, R0, 0xfffffffe, RZ, 0xc0, !PT ;  /* 0xfffffffe000a7812 */ /* 0x000fe200078ec0ff */
[----:B------:R-:W-:-:S04]  /*06b0*/  @!UP0 UIADD3 UR4, -UR4, 0x100000, URZ ;  /* 0x0010000004048890 */ /* 0x000fc8000fffe13f */
[----:B------:R-:W-:Y:S02]  /*06c0*/  @!UP0 USHF.L.U32 UR5, UR4, 0xb, URZ ;  /* 0x0000000b04058899 */ /* 0x000fe4000800063f */
[----:B------:R-:W-:Y:S01]  /*06d0*/  @!UP0 USHF.L.U32 UR4, UR4, 0x1, URZ ;  /* 0x0000000104048899 */ /* 0x000fe2000800063f */
[----:B-----5:R-:W-:Y:S01]  /*06e0*/  IMAD R8, R11, R14, UR8 ;  /* 0x000000080b087e24 */ /* 0x020fe2000f8e020e */
[----:B------:R-:W-:Y:S01]  /*06f0*/  SHF.R.S32.HI R0, RZ, 0x1f, R5 ;  /* 0x0000001fff007819 */ /* 0x000fe20000011405 */
[----:B------:R-:W0:Y:S01]  /*0700*/  F2I.U32.TRUNC.NTZ R12, R12 ;  /* 0x0000000c000c7305 */ /* 0x000e22000020f000 */
[C---:B------:R-:W-:Y:S02]  /*0710*/  IMAD.IADD R11, R3.reuse, 0x1, -R10 ;  /* 0x00000001030b7824 */ /* 0x040fe400078e0a0a */
[----:B------:R-:W-:Y:S01]  /*0720*/  LEA.HI R0, R0, R5, RZ, 0x2 ;  /* 0x0000000500007211 */ /* 0x000fe200078f10ff */
[----:B------:R-:W-:Y:S02]  /*0730*/  IMAD.SHL.U32 R10, R3, 0x4, RZ ;  /* 0x00000004030a7824 */ /* 0x000fe400078e00ff */
[----:B------:R-:W-:Y:S01]  /*0740*/  ISETP.NE.AND P4, PT, R11, R8, PT ;  /* 0x000000080b00720c */ /* 0x000fe20003f85270 */
[----:B-1----:R-:W-:Y:S01]  /*0750*/  @!UP0 ULEA UR6, UR7, UR6, 0x18 ;  /* 0x0000000607068291 */ /* 0x002fe2000f8ec03f */
[----:B------:R-:W-:Y:S01]  /*0760*/  LOP3.LUT R0, R0, 0xfffffffc, RZ, 0xc0, !PT ;  /* 0xfffffffc00007812 */ /* 0x000fe200078ec0ff */
[----:B------:R-:W-:Y:S01]  /*0770*/  VOTEU.ALL UP0, P0 ;  /* 0x00000000003f7886 */ /* 0x000fe20000000000 */
[----:B------:R-:W-:Y:S01]  /*0780*/  LOP3.LUT R3, R3, 0xc, R10, 0x78, !PT ;  /* 0x0000000c03037812 */ /* 0x000fe200078e780a */
[----:B------:R-:W-:Y:S01]  /*0790*/  VIADD R14, R2, 0xffffffff ;  /* 0xffffffff020e7836 */ /* 0x000fe20000000000 */
[----:B------:R-:W-:Y:S01]  /*07a0*/  LOP3.LUT P0, RZ, R4, 0x7, RZ, 0xc0, !PT ;  /* 0x0000000704ff7812 */ /* 0x000fe2000780c0ff */
[----:B------:R-:W-:-:S02]  /*07b0*/  IMAD.IADD R5, R5, 0x1, -R0 ;  /* 0x0000000105057824 */ /* 0x000fc400078e0a00 */
[----:B0-----:R-:W-:Y:S01]  /*07c0*/  IMAD.MOV R16, RZ, RZ, -R12 ;  /* 0x000000ffff107224 */ /* 0x001fe200078e0a0c */
[----:B------:R-:W-:Y:S01]  /*07d0*/  ISETP.LT.U32.AND P0, PT, R3, 0x2, !P0 ;  /* 0x000000020300780c */ /* 0x000fe20004701070 */
[----:B------:R-:W-:Y:S01]  /*07e0*/  IMAD.MOV.U32 R4, RZ, RZ, 0x1 ;  /* 0x00000001ff047424 */ /* 0x000fe200078e00ff */
[----:B------:R-:W-:Y:S01]  /*07f0*/  ISETP.NE.AND P1, PT, R5, 0x3, PT ;  /* 0x000000030500780c */ /* 0x000fe20003f25270 */
[----:B--2---:R-:W-:Y:S01]  /*0800*/  IMAD R11, R9, R16, R6 ;  /* 0x00000010090b7224 */ /* 0x004fe200078e0206 */
[----:B------:R-:W-:Y:S01]  /*0810*/  @P4 LEA.HI R0, R3, R3, RZ, 0x1 ;  /* 0x0000000303004211 */ /* 0x000fe200078f08ff */
[----:B------:R-:W0:Y:S02]  /*0820*/  FENCE.VIEW.ASYNC.S ;  /* 0x00000000000073c6 */ /* 0x000e240000000000 */
[----:B0-----:R0:W1:Y:S01]  /*0830*/  @!UP0 SYNCS.EXCH.64 URZ, [UR6+0xd0], UR4 ;  /* 0x0000d004063f85b2 */ /* 0x0010620008000100 */
[----:B------:R-:W-:Y:S02]  /*0840*/  ISETP.EQ.OR P1, PT, R5, RZ, !P1 ;  /* 0x000000ff0500720c */ /* 0x000fe40004f22670 */
[----:B------:R-:W-:-:S02]  /*0850*/  @P4 SHF.R.S32.HI R0, RZ, 0x1, R0 ;  /* 0x00000001ff004819 */ /* 0x000fc40000011400 */
[----:B------:R-:W-:Y:S02]  /*0860*/  ISETP.EQ.AND P1, PT, R2, RZ, P1 ;  /* 0x000000ff0200720c */ /* 0x000fe40000f22270 */
[----:B------:R-:W-:Y:S02]  /*0870*/  @P4 ISETP.NE.AND P5, PT, R0, R11, PT ;  /* 0x0000000b0000420c */ /* 0x000fe40003fa5270 */
[----:B------:R-:W-:Y:S02]  /*0880*/  ISETP.GE.U32.AND P6, PT, R14, 0x2, PT ;  /* 0x000000020e00780c */ /* 0x000fe40003fc6070 */
[----:B------:R-:W-:Y:S02]  /*0890*/  SEL R11, RZ, 0x1, !P0 ;  /* 0x00000001ff0b7807 */ /* 0x000fe40004000000 */
[----:B------:R-:W-:Y:S02]  /*08a0*/  @P4 SEL R4, RZ, 0x1, P5 ;  /* 0x00000001ff044807 */ /* 0x000fe40002800000 */
[----:B------:R-:W-:Y:S01]  /*08b0*/  SEL R0, RZ, 0x1, !P1 ;  /* 0x00000001ff007807 */ /* 0x000fe20004800000 */
[----:B------:R0:W2:Y:S01]  /*08c0*/  @!UP1 SYNCS.EXCH.64 URZ, [UR6+0xd8], UR4 ;  /* 0x0000d804063f95b2 */ /* 0x0000a20008000100 */
[----:B------:R-:W-:Y:S01]  /*08d0*/  LOP3.LUT R2, R4, R11, RZ, 0xc0, !PT ;  /* 0x0000000b04027212 */ /* 0x000fe200078ec0ff */
[----:B------:R-:W-:Y:S01]  /*08e0*/  NOP ;  /* 0x0000000000007918 */ /* 0x000fe20000000000 */
[----:B------:R-:W-:Y:S01]  /*08f0*/  SEL R0, R0, 0x2, P6 ;  /* 0x0000000200007807 */ /* 0x000fe20003000000 */
[----:B------:R-:W-:Y:S06]  /*0900*/  @!P2 BRA `(.L_x_4) ;  /* 0x000000000008a947 */ /* 0x000fec0003800000 */
[----:B-12-4-:R-:W-:Y:S01]  /*0910*/  UCGABAR_ARV ;  /* 0x00000000000079c7 */ /* 0x016fe20008000000 */
[----:B------:R-:W-:Y:S05]  /*0920*/  BRA `(.L_x_5) ;  /* 0x0000000000047947 */ /* 0x000fea0003800000 */
.L_x_4:
[----:B-12-4-:R-:W-:Y:S01]  /*0930*/  NOP ;  /* 0x0000000000007918 */ /* 0x016fe20000000000 */
.L_x_5:
[----:B------:R-:W1:Y:S01]  /*0940*/  LDC R10, c[0x0][0x65c] ;  /* 0x00019700ff0a7b82 */ /* 0x000e620000000800 */
[----:B------:R-:W-:Y:S01]  /*0950*/  IMAD.MOV.U32 R11, RZ, RZ, RZ ;  /* 0x000000ffff0b7224 */ /* 0x000fe200078e00ff */
[----:B------:R-:W-:Y:S02]  /*0960*/  LOP3.LUT R4, R4, 0xfeffffff, RZ, 0xc0, !PT ;  /* 0xfeffffff04047812 */ /* 0x000fe400078ec0ff */
[----:B-1----:R-:W-:Y:S01]  /*0970*/  ISETP.NE.AND P1, PT, R10, 0x1, PT ;  /* 0x000000010a00780c */ /* 0x002fe20003f25270 */
[----:B------:R-:W-:-:S12]  /*0980*/  IMAD.U32 R10, RZ, RZ, UR8 ;  /* 0x00000008ff0a7e24 */ /* 0x000fd8000f8e00ff */
[----:B------:R-:W1:Y:S01]  /*0990*/  @P1 LDC R13, c[0x0][0x10] ;  /* 0x00000400ff0d1b82 */ /* 0x000e620000000800 */
[----:B------:R-:W-:Y:S01]  /*09a0*/  @P1 IMAD.MOV.U32 R7, RZ, RZ, RZ ;  /* 0x000000ffff071224 */ /* 0x000fe200078e00ff */
[----:B------:R-:W-:Y:S01]  /*09b0*/  @P1 LOP3.LUT R4, R4, 0x1000000, RZ, 0xfc, !PT ;  /* 0x0100000004041812 */ /* 0x000fe200078efcff */
[----:B------:R-:W-:-:S05]  /*09c0*/  @P1 IMAD.MOV.U32 R17, RZ, RZ, RZ ;  /* 0x000000ffff111224 */ /* 0x000fca00078e00ff */
[----:B------:R-:W2:Y:S01]  /*09d0*/  @!P1 LDC R15, c[0x0][0xc] ;  /* 0x00000300ff0f9b82 */ /* 0x000ea20000000800 */
[----:B-1----:R-:W-:-:S04]  /*09e0*/  @P1 IMAD.WIDE.U32 R12, R13, UR8, R6 ;  /* 0x000000080d0c1c25 */ /* 0x002fc8000f8e0006 */
[----:B------:R-:W-:Y:S02]  /*09f0*/  @P1 IMAD.MOV.U32 R21, RZ, RZ, R12 ;  /* 0x000000ffff151224 */ /* 0x000fe400078e000c */
[----:B------:R-:W-:Y:S02]  /*0a00*/  @P1 IMAD.IADD R120, R13, 0x1, R17 ;  /* 0x000000010d781824 */ /* 0x000fe400078e0211 */
[----:B--2---:R-:W-:-:S04]  /*0a10*/  @!P1 IMAD.WIDE.U32 R10, R6, R15, R10 ;  /* 0x0000000f060a9225 */ /* 0x004fc800078e000a */
[----:B------:R-:W-:Y:S02]  /*0a20*/  @!P1 IMAD.MOV.U32 R21, RZ, RZ, R10 ;  /* 0x000000ffff159224 */ /* 0x000fe400078e000a */
[----:B------:R-:W-:-:S03]  /*0a30*/  @!P1 IMAD.MOV.U32 R120, RZ, RZ, R11 ;  /* 0x000000ffff789224 */ /* 0x000fc600078e000b */
[----:B------:R1:W-:Y:S04]  /*0a40*/  STL [R1+0x8], R21 ;  /* 0x0000081501007387 */ /* 0x0003e80000100800 */
[----:B------:R1:W-:Y:S01]  /*0a50*/  STL [R1], R120 ;  /* 0x0000007801007387 */ /* 0x0003e20000100800 */
[----:B------:R-:W-:Y:S05]  /*0a60*/  @!P2 BRA `(.L_x_6) ;  /* 0x00000000000ca947 */ /* 0x000fea0003800000 */
[----:B------:R-:W-:Y:S01]  /*0a70*/  UCGABAR_WAIT ;  /* 0x0000000000007dc7 */ /* 0x000fe20008000000 */
[----:B------:R-:W-:Y:S01]  /*0a80*/  CCTL.IVALL ;  /* 0x00000000ff00798f */ /* 0x000fe20002000000 */
[----:B------:R-:W-:Y:S05]  /*0a90*/  BRA `(.L_x_7) ;  /* 0x0000000000047947 */ /* 0x000fea0003800000 */
.L_x_6:
[----:B------:R-:W-:Y:S06]  /*0aa0*/  BAR.SYNC.DEFER_BLOCKING 0x0 ;  /* 0x0000000000007b1d */ /* 0x000fec0000010000 */
.L_x_7:
[----:B------:R-:W-:Y:S05]  /*0ab0*/  @!P3 BRA `(.L_x_8) ;  /* 0x000000e800d8b947 */ /* 0x000fea0003800000 */
[----:B------:R-:W-:-:S13]  /*0ac0*/  ISETP.GT.U32.AND P0, PT, R14, 0x1, PT ;  /* 0x000000010e00780c */ /* 0x000fda0003f04070 */
[----:B0-----:R-:W-:Y:S05]  /*0ad0*/  @P0 EXIT ;  /* 0x000000000000094d */ /* 0x001fea0003800000 */
[----:B------:R-:W-:Y:S01]  /*0ae0*/  IMAD.MOV.U32 R12, RZ, RZ, -0x1 ;  /* 0xffffffffff0c7424 */ /* 0x000fe200078e00ff */
[----:B------:R-:W-:Y:S01]  /*0af0*/  ULDC.64 UR4, c[0x0][0x650] ;  /* 0x0001940000047ab9 */ /* 0x000fe20000000a00 */
[----:B------:R-:W-:Y:S01]  /*0b00*/  IMAD.MOV.U32 R5, RZ, RZ, -0x1 ;  /* 0xffffffffff057424 */ /* 0x000fe200078e00ff */
[----:B------:R-:W-:Y:S01]  /*0b10*/  ISETP.GE.U32.AND P0, PT, R21, UR4, PT ;  /* 0x0000000415007c0c */ /* 0x000fe2000bf06070 */
[----:B------:R-:W-:Y:S01]  /*0b20*/  IMAD.MOV.U32 R11, RZ, RZ, -0x1 ;  /* 0xffffffffff0b7424 */ /* 0x000fe200078e00ff */
[----:B------:R0:W-:Y:S01]  /*0b30*/  STL [R1+0x10], R12 ;  /* 0x0000100c01007387 */ /* 0x0001e20000100800 */
[----:B------:R-:W-:Y:S02]  /*0b40*/  PRMT R10, RZ, 0x7610, R10 ;  /* 0x00007610ff0a7816 */ /* 0x000fe4000000000a */
[----:B------:R-:W-:Y:S01]  /*0b50*/  ISETP.GE.U32.AND.EX P0, PT, R120, UR5, PT, P0 ;  /* 0x0000000578007c0c */ /* 0x000fe2000bf06100 */
[----:B------:R0:W-:Y:S04]  /*0b60*/  STL [R1+0x4], R5 ;  /* 0x0000040501007387 */ /* 0x0001e80000100800 */
[----:B------:R0:W-:Y:S08]  /*0b70*/  STL [R1+0xc], R11 ;  /* 0x00000c0b01007387 */ /* 0x0001f00000100800 */
[----:B------:R-:W-:Y:S05]  /*0b80*/  @P0 BRA `(.L_x_9) ;  /* 0x0000000400380947 */ /* 0x000fea0003800000 */
[----:B------:R-:W2:Y:S01]  /*0b90*/  LDC.64 R18, c[0x0][0x628] ;  /* 0x00018a00ff127b82 */ /* 0x000ea20000000a00 */
[----:B------:R-:W-:Y:S02]  /*0ba0*/  IMAD.MOV.U32 R10, RZ, RZ, R21 ;  /* 0x000000ffff0a7224 */ /* 0x000fe400078e0015 */
[----:B0-----:R-:W-:-:S05]  /*0bb0*/  IMAD.MOV.U32 R11, RZ, RZ, R120 ;  /* 0x000000ffff0b7224 */ /* 0x001fca00078e0078 */
[----:B------:R-:W0:Y:S08]  /*0bc0*/  LDC R20, c[0x0][0x630] ;  /* 0x00018c00ff147b82 */ /* 0x000e300000000800 */
[----:B------:R-:W3:Y:S01]  /*0bd0*/  LDC.64 R22, c[0x0][0x620] ;  /* 0x00018800ff167b82 */ /* 0x000ee20000000a00 */
[----:B--2---:R-:W-:-:S04]  /*0be0*/  ISETP.NE.U32.AND P0, PT, R18, RZ, PT ;  /* 0x000000ff1200720c */ /* 0x004fc80003f05070 */
[----:B------:R-:W-:-:S13]  /*0bf0*/  ISETP.NE.AND.EX P0, PT, R19, RZ, PT, P0 ;  /* 0x000000ff1300720c */ /* 0x000fda0003f05300 */
[----:B0--3--:R-:W-:Y:S05]  /*0c00*/  @!P0 BRA `(.L_x_10) ;  /* 0x0000000000288947 */ /* 0x009fea0003800000 */
[----:B------:R-:W0:Y:S02]  /*0c10*/  LDC R5, c[0x0][0x634] ;  /* 0x00018d00ff057b82 */ /* 0x000e240000000800 */
[----:B0-----:R-:W-:-:S05]  /*0c20*/  IADD3 R5, P0, R21, R5, RZ ;  /* 0x0000000515057210 */ /* 0x001fca0007f1e0ff */
[----:B------:R-:W-:-:S04]  /*0c30*/  IMAD.X R17, RZ, RZ, R120, P0 ;  /* 0x000000ffff117224 */ /* 0x000fc800000e0678 */
[----:B------:R-:W-:-:S04]  /*0c40*/  IMAD.WIDE.U32 R10, R17, R18, RZ ;  /* 0x00000012110a7225 */ /* 0x000fc800078e00ff */
[----:B------:R-:W-:-:S04]  /*0c50*/  IMAD.WIDE.U32 R12, P0, R5, R19, R10 ;  /* 0x00000013050c7225 */ /* 0x000fc8000780000a */
[----:B------:R-:W-:-:S04]  /*0c60*/  IMAD.WIDE.U32 R10, R5, R18, RZ ;  /* 0x00000012050a7225 */ /* 0x000fc800078e00ff */
[----:B------:R-:W-:Y:S01]  /*0c70*/  IMAD.X R15, RZ, RZ, RZ, P0 ;  /* 0x000000ffff0f7224 */ /* 0x000fe200000e06ff */
[----:B------:R-:W-:Y:S01]  /*0c80*/  IADD3 RZ, P0, R11, R12, RZ ;  /* 0x0000000c0bff7210 */ /* 0x000fe20007f1e0ff */
[----:B------:R-:W-:-:S04]  /*0c90*/  IMAD.MOV.U32 R14, RZ, RZ, R13 ;  /* 0x000000ffff0e7224 */ /* 0x000fc800078e000d */
[----:B------:R-:W-:-:S08]  /*0ca0*/  IMAD.WIDE.U32.X R10, R17, R19, R14, P0 ;  /* 0x00000013110a7225 */ /* 0x000fd000000e040e */
.L_x_10:
[----:B------:R-:W0:Y:S01]  /*0cb0*/  LDC.64 R26, c[0x0][0x640] ;  /* 0x00019000ff1a7b82 */ /* 0x000e220000000a00 */
[-C--:B------:R-:W-:Y:S01]  /*0cc0*/  SHF.R.U64 R25, R10, R20.reuse, R11 ;  /* 0x000000140a197219 */ /* 0x080fe2000000120b */
[----:B------:R-:W-:Y:S01]  /*0cd0*/  IMAD.MOV.U32 R10, RZ, RZ, R21 ;  /* 0x000000ffff0a7224 */ /* 0x000fe200078e0015 */
[----:B------:R-:W-:Y:S01]  /*0ce0*/  SHF.R.U32.HI R5, RZ, R20, R11 ;  /* 0x00000014ff057219 */ /* 0x000fe2000001160b */
[----:B------:R-:W-:Y:S01]  /*0cf0*/  IMAD.MOV.U32 R11, RZ, RZ, R120 ;  /* 0x000000ffff0b7224 */ /* 0x000fe200078e0078 */
[----:B------:R-:W-:Y:S01]  /*0d00*/  IADD3 R7, P0, RZ, -R25, RZ ;  /* 0x80000019ff077210 */ /* 0x000fe20007f1e0ff */
[----:B------:R-:W-:Y:S02]  /*0d10*/  IMAD R29, R9, R16, R6 ;  /* 0x00000010091d7224 */ /* 0x000fe400078e0206 */
[----:B------:R-:W2:Y:S01]  /*0d20*/  LDC R18, c[0x0][0x618] ;  /* 0x00018600ff127b82 */ /* 0x000ea20000000800 */
[----:B-1----:R-:W-:Y:S02]  /*0d30*/  IMAD.MOV.U32 R21, RZ, RZ, 0x1 ;  /* 0x00000001ff157424 */ /* 0x002fe400078e00ff */
[----:B------:R-:W-:-:S02]  /*0d40*/  IMAD.X R5, RZ, RZ, ~R5, P0 ;  /* 0x000000ffff057224 */ /* 0x000fc400000e0e05 */
[----:B------:R-:W-:-:S03]  /*0d50*/  IMAD.WIDE.U32 R10, R7, R22, R10 ;  /* 0x00000016070a7225 */ /* 0x000fc600078e000a */
[----:B------:R-:W1:Y:S01]  /*0d60*/  LDC R20, c[0x0][0x608] ;  /* 0x00018200ff147b82 */ /* 0x000e620000000800 */
[----:B------:R-:W-:Y:S02]  /*0d70*/  IMAD R12, R5, R22, RZ ;  /* 0x00000016050c7224 */ /* 0x000fe400078e02ff */
[----:B------:R-:W-:Y:S02]  /*0d80*/  IMAD.MOV.U32 R5, RZ, RZ, -0x1 ;  /* 0xffffffffff057424 */ /* 0x000fe400078e00ff */
[----:B------:R-:W-:-:S03]  /*0d90*/  IMAD R7, R7, R23, R12 ;  /* 0x0000001707077224 */ /* 0x000fc600078e020c */
[----:B------:R-:W3:Y:S01]  /*0da0*/  LDC R24, c[0x0][0x658] ;  /* 0x00019600ff187b82 */ /* 0x000ee20000000800 */
[----:B------:R-:W-:Y:S01]  /*0db0*/  IMAD.IADD R7, R11, 0x1, R7 ;  /* 0x000000010b077824 */ /* 0x000fe200078e0207 */
[----:B0-----:R-:W-:-:S04]  /*0dc0*/  ISETP.NE.U32.AND P0, PT, R26, RZ, PT ;  /* 0x000000ff1a00720c */ /* 0x001fc80003f05070 */
[----:B------:R-:W-:Y:S02]  /*0dd0*/  ISETP.NE.AND.EX P0, PT, R27, RZ, PT, P0 ;  /* 0x000000ff1b00720c */ /* 0x000fe40003f05300 */
[----:B------:R-:W0:Y:S01]  /*0de0*/  LDC R22, c[0x0][0x600] ;  /* 0x00018000ff167b82 */ /* 0x000e220000000800 */
[-CC-:B--2---:R-:W-:Y:S02]  /*0df0*/  SHF.R.U64 R14, R10, R18.reuse, R7.reuse ;  /* 0x000000120a0e7219 */ /* 0x184fe40000001207 */
[----:B------:R-:W-:-:S05]  /*0e00*/  SHF.R.U32.HI R7, RZ, R18, R7 ;  /* 0x00000012ff077219 */ /* 0x000fca0000011607 */
[----:B------:R-:W2:Y:S01]  /*0e10*/  LDC R17, c[0x0][0x648] ;  /* 0x00019200ff117b82 */ /* 0x000ea20000000800 */
[-CC-:B-1----:R-:W-:Y:S02]  /*0e20*/  SHF.R.U64 R18, R14, R20.reuse, R7.reuse ;  /* 0x000000140e127219 */ /* 0x182fe40000001207 */
[----:B------:R-:W-:-:S05]  /*0e30*/  SHF.R.U32.HI R7, RZ, R20, R7 ;  /* 0x00000014ff077219 */ /* 0x000fca0000011607 */
[----:B------:R-:W1:Y:S01]  /*0e40*/  LDC R19, c[0x0][0x638] ;  /* 0x00018e00ff137b82 */ /* 0x000e620000000800 */
[-CC-:B---3--:R-:W-:Y:S02]  /*0e50*/  SHF.R.U64 R16, R18, R24.reuse, R7.reuse ;  /* 0x0000001812107219 */ /* 0x188fe40000001207 */
[-C--:B------:R-:W-:Y:S02]  /*0e60*/  SHF.L.U32 R5, R5, R24.reuse, RZ ;  /* 0x0000001805057219 */ /* 0x080fe400000006ff */
[----:B------:R-:W-:Y:S01]  /*0e70*/  SHF.R.U32.HI R7, RZ, R24, R7 ;  /* 0x00000018ff077219 */ /* 0x000fe20000011607 */
[----:B------:R-:W-:Y:S01]  /*0e80*/  IMAD.MOV.U32 R6, RZ, RZ, R16 ;  /* 0x000000ffff067224 */ /* 0x000fe200078e0010 */
[----:B------:R-:W-:Y:S01]  /*0e90*/  LOP3.LUT R9, RZ, R5, RZ, 0x33, !PT ;  /* 0x00000005ff097212 */ /* 0x000fe200078e33ff */
[----:B------:R-:W3:Y:S01]  /*0ea0*/  LDC R23, c[0x0][0x610] ;  /* 0x00018400ff177b82 */ /* 0x000ee20000000800 */
[----:B------:R-:W-:Y:S05]  /*0eb0*/  @!P0 BRA `(.L_x_11) ;  /* 0x0000000000288947 */ /* 0x000fea0003800000 */
[----:B------:R-:W4:Y:S02]  /*0ec0*/  LDC R5, c[0x0][0x64c] ;  /* 0x00019300ff057b82 */ /* 0x000f240000000800 */
[----:B----4-:R-:W-:-:S05]  /*0ed0*/  IADD3 R5, P0, R16, R5, RZ ;  /* 0x0000000510057210 */ /* 0x010fca0007f1e0ff */
        /* <DEDUP_REMOVED lines=8> */
.L_x_11:
[----:B--2---:R-:W-:Y:S02]  /*0f60*/  SHF.R.U64 R7, R6, R17, R7 ;  /* 0x0000001106077219 */ /* 0x004fe40000001207 */
[----:B------:R-:W-:Y:S01]  /*0f70*/  LOP3.LUT R6, R18, R9, RZ, 0xc0, !PT ;  /* 0x0000000912067212 */ /* 0x000fe200078ec0ff */
[----:B0-----:R-:W-:Y:S01]  /*0f80*/  VIADD R9, R22, 0xffffffff ;  /* 0xffffffff16097836 */ /* 0x001fe20000000000 */
[----:B------:R-:W-:Y:S01]  /*0f90*/  SHF.L.U32 R5, R21, R24, RZ ;  /* 0x0000001815057219 */ /* 0x000fe200000006ff */
[----:B------:R-:W-:Y:S01]  /*0fa0*/  IMAD.MOV R10, RZ, RZ, -R7 ;  /* 0x000000ffff0a7224 */ /* 0x000fe200078e0a07 */
[----:B------:R-:W-:Y:S02]  /*0fb0*/  SEL R8, R8, R29, !P1 ;  /* 0x0000001d08087207 */ /* 0x000fe40004800000 */
[----:B------:R-:W-:Y:S01]  /*0fc0*/  LOP3.LUT R9, R14, R9, RZ, 0xc0, !PT ;  /* 0x000000090e097212 */ /* 0x000fe200078ec0ff */
[----:B------:R-:W-:Y:S02]  /*0fd0*/  IMAD R7, R5, R7, R6 ;  /* 0x0000000705077224 */ /* 0x000fe400078e0206 */
[----:B-1----:R-:W-:-:S02]  /*0fe0*/  IMAD R5, R10, R19, R16 ;  /* 0x000000130a057224 */ /* 0x002fc400078e0210 */
[----:B---3--:R-:W-:Y:S02]  /*0ff0*/  IMAD R8, R7, R23, R8 ;  /* 0x0000001707087224 */ /* 0x008fe400078e0208 */
[----:B------:R-:W-:Y:S02]  /*1000*/  IMAD R5, R5, R22, R9 ;  /* 0x0000001605057224 */ /* 0x000fe400078e0209 */
[----:B------:R-:W-:-:S03]  /*1010*/  IMAD.MOV.U32 R10, RZ, RZ, 0x1 ;  /* 0x00000001ff0a7424 */ /* 0x000fc600078e00ff */
[----:B------:R-:W-:Y:S02]  /*1020*/  SEL R6, R5, R8, !P1 ;  /* 0x0000000805067207 */ /* 0x000fe40004800000 */
[----:B------:R-:W-:-:S03]  /*1030*/  SEL R5, R8, R5, !P1 ;  /* 0x0000000508057207 */ /* 0x000fc60004800000 */
[----:B------:R2:W-:Y:S04]  /*1040*/  STL [R1+0xc], R6 ;  /* 0x00000c0601007387 */ /* 0x0005e80000100800 */
[----:B------:R2:W-:Y:S04]  /*1050*/  STL [R1+0x4], R25 ;  /* 0x0000041901007387 */ /* 0x0005e80000100800 */
[----:B------:R2:W-:Y:S02]  /*1060*/  STL [R1+0x10], R5 ;  /* 0x0000100501007387 */ /* 0x0005e40000100800 */
.L_x_9:
[----:B------:R-:W-:-:S08]  /*1070*/  NOP ;  /* 0x0000000000007918 */ /* 0x000fd00000000000 */
[----:B------:R-:W3:Y:S02]  /*1080*/  USETMAXREG.TRY_ALLOC.CTAPOOL UP0, 0xe8 ;  /* 0x000000e8000079c8 */ /* 0x000ee40008000600 */
[----:B---3--:R-:W-:-:S13]  /*1090*/  PLOP3.LUT P0, PT, PT, PT, UP0, 0x80, 0x0 ;  /* 0x000000000000781c */ /* 0x008fda0003f0f008 */
[----:B------:R-:W-:Y:S05]  /*10a0*/  @!P0 BRA `(.L_x_9) ;  /* 0xfffffffc00f08947 */ /* 0x000fea000383ffff */
[----:B------:R-:W-:Y:S01]  /*10b0*/  ULDC.64 UR4, c[0x0][0x598] ;  /* 0x0001660000047ab9 */ /* 0x000fe20000000a00 */
[----:B------:R-:W-:Y:S01]  /*10c0*/  ULDC.64 UR26, c[0x0][0x208] ;  /* 0x00008200001a7ab9 */ /* 0x000fe20000000a00 */
[----:B------:R-:W-:-:S04]  /*10d0*/  ISETP.NE.U32.AND P0, PT, RZ, UR4, PT ;  /* 0x00000004ff007c0c */ /* 0x000fc8000bf05070 */
[----:B------:R-:W-:-:S13]  /*10e0*/  ISETP.NE.AND.EX P0, PT, RZ, UR5, PT, P0 ;  /* 0x00000005ff007c0c */ /* 0x000fda000bf05300 */
[----:B------:R-:W-:Y:S05]  /*10f0*/  @!P0 BRA `(.L_x_12) ;  /* 0x00000000001c8947 */ /* 0x000fea0003800000 */
[----:B--2---:R-:W2:Y:S02]  /*1100*/  LDC.64 R6, c[0x0][0x598] ;  /* 0x00016600ff067b82 */ /* 0x004ea40000000a00 */
[----:B--2---:R-:W2:Y:S02]  /*1110*/  LDG.E.64 R6, desc[UR26][R6.64] ;  /* 0x0000001a06067981 */ /* 0x004ea4000c1e1b00 */
[----:B--2---:R-:W-:-:S04]  /*1120*/  ISETP.NE.U32.AND P0, PT, R6, RZ, PT ;  /* 0x000000ff0600720c */ /* 0x004fc80003f05070 */
[----:B------:R-:W-:-:S13]  /*1130*/  ISETP.NE.AND.EX P0, PT, R7, RZ, PT, P0 ;  /* 0x000000ff0700720c */ /* 0x000fda0003f05300 */
[----:B------:R-:W-:Y:S05]  /*1140*/  @!P0 BRA `(.L_x_12) ;  /* 0x0000000000088947 */ /* 0x000fea0003800000 */
[----:B0-----:R0:W5:Y:S01]  /*1150*/  LD.E R5, desc[UR26][R6.64] ;  /* 0x0000001a06057980 */ /* 0x001162000c101900 */
[----:B------:R-:W-:Y:S05]  /*1160*/  BRA `(.L_x_13) ;  /* 0x0000000000207947 */ /* 0x000fea0003800000 */
.L_x_12:
[----:B------:R-:W-:Y:S02]  /*1170*/  ULDC.64 UR4, c[0x0][0x588] ;  /* 0x0001620000047ab9 */ /* 0x000fe40000000a00 */
[----:B------:R-:W-:-:S04]  /*1180*/  ISETP.NE.U32.AND P0, PT, RZ, UR4, PT ;  /* 0x00000004ff007c0c */ /* 0x000fc8000bf05070 */
[----:B------:R-:W-:-:S13]  /*1190*/  ISETP.NE.AND.EX P0, PT, RZ, UR5, PT, P0 ;  /* 0x00000005ff007c0c */ /* 0x000fda000bf05300 */
[----:B------:R-:W-:Y:S05]  /*11a0*/  @!P0 BRA `(.L_x_14) ;  /* 0x00000000000c8947 */ /* 0x000fea0003800000 */
[----:B--2---:R-:W0:Y:S02]  /*11b0*/  LDC.64 R6, c[0x0][0x588] ;  /* 0x00016200ff067b82 */ /* 0x004e240000000a00 */
[----:B0-----:R2:W5:Y:S01]  /*11c0*/  LDG.E R5, desc[UR26][R6.64] ;  /* 0x0000001a06057981 */ /* 0x001562000c1e1900 */
[----:B------:R-:W-:Y:S05]  /*11d0*/  BRA `(.L_x_13) ;  /* 0x0000000000047947 */ /* 0x000fea0003800000 */
.L_x_14:
[----:B0-2---:R-:W3:Y:S02]  /*11e0*/  LDC R5, c[0x0][0x580] ;  /* 0x00016000ff057b82 */ /* 0x005ee40000000800 */
.L_x_13:
[----:B------:R-:W-:Y:S02]  /*11f0*/  ULDC.64 UR4, c[0x0][0x5a0] ;  /* 0x0001680000047ab9 */ /* 0x000fe40000000a00 */
[----:B------:R-:W-:-:S04]  /*1200*/  ISETP.NE.U32.AND P0, PT, RZ, UR4, PT ;  /* 0x00000004ff007c0c */ /* 0x000fc8000bf05070 */
[----:B------:R-:W-:-:S13]  /*1210*/  ISETP.NE.AND.EX P0, PT, RZ, UR5, PT, P0 ;  /* 0x00000005ff007c0c */ /* 0x000fda000bf05300 */
[----:B------:R-:W-:Y:S05]  /*1220*/  @!P0 BRA `(.L_x_15) ;  /* 0x00000000001c8947 */ /* 0x000fea0003800000 */
[----:B0-2---:R-:W0:Y:S02]  /*1230*/  LDC.64 R6, c[0x0][0x5a0] ;  /* 0x00016800ff067b82 */ /* 0x005e240000000a00 */
[----:B0-----:R-:W2:Y:S02]  /*1240*/  LDG.E.64 R6, desc[UR26][R6.64] ;  /* 0x0000001a06067981 */ /* 0x001ea4000c1e1b00 */
[----:B--2---:R-:W-:-:S04]  /*1250*/  ISETP.NE.U32.AND P0, PT, R6, RZ, PT ;  /* 0x000000ff0600720c */ /* 0x004fc80003f05070 */
[----:B------:R-:W-:-:S13]  /*1260*/  ISETP.NE.AND.EX P0, PT, R7, RZ, PT, P0 ;  /* 0x000000ff0700720c */ /* 0x000fda0003f05300 */
[----:B------:R-:W-:Y:S05]  /*1270*/  @!P0 BRA `(.L_x_15) ;  /* 0x0000000000088947 */ /* 0x000fea0003800000 */
[----:B------:R0:W5:Y:S01]  /*1280*/  LD.E R6, desc[UR26][R6.64] ;  /* 0x0000001a06067980 */ /* 0x000162000c101900 */
[----:B------:R-:W-:Y:S05]  /*1290*/  BRA `(.L_x_16) ;  /* 0x0000000000207947 */ /* 0x000fea0003800000 */
.L_x_15:
[----:B------:R-:W-:Y:S02]  /*12a0*/  ULDC.64 UR4, c[0x0][0x590] ;  /* 0x0001640000047ab9 */ /* 0x000fe40000000a00 */
[----:B------:R-:W-:-:S04]  /*12b0*/  ISETP.NE.U32.AND P0, PT, RZ, UR4, PT ;  /* 0x00000004ff007c0c */ /* 0x000fc8000bf05070 */
[----:B------:R-:W-:-:S13]  /*12c0*/  ISETP.NE.AND.EX P0, PT, RZ, UR5, PT, P0 ;  /* 0x00000005ff007c0c */ /* 0x000fda000bf05300 */
[----:B------:R-:W-:Y:S05]  /*12d0*/  @!P0 BRA `(.L_x_17) ;  /* 0x00000000000c8947 */ /* 0x000fea0003800000 */
[----:B0-2---:R-:W0:Y:S02]  /*12e0*/  LDC.64 R6, c[0x0][0x590] ;  /* 0x00016400ff067b82 */ /* 0x005e240000000a00 */
[----:B0-----:R2:W5:Y:S01]  /*12f0*/  LDG.E R6, desc[UR26][R6.64] ;  /* 0x0000001a06067981 */ /* 0x001562000c1e1900 */
[----:B------:R-:W-:Y:S05]  /*1300*/  BRA `(.L_x_16) ;  /* 0x0000000000047947 */ /* 0x000fea0003800000 */
.L_x_17:
[----:B0-2---:R-:W4:Y:S02]  /*1310*/  LDC R6, c[0x0][0x584] ;  /* 0x00016100ff067b82 */ /* 0x005f240000000800 */
.L_x_16:
[----:B------:R-:W-:-:S13]  /*1320*/  LOP3.LUT P0, RZ, R10, 0xff, RZ, 0xc0, !PT ;  /* 0x000000ff0aff7812 */ /* 0x000fda000780c0ff */
[----:B------:R-:W-:Y:S05]  /*1330*/  @!P0 EXIT ;  /* 0x000000000000894d */ /* 0x000fea0003800000 */
[----:B------:R-:W0:Y:S01]  /*1340*/  LDC.64 R12, c[0x0][0x5c8] ;  /* 0x00017200ff0c7b82 */ /* 0x000e220000000a00 */
[----:B------:R-:W-:Y:S02]  /*1350*/  ULDC UR4, c[0x0][0x28c] ;  /* 0x0000a30000047ab9 */ /* 0x000fe40000000800 */
[----:B------:R-:W-:-:S04]  /*1360*/  UIADD3 UR4, UR4, 0x1f, URZ ;  /* 0x0000001f04047890 */ /* 0x000fc8000fffe03f */
[----:B------:R-:W-:-:S04]  /*1370*/  USHF.R.S32.HI UR5, URZ, 0x1f, UR4 ;  /* 0x0000001f3f057899 */ /* 0x000fc80008011404 */
[----:B------:R-:W-:-:S03]  /*1380*/  ULEA.HI UR5, UR5, UR4, URZ, 0x5 ;  /* 0x0000000405057291 */ /* 0x000fc6000f8f283f */
[----:B------:R-:W-:Y:S01]  /*1390*/  UMOV UR4, URZ ;  /* 0x0000003f00047c82 */ /* 0x000fe20008000000 */
[----:B------:R-:W-:-:S03]  /*13a0*/  USHF.R.S32.HI UR9, URZ, 0x5, UR5 ;  /* 0x000000053f097899 */ /* 0x000fc60008011405 */
[----:B------:R-:W-:Y:S01]  /*13b0*/  UMOV UR5, URZ ;  /* 0x0000003f00057c82 */ /* 0x000fe20008000000 */
[C-C-:B0-2---:R-:W-:Y:S01]  /*13c0*/  SHF.L.U64.HI R7, R12.reuse, 0x7, R13.reuse ;  /* 0x000000070c077819 */ /* 0x145fe2000001020d */
[C---:B------:R-:W-:Y:S01]  /*13d0*/  IMAD.SHL.U32 R10, R12.reuse, 0x80, RZ ;  /* 0x000000800c0a7824 */ /* 0x040fe200078e00ff */
[C-C-:B------:R-:W-:Y:S01]  /*13e0*/  SHF.L.U64.HI R8, R12.reuse, 0x3, R13.reuse ;  /* 0x000000030c087819 */ /* 0x140fe2000001020d */
[C---:B------:R-:W-:Y:S01]  /*13f0*/  IMAD.SHL.U32 R11, R12.reuse, 0x8, RZ ;  /* 0x000000080c0b7824 */ /* 0x040fe200078e00ff */
[C---:B------:R-:W-:Y:S01]  /*1400*/  SHF.L.U64.HI R9, R12.reuse, 0x8, R13 ;  /* 0x000000080c097819 */ /* 0x040fe2000001020d */
[----:B------:R-:W-:Y:S01]  /*1410*/  IMAD.SHL.U32 R12, R12, 0x100, RZ ;  /* 0x000001000c0c7824 */ /* 0x000fe200078e00ff */
[----:B------:R-:W-:-:S07]  /*1420*/  LOP3.LUT R13, R0, 0x1, RZ, 0xfc, !PT ;  /* 0x00000001000d7812 */ /* 0x000fce00078efcff */
.L_x_68:
[----:B01----:R-:W0:Y:S01]  /*1430*/  S2R R14, SR_TID.X ;  /* 0x00000000000e7919 */ /* 0x003e220000002100 */
[----:B--2---:R-:W2:Y:S01]  /*1440*/  S2UR UR13, SR_CgaCtaId ;  /* 0x00000000000d79c3 */ /* 0x004ea20000008800 */
[----:B------:R-:W-:Y:S01]  /*1450*/  UMOV UR12, 0x400 ;  /* 0x00000400000c7882 */ /* 0x000fe20000000000 */
[----:B------:R-:W-:Y:S01]  /*1460*/  UMOV UR6, URZ ;  /* 0x0000003f00067c82 */ /* 0x000fe20008000000 */
[----:B------:R-:W-:Y:S01]  /*1470*/  UMOV UR7, URZ ;  /* 0x0000003f00077c82 */ /* 0x000fe20008000000 */
[----:B------:R-:W-:Y:S01]  /*1480*/  UMOV UR24, UR5 ;  /* 0x0000000500187c82 */ /* 0x000fe20008000000 */
[----:B------:R-:W-:Y:S02]  /*1490*/  CS2R R16, SRZ ;  /* 0x0000000000107805 */ /* 0x000fe4000001ff00 */
[----:B------:R-:W-:Y:S02]  /*14a0*/  CS2R R18, SRZ ;  /* 0x0000000000127805 */ /* 0x000fe4000001ff00 */
[----:B-1----:R-:W-:-:S02]  /*14b0*/  CS2R R20, SRZ ;  /* 0x0000000000147805 */ /* 0x002fc4000001ff00 */
[----:B------:R-:W-:Y:S02]  /*14c0*/  CS2R R22, SRZ ;  /* 0x0000000000167805 */ /* 0x000fe4000001ff00 */
[----:B------:R-:W-:Y:S02]  /*14d0*/  CS2R R120, SRZ ;  /* 0x0000000000787805 */ /* 0x000fe4000001ff00 */
[----:B------:R-:W-:Y:S02]  /*14e0*/  CS2R R122, SRZ ;  /* 0x00000000007a7805 */ /* 0x000fe4000001ff00 */
[----:B------:R-:W-:Y:S02]  /*14f0*/  CS2R R124, SRZ ;  /* 0x00000000007c7805 */ /* 0x000fe4000001ff00 */
[----:B------:R-:W-:Y:S02]  /*1500*/  CS2R R126, SRZ ;  /* 0x00000000007e7805 */ /* 0x000fe4000001ff00 */
[----:B------:R-:W-:-:S02]  /*1510*/  CS2R R130, SRZ ;  /* 0x0000000000827805 */ /* 0x000fc4000001ff00 */
        /* <DEDUP_REMOVED lines=17> */
[----:B0-----:R-:W-:-:S02]  /*1630*/  LOP3.LUT R14, R14, 0x80, RZ, 0xc0, !PT ;  /* 0x000000800e0e7812 */ /* 0x001fc400078ec0ff */
[----:B------:R-:W-:Y:S02]  /*1640*/  CS2R R168, SRZ ;  /* 0x0000000000a87805 */ /* 0x000fe4000001ff00 */
[----:B------:R-:W-:Y:S02]  /*1650*/  CS2R R170, SRZ ;  /* 0x0000000000aa7805 */ /* 0x000fe4000001ff00 */
[----:B------:R-:W-:Y:S02]  /*1660*/  CS2R R174, SRZ ;  /* 0x0000000000ae7805 */ /* 0x000fe4000001ff00 */
[----:B------:R-:W-:Y:S02]  /*1670*/  SHF.R.U32.HI R15, RZ, 0x7, R14 ;  /* 0x00000007ff0f7819 */ /* 0x000fe4000001160e */
[----:B------:R-:W-:Y:S01]  /*1680*/  CS2R R176, SRZ ;  /* 0x0000000000b07805 */ /* 0x000fe2000001ff00 */
[----:B------:R-:W0:Y:S01]  /*1690*/  LDC R14, c[0x0][0x28c] ;  /* 0x0000a300ff0e7b82 */ /* 0x000e220000000800 */
[----:B------:R-:W-:-:S02]  /*16a0*/  CS2R R178, SRZ ;  /* 0x0000000000b27805 */ /* 0x000fc4000001ff00 */
[----:B------:R-:W-:Y:S02]  /*16b0*/  CS2R R182, SRZ ;  /* 0x0000000000b67805 */ /* 0x000fe4000001ff00 */
[----:B------:R-:W-:Y:S01]  /*16c0*/  CS2R R184, SRZ ;  /* 0x0000000000b87805 */ /* 0x000fe2000001ff00 */
[----:B------:R-:W1:Y:S01]  /*16d0*/  SHFL.IDX PT, R15, R15, RZ, 0x1f ;  /* 0x00001fff0f0f7589 */ /* 0x000e6200000e0000 */
        /* <DEDUP_REMOVED lines=8> */
[----:B------:R-:W-:Y:S01]  /*1760*/  CS2R R204, SRZ ;  /* 0x0000000000cc7805 */ /* 0x000fe2000001ff00 */
[----:B------:R-:W-:Y:S01]  /*1770*/  IMAD.MOV.U32 R206, RZ, RZ, RZ ;  /* 0x000000ffffce7224 */ /* 0x000fe200078e00ff */
[----:B------:R-:W-:Y:S01]  /*1780*/  CS2R R196, SRZ ;  /* 0x0000000000c47805 */ /* 0x000fe2000001ff00 */
[----:B------:R-:W-:Y:S01]  /*1790*/  IMAD.MOV.U32 R181, RZ, RZ, RZ ;  /* 0x000000ffffb57224 */ /* 0x000fe200078e00ff */
[----:B------:R-:W-:-:S02]  /*17a0*/  CS2R R172, SRZ ;  /* 0x0000000000ac7805 */ /* 0x000fc4000001ff00 */
[----:B------:R-:W-:Y:S02]  /*17b0*/  CS2R R134, SRZ ;  /* 0x0000000000867805 */ /* 0x000fe4000001ff00 */
[----:B------:R-:W-:Y:S01]  /*17c0*/  CS2R R128, SRZ ;  /* 0x0000000000807805 */ /* 0x000fe2000001ff00 */
[----:B------:R-:W-:Y:S01]  /*17d0*/  IMAD.U32 R211, RZ, RZ, UR4 ;  /* 0x00000004ffd37e24 */ /* 0x000fe2000f8e00ff */
[----:B------:R-:W-:Y:S02]  /*17e0*/  CS2R R112, SRZ ;  /* 0x0000000000707805 */ /* 0x000fe4000001ff00 */
[----:B------:R-:W-:Y:S02]  /*17f0*/  CS2R R114, SRZ ;  /* 0x0000000000727805 */ /* 0x000fe4000001ff00 */
[----:B------:R-:W-:Y:S02]  /*1800*/  CS2R R116, SRZ ;  /* 0x0000000000747805 */ /* 0x000fe4000001ff00 */
[----:B0-----:R-:W-:-:S02]  /*1810*/  ISETP.GE.AND P0, PT, R14, 0x1, PT ;  /* 0x000000010e00780c */ /* 0x001fc40003f06270 */
[----:B------:R-:W-:Y:S02]  /*1820*/  CS2R R118, SRZ ;  /* 0x0000000000767805 */ /* 0x000fe4000001ff00 */
[----:B------:R-:W-:Y:S02]  /*1830*/  CS2R R104, SRZ ;  /* 0x0000000000687805 */ /* 0x000fe4000001ff00 */
[----:B------:R-:W-:Y:S02]  /*1840*/  CS2R R106, SRZ ;  /* 0x00000000006a7805 */ /* 0x000fe4000001ff00 */
[----:B-1----:R-:W-:Y:S02]  /*1850*/  R2UR UR8, R15 ;  /* 0x000000000f0872ca */ /* 0x002fe400000e0000 */
        /* <DEDUP_REMOVED lines=11> */
[----:B------:R-:W-:Y:S01]  /*1910*/  CS2R R80, SRZ ;  /* 0x0000000000507805 */ /* 0x000fe2000001ff00 */
[----:B------:R-:W-:Y:S01]  /*1920*/  ULEA.HI UR10, UR8, UR8, URZ, 0x1 ;  /* 0x00000008080a7291 */ /* 0x000fe2000f8f083f */
[----:B------:R-:W-:Y:S02]  /*1930*/  CS2R R82, SRZ ;  /* 0x0000000000527805 */ /* 0x000fe4000001ff00 */
[----:B------:R-:W-:-:S02]  /*1940*/  CS2R R84, SRZ ;  /* 0x0000000000547805 */ /* 0x000fc4000001ff00 */
[----:B------:R-:W-:Y:S01]  /*1950*/  CS2R R86, SRZ ;  /* 0x0000000000567805 */ /* 0x000fe2000001ff00 */
[----:B------:R-:W-:Y:S01]  /*1960*/  ULOP3.LUT UR11, UR10, 0x1ffffe, URZ, 0xc0, !UPT ;  /* 0x001ffffe0a0b7892 */ /* 0x000fe2000f8ec03f */
[----:B------:R-:W-:Y:S01]  /*1970*/  CS2R R72, SRZ ;  /* 0x0000000000487805 */ /* 0x000fe2000001ff00 */
[----:B--2---:R-:W-:Y:S01]  /*1980*/  ULEA UR10, UR13, UR12, 0x18 ;  /* 0x0000000c0d0a7291 */ /* 0x004fe2000f8ec03f */
[----:B------:R-:W-:Y:S01]  /*1990*/  CS2R R74, SRZ ;  /* 0x00000000004a7805 */ /* 0x000fe2000001ff00 */
[----:B------:R-:W-:Y:S01]  /*19a0*/  UIADD3 UR11, UR8, -UR11, URZ ;  /* 0x8000000b080b7290 */ /* 0x000fe2000fffe03f */
[----:B------:R-:W-:Y:S02]  /*19b0*/  CS2R R76, SRZ ;  /* 0x00000000004c7805 */ /* 0x000fe4000001ff00 */
[----:B------:R-:W-:Y:S01]  /*19c0*/  CS2R R78, SRZ ;  /* 0x00000000004e7805 */ /* 0x000fe2000001ff00 */
[----:B------:R-:W-:Y:S01]  /*19d0*/  UMOV UR8, URZ ;  /* 0x0000003f00087c82 */ /* 0x000fe20008000000 */
[----:B------:R-:W-:Y:S01]  /*19e0*/  ULEA UR11, UR11, UR10, 0xb ;  /* 0x0000000a0b0b7291 */ /* 0x000fe2000f8e583f */
[----:B------:R-:W-:-:S02]  /*19f0*/  CS2R R64, SRZ ;  /* 0x0000000000407805 */ /* 0x000fc4000001ff00 */
[----:B------:R-:W-:Y:S02]  /*1a00*/  CS2R R66, SRZ ;  /* 0x0000000000427805 */ /* 0x000fe4000001ff00 */
[----:B------:R-:W-:Y:S01]  /*1a10*/  CS2R R68, SRZ ;  /* 0x0000000000447805 */ /* 0x000fe2000001ff00 */
[----:B------:R-:W-:Y:S01]  /*1a20*/  UIADD3 UR11, UR11, 0x180, URZ ;  /* 0x000001800b0b7890 */ /* 0x000fe2000fffe03f */
[----:B------:R-:W-:Y:S02]  /*1a30*/  CS2R R70, SRZ ;  /* 0x0000000000467805 */ /* 0x000fe4000001ff00 */
[----:B------:R-:W-:Y:S02]  /*1a40*/  CS2R R56, SRZ ;  /* 0x0000000000387805 */ /* 0x000fe4000001ff00 */
[----:B------:R-:W-:Y:S01]  /*1a50*/  CS2R R58, SRZ ;  /* 0x00000000003a7805 */ /* 0x000fe2000001ff00 */
[----:B------:R-:W-:Y:S01]  /*1a60*/  USHF.R.U32.HI UR11, URZ, 0x4, UR11 ;  /* 0x000000043f0b7899 */ /* 0x000fe2000801160b */
[----:B------:R-:W-:-:S02]  /*1a70*/  CS2R R60, SRZ ;  /* 0x00000000003c7805 */ /* 0x000fc4000001ff00 */
[----:B------:R-:W-:Y:S02]  /*1a80*/  CS2R R62, SRZ ;  /* 0x00000000003e7805 */ /* 0x000fe4000001ff00 */
[----:B------:R-:W-:Y:S01]  /*1a90*/  CS2R R48, SRZ ;  /* 0x0000000000307805 */ /* 0x000fe2000001ff00 */
[----:B------:R-:W-:Y:S01]  /*1aa0*/  ULOP3.LUT UR11, UR11, 0x3fff, URZ, 0xc0, !UPT ;  /* 0x00003fff0b0b7892 */ /* 0x000fe2000f8ec03f */
        /* <DEDUP_REMOVED lines=15> */
[----:B------:R-:W-:Y:S06]  /*1ba0*/  @!P0 BRA `(.L_x_18) ;  /* 0x0000000c00848947 */ /* 0x000fec0003800000 */
[----:B------:R-:W-:-:S13]  /*1bb0*/  ISETP.NE.AND P1, PT, R13, 0x3, PT ;  /* 0x000000030d00780c */ /* 0x000fda0003f25270 */
[----:B------:R-:W-:Y:S05]  /*1bc0*/  @!P1 BRA `(.L_x_19) ;  /* 0x0000000000049947 */ /* 0x000fea0003800000 */
[----:B------:R-:W-:Y:S01]  /*1bd0*/  BPT.TRAP 0x1 ;  /* 0x000000040000795c */ /* 0x000fe20000300000 */
.L_x_19:
[----:B------:R-:W-:Y:S01]  /*1be0*/  ULEA UR7, UR5, UR10, 0x3 ;  /* 0x0000000a05077291 */ /* 0x000fe2000f8e183f */
[----:B------:R-:W-:-:S05]  /*1bf0*/  IMAD.U32 R15, RZ, RZ, UR4 ;  /* 0x00000004ff0f7e24 */ /* 0x000fca000f8e00ff */
[----:B------:R-:W-:-:S04]  /*1c00*/  SHF.L.U32 R15, R15, 0x1f, RZ ;  /* 0x0000001f0f0f7819 */ /* 0x000fc800000006ff */
[----:B------:R0:W1:Y:S01]  /*1c10*/  SYNCS.PHASECHK.TRANS64.TRYWAIT P0, [UR7], R15 ;  /* 0x0000000fff0075a7 */ /* 0x0000620008000147 */
[----:B------:R-:W-:Y:S05]  /*1c20*/  @!P1 BRA `(.L_x_20) ;  /* 0x0000000000049947 */ /* 0x000fea0003800000 */
[----:B------:R-:W-:Y:S01]  /*1c30*/  BPT.TRAP 0x1 ;  /* 0x000000040000795c */ /* 0x000fe20000300000 */
.L_x_20:
[----:B------:R-:W-:Y:S01]  /*1c40*/  UMOV UR6, 0x1 ;  /* 0x0000000100067882 */ /* 0x000fe20000000000 */
[----:B------:R-:W-:Y:S01]  /*1c50*/  IMAD.MOV.U32 R14, RZ, RZ, RZ ;  /* 0x000000ffff0e7224 */ /* 0x000fe200078e00ff */
[----:B-1----:R-:W-:Y:S06]  /*1c60*/  @P0 BRA `(.L_x_21) ;  /* 0x0000000000080947 */ /* 0x002fec0003800000 */
[----:B------:R-:W1:Y:S02]  /*1c70*/  SYNCS.PHASECHK.TRANS64.TRYWAIT P0, [UR7], R15 ;  /* 0x0000000fff0075a7 */ /* 0x000e640008000147 */
[----:B-1----:R-:W-:Y:S05]  /*1c80*/  @!P0 BRA `(.L_x_22) ;  /* 0x000000f400188947 */ /* 0x002fea0003800000 */
.L_x_21:
[----:B------:R-:W-:Y:S01]  /*1c90*/  UIADD3 UR7, UR10, 0x30180, URZ ;  /* 0x000301800a077890 */ /* 0x000fe2000fffe03f */
[----:B------:R-:W-:Y:S01]  /*1ca0*/  WARPGROUP.ARRIVE ;  /* 0x00000000000079c5 */ /* 0x000fe20000000000 */
[----:B------:R-:W-:Y:S01]  /*1cb0*/  ULOP3.LUT UR8, UR11, 0x10000, URZ, 0xfc, !UPT ;  /* 0x000100000b087892 */ /* 0x000fe2000f8efc3f */
[----:B-1----:R-:W-:Y:S01]  /*1cc0*/  CS2R R16, SRZ ;  /* 0x0000000000107805 */ /* 0x002fe2000001ff00 */
[----:B------:R-:W-:Y:S01]  /*1cd0*/  USHF.R.U32.HI UR7, URZ, 0x4, UR7 ;  /* 0x000000043f077899 */ /* 0x000fe20008011607 */
[----:B------:R-:W-:Y:S01]  /*1ce0*/  CS2R R18, SRZ ;  /* 0x0000000000127805 */ /* 0x000fe2000001ff00 */
[----:B------:R-:W-:Y:S01]  /*1cf0*/  UMOV UR13, 0xc0000010 ;  /* 0xc0000010000d7882 */ /* 0x000fe20000000000 */
[----:B------:R-:W-:Y:S01]  /*1d00*/  UMOV UR15, 0xc0000010 ;  /* 0xc0000010000f7882 */ /* 0x000fe20000000000 */
[----:B------:R-:W-:Y:S01]  /*1d10*/  ULOP3.LUT UR7, UR7, 0x3fff, URZ, 0xc0, !UPT ;  /* 0x00003fff07077892 */ /* 0x000fe2000f8ec03f */
[----:B------:R-:W-:Y:S01]  /*1d20*/  CS2R R20, SRZ ;  /* 0x0000000000147805 */ /* 0x000fe2000001ff00 */
[----:B------:R-:W-:Y:S01]  /*1d30*/  UMOV UR17, UR13 ;  /* 0x0000000d00117c82 */ /* 0x000fe20008000000 */
[----:B------:R-:W-:Y:S01]  /*1d40*/  UMOV UR19, 0xc0000010 ;  /* 0xc000001000137882 */ /* 0x000fe20000000000 */
[----:B------:R-:W-:Y:S01]  /*1d50*/  ULOP3.LUT UR14, UR7, 0x10000, URZ, 0xfc, !UPT ;  /* 0x00010000070e7892 */ /* 0x000fe2000f8efc3f */
[----:B------:R-:W-:Y:S01]  /*1d60*/  CS2R R22, SRZ ;  /* 0x0000000000167805 */ /* 0x000fe2000001ff00 */
[----:B------:R-:W-:Y:S01]  /*1d70*/  ULEA UR7, UR5, UR8, 0xa ;  /* 0x0000000805077291 */ /* 0x000fe2000f8e503f */
[----:B------:R-:W-:Y:S01]  /*1d80*/  CS2R R120, SRZ ;  /* 0x0000000000787805 */ /* 0x000fe2000001ff00 */
[----:B------:R-:W-:Y:S01]  /*1d90*/  UIMAD UR14, UR5, 0x60, UR14 ;  /* 0x00000060050e78a4 */ /* 0x000fe2000f8e020e */
[----:B------:R-:W-:Y:S01]  /*1da0*/  CS2R R122, SRZ ;  /* 0x00000000007a7805 */ /* 0x000fe2000001ff00 */
[----:B------:R-:W-:Y:S01]  /*1db0*/  UIADD3 UR8, UR7, 0x100, URZ ;  /* 0x0000010007087890 */ /* 0x000fe2000fffe03f */
[----:B------:R-:W-:Y:S01]  /*1dc0*/  CS2R R124, SRZ ;  /* 0x00000000007c7805 */ /* 0x000fe2000001ff00 */
[----:B------:R-:W-:Y:S01]  /*1dd0*/  UIADD3 UR18, UR14, 0x20, URZ ;  /* 0x000000200e127890 */ /* 0x000fe2000fffe03f */
[----:B------:R-:W-:Y:S01]  /*1de0*/  CS2R R126, SRZ ;  /* 0x00000000007e7805 */ /* 0x000fe2000001ff00 */
[----:B------:R-:W-:Y:S01]  /*1df0*/  UIADD3 UR22, UR14, 0x40, URZ ;  /* 0x000000400e167890 */ /* 0x000fe2000fffe03f */
[----:B------:R-:W-:Y:S01]  /*1e00*/  CS2R R130, SRZ ;  /* 0x0000000000827805 */ /* 0x000fe2000001ff00 */
[----:B------:R-:W-:Y:S01]  /*1e10*/  UMOV UR12, UR7 ;  /* 0x00000007000c7c82 */ /* 0x000fe20008000000 */
[----:B------:R-:W-:Y:S01]  /*1e20*/  UMOV UR21, UR13 ;  /* 0x0000000d00157c82 */ /* 0x000fe20008000000 */
[----:B------:R-:W-:Y:S01]  /*1e30*/  UMOV UR16, UR12 ;  /* 0x0000000c00107c82 */ /* 0x000fe20008000000 */
[----:B------:R-:W-:Y:S01]  /*1e40*/  QGMMA.64x16x32.F32.E4M3.E4M3 R112, gdesc[UR12], RZ, !UPT ;  /* 0x002000000c7079f3 */ /* 0x000fe2000c7008ff */
[----:B------:R-:W-:Y:S01]  /*1e50*/  UMOV UR20, UR12 ;  /* 0x0000000c00147c82 */ /* 0x000fe20008000000 */
[----:B------:R-:W-:Y:S01]  /*1e60*/  UMOV UR23, 0xc0000010 ;  /* 0xc000001000177882 */ /* 0x000fe20000000000 */
[----:B------:R-:W-:Y:S01]  /*1e70*/  CS2R R132, SRZ ;  /* 0x0000000000847805 */ /* 0x000fe2000001ff00 */
[----:B------:R-:W-:Y:S01]  /*1e80*/  QGMMA.64x16x32.F32.E4M3.E4M3 R80, gdesc[UR16], RZ, !UPT ;  /* 0x00200000105079f3 */ /* 0x000fe2000c7008ff */
[----:B------:R-:W-:-:S02]  /*1e90*/  CS2R R136, SRZ ;  /* 0x0000000000887805 */ /* 0x000fc4000001ff00 */
[----:B------:R-:W-:Y:S02]  /*1ea0*/  CS2R R138, SRZ ;  /* 0x00000000008a7805 */ /* 0x000fe4000001ff00 */
[----:B------:R-:W-:Y:S01]  /*1eb0*/  CS2R R140, SRZ ;  /* 0x00000000008c7805 */ /* 0x000fe2000001ff00 */
[----:B------:R-:W-:Y:S01]  /*1ec0*/  QGMMA.64x16x32.F32.E4M3.E4M3 R48, gdesc[UR20], RZ, !UPT ;  /* 0x00200000143079f3 */ /* 0x000fe2000c7008ff */
[----:B------:R-:W-:Y:S01]  /*1ed0*/  UMOV UR20, UR8 ;  /* 0x0000000800147c82 */ /* 0x000fe20008000000 */
[----:B------:R-:W-:Y:S01]  /*1ee0*/  UIADD3 UR8, UR7, 0x200, URZ ;  /* 0x0000020007087890 */ /* 0x000fe2000fffe03f */
[----:B------:R-:W-:Y:S01]  /*1ef0*/  CS2R R142, SRZ ;  /* 0x00000000008e7805 */ /* 0x000fe2000001ff00 */
[----:B------:R-:W-:Y:S01]  /*1f00*/  UMOV UR21, 0xc0000010 ;  /* 0xc000001000157882 */ /* 0x000fe20000000000 */
[----:B------:R-:W-:Y:S01]  /*1f10*/  UMOV UR16, UR20 ;  /* 0x0000001400107c82 */ /* 0x000fe20008000000 */
[----:B------:R-:W-:Y:S01]  /*1f20*/  UMOV UR17, UR21 ;  /* 0x0000001500117c82 */ /* 0x000fe20008000000 */
[----:B------:R-:W-:Y:S01]  /*1f30*/  QGMMA.64x16x32.F32.E4M3.E4M3 R40, gdesc[UR20], RZ, !UPT ;  /* 0x00200000142879f3 */ /* 0x000fe2000c7008ff */
[----:B------:R-:W-:Y:S01]  /*1f40*/  UMOV UR12, UR20 ;  /* 0x00000014000c7c82 */ /* 0x000fe20008000000 */
[----:B------:R-:W-:Y:S01]  /*1f50*/  UMOV UR13, UR21 ;  /* 0x00000015000d7c82 */ /* 0x000fe20008000000 */
[----:B------:R-:W-:Y:S01]  /*1f60*/  UIADD3 UR7, UR7, 0x300, URZ ;  /* 0x0000030007077890 */ /* 0x000fe2000fffe03f */
[----:B------:R-:W-:Y:S01]  /*1f70*/  QGMMA.64x16x32.F32.E4M3.E4M3 R72, gdesc[UR16], RZ, !UPT ;  /* 0x00200000104879f3 */ /* 0x000fe2000c7008ff */
[----:B------:R-:W-:-:S02]  /*1f80*/  CS2R R144, SRZ ;  /* 0x0000000000907805 */ /* 0x000fc4000001ff00 */
[----:B------:R-:W-:Y:S02]  /*1f90*/  CS2R R146, SRZ ;  /* 0x0000000000927805 */ /* 0x000fe4000001ff00 */
[----:B------:R-:W-:Y:S01]  /*1fa0*/  CS2R R148, SRZ ;  /* 0x0000000000947805 */ /* 0x000fe2000001ff00 */
[----:B------:R-:W-:Y:S01]  /*1fb0*/  QGMMA.64x16x32.F32.E4M3.E4M3 R104, gdesc[UR12], RZ, !UPT ;  /* 0x002000000c6879f3 */ /* 0x000fe2000c7008ff */
[----:B------:R-:W-:Y:S01]  /*1fc0*/  UMOV UR12, UR8 ;  /* 0x00000008000c7c82 */ /* 0x000fe20008000000 */
[----:B------:R-:W-:Y:S01]  /*1fd0*/  UMOV UR13, 0xc0000010 ;  /* 0xc0000010000d7882 */ /* 0x000fe20000000000 */
[----:B------:R-:W-:Y:S01]  /*1fe0*/  UMOV UR16, UR12 ;  /* 0x0000000c00107c82 */ /* 0x000fe20008000000 */
[----:B------:R-:W-:Y:S01]  /*1ff0*/  UMOV UR17, UR13 ;  /* 0x0000000d00117c82 */ /* 0x000fe20008000000 */
[----:B------:R-:W-:Y:S01]  /*2000*/  QGMMA.64x16x32.F32.E4M3.E4M3 R96, gdesc[UR12], RZ, !UPT ;  /* 0x002000000c6079f3 */ /* 0x000fe2000c7008ff */
[----:B------:R-:W-:Y:S01]  /*2010*/  UMOV UR20, UR12 ;  /* 0x0000000c00147c82 */ /* 0x000fe20008000000 */
[----:B------:R-:W-:Y:S01]  /*2020*/  UMOV UR21, UR13 ;  /* 0x0000000d00157c82 */ /* 0x000fe20008000000 */
[----:B------:R-:W-:Y:S01]  /*2030*/  CS2R R150, SRZ ;  /* 0x0000000000967805 */ /* 0x000fe2000001ff00 */
[----:B------:R-:W-:Y:S01]  /*2040*/  QGMMA.64x16x32.F32.E4M3.E4M3 R64, gdesc[UR16], RZ, !UPT ;  /* 0x00200000104079f3 */ /* 0x000fe2000c7008ff */
[----:B------:R-:W-:-:S02]  /*2050*/  CS2R R152, SRZ ;  /* 0x0000000000987805 */ /* 0x000fc4000001ff00 */
[----:B------:R-:W-:Y:S02]  /*2060*/  CS2R R154, SRZ ;  /* 0x00000000009a7805 */ /* 0x000fe4000001ff00 */
[----:B------:R-:W-:Y:S01]  /*2070*/  CS2R R156, SRZ ;  /* 0x00000000009c7805 */ /* 0x000fe2000001ff00 */
[----:B------:R-:W-:Y:S01]  /*2080*/  QGMMA.64x16x32.F32.E4M3.E4M3 R32, gdesc[UR20], RZ, !UPT ;  /* 0x00200000142079f3 */ /* 0x000fe2000c7008ff */
[----:B------:R-:W-:Y:S01]  /*2090*/  UMOV UR20, UR7 ;  /* 0x0000000700147c82 */ /* 0x000fe20008000000 */
[----:B------:R-:W-:Y:S01]  /*20a0*/  ULDC UR7, c[0x0][0x50c] ;  /* 0x0001430000077ab9 */ /* 0x000fe20000000800 */
[----:B------:R-:W-:Y:S01]  /*20b0*/  UMOV UR21, 0xc0000010 ;  /* 0xc000001000157882 */ /* 0x000fe20000000000 */
[----:B------:R-:W-:Y:S01]  /*20c0*/  UISETP.NE.AND UP0, UPT, UR7, 0x1, UPT ;  /* 0x000000010700788c */ /* 0x000fe2000bf05270 */
[----:B------:R-:W-:Y:S01]  /*20d0*/  QGMMA.64x16x32.F32.E4M3.E4M3 R24, gdesc[UR20], RZ, !UPT ;  /* 0x00200000141879f3 */ /* 0x000fe2000c7008ff */
[----:B------:R-:W-:Y:S01]  /*20e0*/  UMOV UR16, UR20 ;  /* 0x0000001400107c82 */ /* 0x000fe20008000000 */
[----:B------:R-:W-:Y:S01]  /*20f0*/  UMOV UR17, UR21 ;  /* 0x0000001500117c82 */ /* 0x000fe20008000000 */
[----:B------:R-:W-:Y:S01]  /*2100*/  USEL UR7, URZ, 0x1, UP0 ;  /* 0x000000013f077887 */ /* 0x000fe20008000000 */
[----:B------:R-:W-:Y:S01]  /*2110*/  QGMMA.64x16x32.F32.E4M3.E4M3 R56, gdesc[UR16], RZ, !UPT ;  /* 0x00200000103879f3 */ /* 0x000fe2000c7008ff */
[----:B------:R-:W-:Y:S01]  /*2120*/  UMOV UR12, UR20 ;  /* 0x00000014000c7c82 */ /* 0x000fe20008000000 */
[----:B------:R-:W-:Y:S01]  /*2130*/  UMOV UR13, UR21 ;  /* 0x00000015000d7c82 */ /* 0x000fe20008000000 */
[----:B------:R-:W-:Y:S01]  /*2140*/  CS2R R158, SRZ ;  /* 0x00000000009e7805 */ /* 0x000fe2000001ff00 */
[----:B------:R-:W-:Y:S01]  /*2150*/  QGMMA.64x16x32.F32.E4M3.E4M3 R88, gdesc[UR12], RZ, !UPT, gsb0 ;  /* 0x002000000c5879f3 */ /* 0x000fe2000c0008ff */
[----:B------:R-:W-:-:S02]  /*2160*/  ISETP.NE.AND P0, PT, RZ, UR7, PT ;  /* 0x00000007ff007c0c */ /* 0x000fc4000bf05270 */
        /* <DEDUP_REMOVED lines=19> */
[----:B------:R-:W-:Y:S01]  /*22a0*/  CS2R R204, SRZ ;  /* 0x0000000000cc7805 */ /* 0x000fe2000001ff00 */
[----:B------:R-:W-:Y:S01]  /*22b0*/  IMAD.MOV.U32 R206, RZ, RZ, RZ ;  /* 0x000000ffffce7224 */ /* 0x000fe200078e00ff */
[----:B------:R-:W-:Y:S01]  /*22c0*/  CS2R R196, SRZ ;  /* 0x0000000000c47805 */ /* 0x000fe2000001ff00 */
[----:B------:R-:W-:Y:S01]  /*22d0*/  IMAD.MOV.U32 R181, RZ, RZ, RZ ;  /* 0x000000ffffb57224 */ /* 0x000fe200078e00ff */
[----:B------:R-:W-:Y:S02]  /*22e0*/  CS2R R172, SRZ ;  /* 0x0000000000ac7805 */ /* 0x000fe4000001ff00 */
[----:B------:R-:W-:Y:S02]  /*22f0*/  CS2R R134, SRZ ;  /* 0x0000000000867805 */ /* 0x000fe4000001ff00 */
[----:B------:R-:W-:Y:S01]  /*2300*/  CS2R R128, SRZ ;  /* 0x0000000000807805 */ /* 0x000fe2000001ff00 */
[----:B0-----:R-:W-:Y:S01]  /*2310*/  IMAD.MOV.U32 R15, RZ, RZ, RZ ;  /* 0x000000ffff0f7224 */ /* 0x001fe200078e00ff */
[----:B------:R-:W-:Y:S06]  /*2320*/  @!P0 BRA `(.L_x_23) ;  /* 0x0000000400888947 */ /* 0x000fec0003800000 */
[----:B------:R-:W-:Y:S02]  /*2330*/  WARPGROUP.DEPBAR.LE gsb0, 0x0 ;  /* 0x00008000000079c5 */ /* 0x000fe40000010000 */
[----:B------:R-:W-:-:S01]  /*2340*/  FADD R154, RZ, R112 ;  /* 0x00000070ff9a7221 */ /* 0x000fc20000000000 */
[----:B------:R-:W-:Y:S01]  /*2350*/  FADD R16, RZ, R113 ;  /* 0x00000071ff107221 */ /* 0x000fe20000000000 */
        /* <DEDUP_REMOVED lines=94> */
[----:B------:R-:W-:-:S06]  /*2940*/  UMOV UR6, URZ ;  /* 0x0000003f00067c82 */ /* 0x000fcc0008000000 */
.L_x_23:
[----:B------:R-:W-:-:S04]  /*2950*/  UIADD3 UR24, UR5, 0x1, URZ ;  /* 0x0000000105187890 */ /* 0x000fc8000fffe03f */
[----:B------:R-:W-:-:S04]  /*2960*/  UISETP.NE.AND UP0, UPT, UR24, 0xc, UPT ;  /* 0x0000000c1800788c */ /* 0x000fc8000bf05270 */
[----:B------:R-:W-:Y:S02]  /*2970*/  USEL UR8, URZ, 0x1, UP0 ;  /* 0x000000013f087887 */ /* 0x000fe40008000000 */
[----:B------:R-:W-:Y:S02]  /*2980*/  USEL UR24, UR24, URZ, UP0 ;  /* 0x0000003f18187287 */ /* 0x000fe40008000000 */
[----:B------:R-:W-:-:S06]  /*2990*/  ULOP3.LUT UR8, UR4, UR8, URZ, 0x3c, !UPT ;  /* 0x0000000804087292 */ /* 0x000fcc000f8e3c3f */
[----:B------:R-:W-:Y:S01]  /*29a0*/  IMAD.U32 R211, RZ, RZ, UR8 ;  /* 0x00000008ffd37e24 */ /* 0x000fe2000f8e00ff */
[----:B------:R-:W-:-:S06]  /*29b0*/  UMOV UR8, 0x1 ;  /* 0x0000000100087882 */ /* 0x000fcc0000000000 */
.L_x_18:
[----:B------:R-:W-:-:S04]  /*29c0*/  UISETP.LT.AND UP0, UPT, UR9, 0x1, UPT ;  /* 0x000000010900788c */ /* 0x000fc8000bf01270 */
[----:B------:R-:W-:-:S04]  /*29d0*/  USEL UR12, UR9, 0x1, UP0 ;  /* 0x00000001090c7887 */ /* 0x000fc80008000000 */
[----:B------:R-:W-:-:S04]  /*29e0*/  UIADD3 UR12, UR9, -UR12, URZ ;  /* 0x8000000c090c7290 */ /* 0x000fc8000fffe03f */
[----:B------:R-:W-:-:S06]  /*29f0*/  UISETP.GE.AND UP0, UPT, UR12, 0x1, UPT ;  /* 0x000000010c00788c */ /* 0x000fcc000bf06270 */
[----:B------:R-:W-:-:S13]  /*2a00*/  PLOP3.LUT P0, PT, PT, PT, UP0, 0x80, 0x0 ;  /* 0x000000000000781c */ /* 0x000fda0003f0f008 */
[----:B------:R-:W-:Y:S05]  /*2a10*/  @!P0 BRA `(.L_x_24) ;  /* 0x0000000c00188947 */ /* 0x000fea0003800000 */
[----:B------:R-:W-:Y:S01]  /*2a20*/  IMAD.U32 R207, RZ, RZ, UR12 ;  /* 0x0000000cffcf7e24 */ /* 0x000fe2000f8e00ff */
[----:B------:R-:W-:Y:S01]  /*2a30*/  ULDC UR25, c[0x0][0x50c] ;  /* 0x0001430000197ab9 */ /* 0x000fe20000000800 */
[----:B------:R-:W-:-:S07]  /*2a40*/  IMAD.U32 R208, RZ, RZ, UR5 ;  /* 0x00000005ffd07e24 */ /* 0x000fce000f8e00ff */
.L_x_32:
[----:B------:R-:W-:-:S13]  /*2a50*/  ISETP.NE.AND P1, PT, R13, 0x3, PT ;  /* 0x000000030d00780c */ /* 0x000fda0003f25270 */
[----:B------:R-:W-:Y:S05]  /*2a60*/  @!P1 BRA `(.L_x_25) ;  /* 0x0000000000049947 */ /* 0x000fea0003800000 */
[----:B------:R-:W-:Y:S01]  /*2a70*/  BPT.TRAP 0x1 ;  /* 0x000000040000795c */ /* 0x000fe20000300000 */
.L_x_25:
[----:B------:R-:W0:Y:S01]  /*2a80*/  S2UR UR12, SR_CgaCtaId ;  /* 0x00000000000c79c3 */ /* 0x000e220000008800 */
[----:B------:R-:W-:Y:S01]  /*2a90*/  UMOV UR10, 0x400 ;  /* 0x00000400000a7882 */ /* 0x000fe20000000000 */
[----:B------:R-:W-:Y:S01]  /*2aa0*/  SHF.L.U32 R209, R211, 0x1f, RZ ;  /* 0x0000001fd3d17819 */ /* 0x000fe200000006ff */
[----:B0-----:R-:W-:-:S04]  /*2ab0*/  ULEA UR10, UR12, UR10, 0x18 ;  /* 0x0000000a0c0a7291 */ /* 0x001fc8000f8ec03f */
[----:B------:R-:W-:-:S09]  /*2ac0*/  ULEA UR12, UR24, UR10, 0x3 ;  /* 0x0000000a180c7291 */ /* 0x000fd2000f8e183f */
[----:B------:R0:W1:Y:S01]  /*2ad0*/  SYNCS.PHASECHK.TRANS64.TRYWAIT P0, [UR12], R209 ;  /* 0x000000d1ff0075a7 */ /* 0x000062000800014c */
[----:B------:R-:W-:Y:S05]  /*2ae0*/  @!P1 BRA `(.L_x_26) ;  /* 0x0000000000049947 */ /* 0x000fea0003800000 */
[----:B------:R-:W-:Y:S01]  /*2af0*/  BPT.TRAP 0x1 ;  /* 0x000000040000795c */ /* 0x000fe20000300000 */
.L_x_26:
[----:B-1----:R-:W-:Y:S05]  /*2b00*/  @P0 BRA `(.L_x_27) ;  /* 0x0000000000080947 */ /* 0x002fea0003800000 */
[----:B------:R-:W1:Y:S02]  /*2b10*/  SYNCS.PHASECHK.TRANS64.TRYWAIT P0, [UR12], R209 ;  /* 0x000000d1ff0075a7 */ /* 0x000e64000800014c */
[----:B-1----:R-:W-:Y:S05]  /*2b20*/  @!P0 BRA `(.L_x_28) ;  /* 0x000000e400888947 */ /* 0x002fea0003800000 */
.L_x_27:
[----:B------:R-:W-:Y:S01]  /*2b30*/  UIADD3 UR12, UR10, 0x30180, URZ ;  /* 0x000301800a0c7890 */ /* 0x000fe2000fffe03f */
[----:B------:R-:W-:Y:S01]  /*2b40*/  WARPGROUP.ARRIVE ;  /* 0x00000000000079c5 */ /* 0x000fe20000000000 */
[----:B------:R-:W-:Y:S02]  /*2b50*/  UISETP.NE.AND UP0, UPT, UR7, URZ, UPT ;  /* 0x0000003f0700728c */ /* 0x000fe4000bf05270 */
[----:B------:R-:W-:Y:S02]  /*2b60*/  USHF.R.U32.HI UR12, URZ, 0x4, UR12 ;  /* 0x000000043f0c7899 */ /* 0x000fe4000801160c */
[----:B------:R-:W-:Y:S02]  /*2b70*/  USEL UR8, UR8, URZ, !UP0 ;  /* 0x0000003f08087287 */ /* 0x000fe4000c000000 */
[----:B------:R-:W-:Y:S02]  /*2b80*/  ULOP3.LUT UR12, UR12, 0x3fff, URZ, 0xc0, !UPT ;  /* 0x00003fff0c0c7892 */ /* 0x000fe4000f8ec03f */
[----:B------:R-:W-:-:S02]  /*2b90*/  ULOP3.LUT UR7, UR11, 0x10000, URZ, 0xfc, !UPT ;  /* 0x000100000b077892 */ /* 0x000fc4000f8efc3f */
[----:B------:R-:W-:Y:S02]  /*2ba0*/  ULOP3.LUT UR12, UR12, 0x10000, URZ, 0xfc, !UPT ;  /* 0x000100000c0c7892 */ /* 0x000fe4000f8efc3f */
[----:B------:R-:W-:Y:S02]  /*2bb0*/  UISETP.NE.U32.AND UP0, UPT, UR8, URZ, UPT ;  /* 0x0000003f0800728c */ /* 0x000fe4000bf05070 */
[----:B------:R-:W-:Y:S02]  /*2bc0*/  UIMAD UR18, UR24, 0x60, UR12 ;  /* 0x00000060181278a4 */ /* 0x000fe4000f8e020c */
[----:B------:R-:W-:Y:S02]  /*2bd0*/  ULEA UR7, UR24, UR7, 0xa ;  /* 0x0000000718077291 */ /* 0x000fe4000f8e503f */
[----:B------:R-:W-:Y:S02]  /*2be0*/  UIADD3 UR14, UR18, 0x20, URZ ;  /* 0x00000020120e7890 */ /* 0x000fe4000fffe03f */
[----:B------:R-:W-:-:S02]  /*2bf0*/  UIADD3 UR22, UR18, 0x40, URZ ;  /* 0x0000004012167890 */ /* 0x000fc4000fffe03f */
[----:B------:R-:W-:Y:S02]  /*2c00*/  UIADD3 UR8, UR7, 0x100, URZ ;  /* 0x0000010007087890 */ /* 0x000fe4000fffe03f */
[----:B------:R-:W-:Y:S01]  /*2c10*/  UMOV UR16, UR7 ;  /* 0x0000000700107c82 */ /* 0x000fe20008000000 */
[----:B------:R-:W-:Y:S01]  /*2c20*/  UMOV UR17, 0xc0000010 ;  /* 0xc000001000117882 */ /* 0x000fe20000000000 */
[----:B------:R-:W-:Y:S01]  /*2c30*/  UMOV UR19, 0xc0000010 ;  /* 0xc000001000137882 */ /* 0x000fe20000000000 */
[----:B------:R-:W-:Y:S01]  /*2c40*/  UMOV UR12, UR16 ;  /* 0x00000010000c7c82 */ /* 0x000fe20008000000 */
[----:B------:R-:W-:Y:S01]  /*2c50*/  UMOV UR13, UR17 ;  /* 0x00000011000d7c82 */ /* 0x000fe20008000000 */
[----:B------:R-:W-:Y:S01]  /*2c60*/  UMOV UR15, 0xc0000010 ;  /* 0xc0000010000f7882 */ /* 0x000fe20000000000 */
[----:B------:R-:W-:Y:S01]  /*2c70*/  QGMMA.64x16x32.F32.E4M3.E4M3 R112, gdesc[UR16], R112, UP0 ;  /* 0x00200000107079f3 */ /* 0x000fe2000bf00870 */
[----:B------:R-:W-:Y:S01]  /*2c80*/  UMOV UR20, UR16 ;  /* 0x0000001000147c82 */ /* 0x000fe20008000000 */
[----:B------:R-:W-:Y:S01]  /*2c90*/  UMOV UR21, UR17 ;  /* 0x0000001100157c82 */ /* 0x000fe20008000000 */
[----:B------:R-:W-:Y:S01]  /*2ca0*/  UMOV UR23, 0xc0000010 ;  /* 0xc000001000177882 */ /* 0x000fe20000000000 */
[----:B------:R-:W-:Y:S01]  /*2cb0*/  QGMMA.64x16x32.F32.E4M3.E4M3 R80, gdesc[UR12], R80, UP0 ;  /* 0x002000000c5079f3 */ /* 0x000fe2000bf00850 */
[----:B------:R-:W-:-:S03]  /*2cc0*/  UIADD3 UR6, UR6, 0x1, URZ ;  /* 0x0000000106067890 */ /* 0x000fc6000fffe03f */
[----:B------:R-:W-:Y:S01]  /*2cd0*/  QGMMA.64x16x32.F32.E4M3.E4M3 R48, gdesc[UR20], R48, UP0 ;  /* 0x00200000143079f3 */ /* 0x000fe2000bf00830 */
[----:B------:R-:W-:Y:S01]  /*2ce0*/  UMOV UR20, UR8 ;  /* 0x0000000800147c82 */ /* 0x000fe20008000000 */
[----:B------:R-:W-:Y:S01]  /*2cf0*/  UIADD3 UR8, UR7, 0x200, URZ ;  /* 0x0000020007087890 */ /* 0x000fe2000fffe03f */
[----:B------:R-:W-:Y:S01]  /*2d00*/  UMOV UR21, 0xc0000010 ;  /* 0xc000001000157882 */ /* 0x000fe20000000000 */
[----:B------:R-:W-:Y:S01]  /*2d10*/  UMOV UR12, UR20 ;  /* 0x00000014000c7c82 */ /* 0x000fe20008000000 */
[----:B------:R-:W-:Y:S01]  /*2d20*/  UMOV UR13, UR21 ;  /* 0x00000015000d7c82 */ /* 0x000fe20008000000 */
[----:B------:R-:W-:Y:S01]  /*2d30*/  QGMMA.64x16x32.F32.E4M3.E4M3 R40, gdesc[UR20], R40, UP0 ;  /* 0x00200000142879f3 */ /* 0x000fe2000bf00828 */
[----:B------:R-:W-:Y:S01]  /*2d40*/  UMOV UR16, UR20 ;  /* 0x0000001400107c82 */ /* 0x000fe20008000000 */
[----:B------:R-:W-:Y:S01]  /*2d50*/  UMOV UR17, UR21 ;  /* 0x0000001500117c82 */ /* 0x000fe20008000000 */
[----:B------:R-:W-:Y:S01]  /*2d60*/  UIADD3 UR7, UR7, 0x300, URZ ;  /* 0x0000030007077890 */ /* 0x000fe2000fffe03f */
[----:B------:R-:W-:Y:S04]  /*2d70*/  QGMMA.64x16x32.F32.E4M3.E4M3 R72, gdesc[UR12], R72, UP0 ;  /* 0x002000000c4879f3 */ /* 0x000fe8000bf00848 */
[----:B------:R-:W-:Y:S01]  /*2d80*/  QGMMA.64x16x32.F32.E4M3.E4M3 R104, gdesc[UR16], R104, UP0 ;  /* 0x00200000106879f3 */ /* 0x000fe2000bf00868 */
[----:B------:R-:W-:Y:S01]  /*2d90*/  UMOV UR16, UR8 ;  /* 0x0000000800107c82 */ /* 0x000fe20008000000 */
[----:B------:R-:W-:Y:S01]  /*2da0*/  UMOV UR17, 0xc0000010 ;  /* 0xc000001000117882 */ /* 0x000fe20000000000 */
[----:B------:R-:W-:Y:S01]  /*2db0*/  UMOV UR12, UR16 ;  /* 0x00000010000c7c82 */ /* 0x000fe20008000000 */
[----:B------:R-:W-:Y:S01]  /*2dc0*/  UMOV UR13, UR17 ;  /* 0x00000011000d7c82 */ /* 0x000fe20008000000 */
[----:B------:R-:W-:Y:S01]  /*2dd0*/  QGMMA.64x16x32.F32.E4M3.E4M3 R96, gdesc[UR16], R96, UP0 ;  /* 0x00200000106079f3 */ /* 0x000fe2000bf00860 */
[----:B------:R-:W-:Y:S01]  /*2de0*/  UMOV UR20, UR16 ;  /* 0x0000001000147c82 */ /* 0x000fe20008000000 */
[----:B------:R-:W-:-:S02]  /*2df0*/  UMOV UR21, UR17 ;  /* 0x0000001100157c82 */ /* 0x000fc40008000000 */
        /* <DEDUP_REMOVED lines=10> */
[----:B------:R-:W-:Y:S01]  /*2ea0*/  QGMMA.64x16x32.F32.E4M3.E4M3 R88, gdesc[UR16], R88, UP0, gsb0 ;  /* 0x00200000105879f3 */ /* 0x000fe2000b800858 */
[----:B------:R-:W-:-:S04]  /*2eb0*/  UISETP.NE.AND UP0, UPT, UR6, UR25, UPT ;  /* 0x000000190600728c */ /* 0x000fc8000bf05270 */
[----:B------:R-:W-:-:S06]  /*2ec0*/  USEL UR7, URZ, 0x1, UP0 ;  /* 0x000000013f077887 */ /* 0x000fcc0008000000 */
[----:B------:R-:W-:Y:S01]  /*2ed0*/  ISETP.NE.AND P0, PT, RZ, UR7, PT ;  /* 0x00000007ff007c0c */ /* 0x000fe2000bf05270 */
[----:B------:R-:W-:-:S12]  /*2ee0*/  WARPGROUP.DEPBAR.LE gsb0, 0x1 ;  /* 0x00008000000079c5 */ /* 0x000fd80000010100 */
[----:B------:R-:W-:Y:S05]  /*2ef0*/  @!P0 BRA `(.L_x_29) ;  /* 0x0000000400888947 */ /* 0x000fea0003800000 */
[----:B------:R-:W-:Y:S02]  /*2f00*/  WARPGROUP.DEPBAR.LE gsb0, 0x0 ;  /* 0x00008000000079c5 */ /* 0x000fe40000010000 */
[----:B------:R-:W-:-:S01]  /*2f10*/  FADD R154, R112, R154 ;  /* 0x0000009a709a7221 */ /* 0x000fc20000000000 */
[----:B------:R-:W-:Y:S01]  /*2f20*/  FADD R16, R113, R16 ;  /* 0x0000001071107221 */ /* 0x000fe20000000000 */
        /* <DEDUP_REMOVED lines=94> */
[----:B------:R-:W-:-:S06]  /*3510*/  UMOV UR6, URZ ;  /* 0x0000003f00067c82 */ /* 0x000fcc0008000000 */
.L_x_29:
[----:B------:R-:W-:Y:S05]  /*3520*/  @!P1 BRA `(.L_x_30) ;  /* 0x0000000000049947 */ /* 0x000fea0003800000 */
[----:B------:R-:W-:Y:S01]  /*3530*/  BPT.TRAP 0x1 ;  /* 0x000000040000795c */ /* 0x000fe20000300000 */
.L_x_30:
[----:B------:R-:W-:-:S13]  /*3540*/  ISETP.NE.AND P0, PT, R2, RZ, PT ;  /* 0x000000ff0200720c */ /* 0x000fda0003f05270 */
[----:B01----:R-:W-:-:S05]  /*3550*/  @P0 LEA R209, R208, UR10, 0x3 ;  /* 0x0000000ad0d10c11 */ /* 0x003fca000f8e18ff */
[----:B------:R-:W-:-:S05]  /*3560*/  @P0 VIADD R210, R209, 0x60 ;  /* 0x00000060d1d20836 */ /* 0x000fca0000000000 */
[----:B------:R-:W-:-:S04]  /*3570*/  @P0 PRMT R210, R3, 0x654, R210 ;  /* 0x0000065403d20816 */ /* 0x000fc800000000d2 */
[----:B------:R0:W-:Y:S01]  /*3580*/  @P0 SYNCS.ARRIVE.TRANS64.RED.A1T0 RZ, [R210+URZ], RZ ;  /* 0x000000ffd2ff09a7 */ /* 0x0001e2000810043f */
[----:B------:R-:W-:-:S13]  /*3590*/  ISETP.GT.U32.AND P0, PT, R0, 0x1, PT ;  /* 0x000000010000780c */ /* 0x000fda0003f04070 */
[----:B0-----:R-:W-:Y:S05]  /*35a0*/  @P0 BRA `(.L_x_31) ;  /* 0x0000000000040947 */ /* 0x001fea0003800000 */
[----:B------:R-:W-:Y:S01]  /*35b0*/  BPT.TRAP 0x1 ;  /* 0x000000040000795c */ /* 0x000fe20000300000 */
.L_x_31:
[----:B------:R-:W-:Y:S01]  /*35c0*/  UIADD3 UR24, UR24, 0x1, URZ ;  /* 0x0000000118187890 */ /* 0x000fe2000fffe03f */
[C---:B------:R-:W-:Y:S01]  /*35d0*/  ISETP.GT.AND P1, PT, R207.reuse, 0x1, PT ;  /* 0x00000001cf00780c */ /* 0x040fe20003f24270 */
[----:B------:R-:W-:Y:S02]  /*35e0*/  VIADD R208, R208, 0x1 ;  /* 0x00000001d0d07836 */ /* 0x000fe40000000000 */
[----:B------:R-:W-:Y:S01]  /*35f0*/  UISETP.NE.AND UP0, UPT, UR24, 0xc, UPT ;  /* 0x0000000c1800788c */ /* 0x000fe2000bf05270 */
[----:B------:R-:W-:Y:S02]  /*3600*/  VIADD R207, R207, 0xffffffff ;  /* 0xffffffffcfcf7836 */ /* 0x000fe40000000000 */
[C---:B------:R-:W-:Y:S01]  /*3610*/  ISETP.NE.AND P0, PT, R208.reuse, 0xc, PT ;  /* 0x0000000cd000780c */ /* 0x040fe20003f05270 */
[----:B------:R-:W-:Y:S02]  /*3620*/  USEL UR8, URZ, 0x1, UP0 ;  /* 0x000000013f087887 */ /* 0x000fe40008000000 */
[----:B------:R-:W-:Y:S01]  /*3630*/  USEL UR24, UR24, URZ, UP0 ;  /* 0x0000003f18187287 */ /* 0x000fe20008000000 */
[----:B------:R-:W-:-:S03]  /*3640*/  SEL R208, R208, RZ, P0 ;  /* 0x000000ffd0d07207 */ /* 0x000fc60000000000 */
[----:B------:R-:W-:Y:S01]  /*3650*/  LOP3.LUT R211, R211, UR8, RZ, 0x3c, !PT ;  /* 0x00000008d3d37c12 */ /* 0x000fe2000f8e3cff */
[----:B------:R-:W-:Y:S01]  /*3660*/  UMOV UR8, 0x1 ;  /* 0x0000000100087882 */ /* 0x000fe20000000000 */
[----:B------:R-:W-:Y:S06]  /*3670*/  @P1 BRA `(.L_x_32) ;  /* 0xfffffff000f41947 */ /* 0x000fec000383ffff */
.L_x_24:
[----:B------:R-:W-:Y:S01]  /*3680*/  UISETP.NE.AND UP0, UPT, UR6, URZ, UPT ;  /* 0x0000003f0600728c */ /* 0x000fe2000bf05270 */
[----:B------:R-:W0:Y:S03]  /*3690*/  LDC R207, c[0x0][0x28c] ;  /* 0x0000a300ffcf7b82 */ /* 0x000e260000000800 */
[----:B------:R-:W-:-:S06]  /*36a0*/  USEL UR6, URZ, 0x1, !UP0 ;  /* 0x000000013f067887 */ /* 0x000fcc000c000000 */
[----:B------:R-:W-:Y:S02]  /*36b0*/  ISETP.NE.AND P0, PT, RZ, UR6, PT ;  /* 0x00000006ff007c0c */ /* 0x000fe4000bf05270 */
[----:B0-----:R-:W-:-:S11]  /*36c0*/  ISETP.GE.AND P1, PT, R207, 0x1, PT ;  /* 0x00000001cf00780c */ /* 0x001fd60003f26270 */
[----:B------:R-:W-:Y:S05]  /*36d0*/  @!P0 BRA `(.L_x_33) ;  /* 0x0000000400848947 */ /* 0x000fea0003800000 */
[----:B------:R-:W-:Y:S02]  /*36e0*/  WARPGROUP.DEPBAR.LE gsb0, 0x0 ;  /* 0x00008000000079c5 */ /* 0x000fe40000010000 */
[----:B------:R-:W-:Y:S01]  /*36f0*/  FADD R154, R112, R154 ;  /* 0x0000009a709a7221 */ /* 0x000fe20000000000 */
        /* <DEDUP_REMOVED lines=94> */
[----:B------:R-:W-:-:S07]  /*3ce0*/  FADD R14, R14, R31 ;  /* 0x0000001f0e0e7221 */ /* 0x000fce0000000000 */
.L_x_33:
[----:B------:R-:W-:Y:S02]  /*3cf0*/  WARPGROUP.DEPBAR.LE gsb0, 0x0 ;  /* 0x00008000000079c5 */ /* 0x000fe40000010000 */
[----:B------:R-:W-:Y:S05]  /*3d00*/  @!P1 BRA `(.L_x_34) ;  /* 0x0000000000549947 */ /* 0x000fea0003800000 */
[----:B------:R-:W-:-:S13]  /*3d10*/  ISETP.NE.AND P0, PT, R13, 0x3, PT ;  /* 0x000000030d00780c */ /* 0x000fda0003f05270 */
[----:B------:R-:W-:Y:S05]  /*3d20*/  @!P0 BRA `(.L_x_35) ;  /* 0x0000000000048947 */ /* 0x000fea0003800000 */
[----:B------:R-:W-:Y:S01]  /*3d30*/  BPT.TRAP 0x1 ;  /* 0x000000040000795c */ /* 0x000fe20000300000 */
.L_x_35:
[----:B------:R-:W-:Y:S01]  /*3d40*/  ISETP.NE.AND P0, PT, R2, RZ, PT ;  /* 0x000000ff0200720c */ /* 0x000fe20003f05270 */
[----:B------:R-:W-:Y:S01]  /*3d50*/  BSSY B0, `(.L_x_36) ;  /* 0x000000e000007945 */ /* 0x000fe20003800000 */
[----:B------:R-:W-:-:S11]  /*3d60*/  ISETP.GT.U32.AND P1, PT, R0, 0x1, PT ;  /* 0x000000010000780c */ /* 0x000fd60003f24070 */
[----:B------:R-:W-:Y:S05]  /*3d70*/  @!P0 BRA `(.L_x_37) ;  /* 0x00000000002c8947 */ /* 0x000fea0003800000 */
[----:B------:R-:W-:-:S04]  /*3d80*/  UISETP.LT.AND UP0, UPT, UR9, 0x1, UPT ;  /* 0x000000010900788c */ /* 0x000fc8000bf01270 */
[----:B------:R-:W-:-:S04]  /*3d90*/  USEL UR8, UR9, 0x1, UP0 ;  /* 0x0000000109087887 */ /* 0x000fc80008000000 */
[----:B------:R-:W-:-:S04]  /*3da0*/  UIADD3 UR8, UR5, UR9, -UR8 ;  /* 0x0000000905087290 */ /* 0x000fc8000fffe808 */
[----:B------:R-:W-:-:S04]  /*3db0*/  UIMAD.WIDE.U32 UR6, UR8, -0x55555555, URZ ;  /* 0xaaaaaaab080678a5 */ /* 0x000fc8000f8e003f */
[----:B------:R-:W-:-:S04]  /*3dc0*/  USHF.R.U32.HI UR6, URZ, 0x3, UR7 ;  /* 0x000000033f067899 */ /* 0x000fc80008011607 */
[----:B------:R-:W-:-:S04]  /*3dd0*/  UIMAD UR8, UR6, -0xc, UR8 ;  /* 0xfffffff4060878a4 */ /* 0x000fc8000f8e0208 */
[----:B------:R-:W-:-:S04]  /*3de0*/  ULEA UR8, UR8, UR10, 0x3 ;  /* 0x0000000a08087291 */ /* 0x000fc8000f8e183f */
[----:B------:R-:W-:-:S06]  /*3df0*/  UIADD3 UR8, UR8, 0x60, URZ ;  /* 0x0000006008087890 */ /* 0x000fcc000fffe03f */
[----:B------:R-:W-:-:S05]  /*3e00*/  IMAD.U32 R24, RZ, RZ, UR8 ;  /* 0x00000008ff187e24 */ /* 0x000fca000f8e00ff */
[----:B------:R-:W-:-:S04]  /*3e10*/  PRMT R24, R3, 0x654, R24 ;  /* 0x0000065403187816 */ /* 0x000fc80000000018 */
[----:B------:R0:W-:Y:S03]  /*3e20*/  SYNCS.ARRIVE.TRANS64.RED.A1T0 RZ, [R24+URZ], RZ ;  /* 0x000000ff18ff79a7 */ /* 0x0001e6000810043f */
.L_x_37:
[----:B------:R-:W-:Y:S05]  /*3e30*/  BSYNC B0 ;  /* 0x0000000000007941 */ /* 0x000fea0003800000 */
.L_x_36:
[----:B------:R-:W-:Y:S05]  /*3e40*/  @P1 BRA `(.L_x_34) ;  /* 0x0000000000041947 */ /* 0x000fea0003800000 */
[----:B------:R-:W-:Y:S01]  /*3e50*/  BPT.TRAP 0x1 ;  /* 0x000000040000795c */ /* 0x000fe20000300000 */
.L_x_34:
[----:B------:R-:W2:Y:S01]  /*3e60*/  LDL.LU R209, [R1+0xc] ;  /* 0x00000c0001d17983 */ /* 0x000ea20000300800 */
[----:B------:R-:W1:Y:S01]  /*3e70*/  LDC R34, c[0x0][0x288] ;  /* 0x0000a200ff227b82 */ /* 0x000e620000000800 */
[----:B------:R-:W0:Y:S01]  /*3e80*/  S2R R208, SR_TID.X ;  /* 0x0000000000d07919 */ /* 0x000e220000002100 */
[----:B------:R-:W-:Y:S01]  /*3e90*/  UISETP.GE.U32.AND UP1, UPT, UR9, 0xc, UPT ;  /* 0x0000000c0900788c */ /* 0x000fe2000bf26070 */
[----:B------:R-:W-:Y:S01]  /*3ea0*/  ULDC.64 UR6, c[0x0][0x5d0] ;  /* 0x0001740000067ab9 */ /* 0x000fe20000000a00 */
[----:B------:R-:W3:Y:S04]  /*3eb0*/  LDL.LU R207, [R1+0x10] ;  /* 0x0000100001cf7983 */ /* 0x000ee80000300800 */
[----:B------:R-:W4:Y:S01]  /*3ec0*/  LDL R222, [R1+0x4] ;  /* 0x0000040001de7983 */ /* 0x000f220000100800 */
[----:B------:R-:W-:-:S04]  /*3ed0*/  UIADD3 UR5, UR9, UR5, URZ ;  /* 0x0000000509057290 */ /* 0x000fc8000fffe03f */
[----:B------:R-:W-:-:S04]  /*3ee0*/  UISETP.GT.U32.AND UP0, UPT, UR5, 0xb, UPT ;  /* 0x0000000b0500788c */ /* 0x000fc8000bf04070 */
[----:B------:R-:W-:-:S04]  /*3ef0*/  UISETP.LT.U32.AND UP0, UPT, UR9, 0xc, UP0 ;  /* 0x0000000c0900788c */ /* 0x000fc80008701070 */
[----:B------:R-:W-:-:S04]  /*3f00*/  USEL UR8, URZ, 0x1, !UP0 ;  /* 0x000000013f087887 */ /* 0x000fc8000c000000 */
[----:B------:R-:W-:Y:S01]  /*3f10*/  ULOP3.LUT UR4, UR4, UR8, URZ, 0x3c, !UPT ;  /* 0x0000000804047292 */ /* 0x000fe2000f8e3c3f */
[--C-:B0-----:R-:W-:Y:S01]  /*3f20*/  SHF.R.U32.HI R24, RZ, 0x2, R208.reuse ;  /* 0x00000002ff187819 */ /* 0x101fe200000116d0 */
[C---:B------:R-:W-:Y:S01]  /*3f30*/  IMAD.SHL.U32 R28, R208.reuse, 0x2, RZ ;  /* 0x00000002d01c7824 */ /* 0x040fe200078e00ff */
[----:B------:R-:W-:Y:S02]  /*3f40*/  SHF.R.U32.HI R27, RZ, 0x7, R208 ;  /* 0x00000007ff1b7819 */ /* 0x000fe400000116d0 */
[----:B------:R-:W-:Y:S02]  /*3f50*/  LOP3.LUT R26, R208, 0x60, RZ, 0xc0, !PT ;  /* 0x00000060d01a7812 */ /* 0x000fe400078ec0ff */
[----:B------:R-:W-:Y:S02]  /*3f60*/  LOP3.LUT R25, R24, 0x7, RZ, 0xc0, !PT ;  /* 0x0000000718197812 */ /* 0x000fe400078ec0ff */
[----:B------:R-:W-:Y:S02]  /*3f70*/  LOP3.LUT R24, R27, 0x1, RZ, 0xc0, !PT ;  /* 0x000000011b187812 */ /* 0x000fe400078ec0ff */
[----:B------:R-:W-:-:S03]  /*3f80*/  SHF.R.U32.HI R30, RZ, 0x1, R26 ;  /* 0x00000001ff1e7819 */ /* 0x000fc6000001161a */
[----:B------:R-:W-:Y:S01]  /*3f90*/  IMAD.SHL.U32 R32, R24, 0x40, RZ ;  /* 0x0000004018207824 */ /* 0x000fe200078e00ff */
[----:B------:R-:W-:-:S04]  /*3fa0*/  IADD3 R27, RZ, -R30, -R25 ;  /* 0x8000001eff1b7210 */ /* 0x000fc80007ffe819 */
[----:B------:R-:W-:Y:S01]  /*3fb0*/  LOP3.LUT R39, R32, 0x40, R25, 0xe2, !PT ;  /* 0x0000004020277812 */ /* 0x000fe200078ee219 */
[----:B------:R-:W-:Y:S01]  /*3fc0*/  IMAD R33, R24, -0x40, R27 ;  /* 0xffffffc018217824 */ /* 0x000fe200078e021b */
[----:B------:R-:W-:-:S05]  /*3fd0*/  LOP3.LUT R24, R208, 0x3, RZ, 0xc0, !PT ;  /* 0x00000003d0187812 */ /* 0x000fca00078ec0ff */
[----:B-1----:R-:W-:Y:S02]  /*3fe0*/  IMAD R24, R24, -0x2, R34 ;  /* 0xfffffffe18187824 */ /* 0x002fe400078e0222 */
[----:B--2---:R-:W-:-:S05]  /*3ff0*/  IMAD R31, R209, 0x30, RZ ;  /* 0x00000030d11f7824 */ /* 0x004fca00078e02ff */
[C---:B------:R-:W-:Y:S02]  /*4000*/  LOP3.LUT R28, R31.reuse, 0x6, R28, 0xf8, !PT ;  /* 0x000000061f1c7812 */ /* 0x040fe400078ef81c */
[----:B------:R-:W-:Y:S01]  /*4010*/  ISETP.GE.AND P0, PT, R31, R34, PT ;  /* 0x000000221f00720c */ /* 0x000fe20003f06270 */
[C---:B---3--:R-:W-:Y:S01]  /*4020*/  IMAD.SHL.U32 R32, R207.reuse, 0x200, RZ ;  /* 0x00000200cf207824 */ /* 0x048fe200078e00ff */
[----:B------:R-:W-:Y:S01]  /*4030*/  SHF.R.S32.HI R29, RZ, 0x1f, R28 ;  /* 0x0000001fff1d7819 */ /* 0x000fe2000001141c */
[----:B------:R-:W-:Y:S01]  /*4040*/  IMAD.WIDE R214, R207, 0x200, RZ ;  /* 0x00000200cfd67825 */ /* 0x000fe200078e02ff */
[----:B----4-:R-:W-:-:S03]  /*4050*/  SHF.R.S32.HI R41, RZ, 0x1f, R222 ;  /* 0x0000001fff297819 */ /* 0x010fc600000114de */
[----:B------:R-:W-:Y:S01]  /*4060*/  IMAD.MOV.U32 R207, RZ, RZ, -0x1 ;  /* 0xffffffffffcf7424 */ /* 0x000fe200078e00ff */
[----:B------:R-:W-:Y:S01]  /*4070*/  LOP3.LUT R39, R214, R39, R30, 0xfe, !PT ;  /* 0x00000027d6277212 */ /* 0x000fe200078efe1e */
[----:B------:R-:W-:-:S03]  /*4080*/  IMAD R26, R41, UR6, RZ ;  /* 0x00000006291a7c24 */ /* 0x000fc6000f8e02ff */
[----:B------:R0:W-:Y:S01]  /*4090*/  STL [R1+0x14], R207 ;  /* 0x000014cf01007387 */ /* 0x0001e20000100800 */
[C---:B------:R-:W-:Y:S02]  /*40a0*/  IMAD R25, R222.reuse, UR7, R26 ;  /* 0x00000007de197c24 */ /* 0x040fe4000f8e021a */
[----:B------:R-:W-:Y:S01]  /*40b0*/  IMAD.WIDE.U32 R26, R222, UR6, R28 ;  /* 0x00000006de1a7c25 */ /* 0x000fe2000f8e001c */
[----:B------:R-:W-:-:S03]  /*40c0*/  @UP1 UIMAD.WIDE.U32 UR6, UR5, -0x55555555, URZ ;  /* 0xaaaaaaab050618a5 */ /* 0x000fc6000f8e003f */
[----:B------:R-:W-:Y:S01]  /*40d0*/  IMAD.IADD R27, R27, 0x1, R25 ;  /* 0x000000011b1b7824 */ /* 0x000fe200078e0219 */
[----:B------:R-:W-:-:S03]  /*40e0*/  @UP1 USHF.R.U32.HI UR6, URZ, 0x3, UR7 ;  /* 0x000000033f061899 */ /* 0x000fc60008011607 */
[----:B------:R-:W-:Y:S01]  /*40f0*/  ULDC UR7, c[0x0][0x284] ;  /* 0x0000a10000077ab9 */ /* 0x000fe20000000800 */
[----:B------:R-:W-:Y:S01]  /*4100*/  @UP1 ULOP3.LUT UR4, UR4, 0x1, UR6, 0x78, !UPT ;  /* 0x0000000104041892 */ /* 0x000fe2000f8e7806 */
[C---:B------:R-:W-:Y:S02]  /*4110*/  ISETP.GE.OR P0, PT, R32.reuse, UR7, P0 ;  /* 0x0000000720007c0c */ /* 0x040fe40008706670 */
[----:B------:R-:W-:Y:S01]  /*4120*/  IADD3 R33, -R32, UR7, R33 ;  /* 0x0000000720217c10 */ /* 0x000fe2000fffe121 */
[----:B------:R-:W-:-:S10]  /*4130*/  IMAD.IADD R32, R24, 0x1, -R31 ;  /* 0x0000000118207824 */ /* 0x000fd400078e0a1f */
[----:B0-----:R-:W-:Y:S05]  /*4140*/  @P0 BRA `(.L_x_38) ;  /* 0x000000ac00400947 */ /* 0x001fea0003800000 */
[----:B------:R-:W0:Y:S01]  /*4150*/  LDC.64 R24, c[0x0][0x5c8] ;  /* 0x00017200ff187b82 */ /* 0x000e220000000a00 */
[----:B-----5:R-:W-:Y:S01]  /*4160*/  FSETP.NEU.AND P0, PT, R6, RZ, PT ;  /* 0x000000ff0600720b */ /* 0x020fe20003f0d000 */
[----:B------:R-:W-:Y:S01]  /*4170*/  BSSY B0, `(.L_x_38) ;  /* 0x0000acd000007945 */ /* 0x000fe20003800000 */
[-C--:B0-----:R-:W-:Y:S02]  /*4180*/  IMAD R30, R215, R24.reuse, RZ ;  /* 0x00000018d71e7224 */ /* 0x081fe400078e02ff */
[----:B------:R-:W-:-:S04]  /*4190*/  IMAD.WIDE.U32 R26, R39, R24, R26 ;  /* 0x00000018271a7225 */ /* 0x000fc800078e001a */
[----:B------:R-:W-:-:S04]  /*41a0*/  IMAD R31, R39, R25, R30 ;  /* 0x00000019271f7224 */ /* 0x000fc800078e021e */
[----:B------:R-:W-:Y:S01]  /*41b0*/  IMAD.IADD R38, R27, 0x1, R31 ;  /* 0x000000011b267824 */ /* 0x000fe200078e021f */
[----:B------:R-:W-:Y:S06]  /*41c0*/  @!P0 BRA `(.L_x_39) ;  /* 0x0000006800848947 */ /* 0x000fec0003800000 */
[----:B------:R-:W-:Y:S01]  /*41d0*/  ISETP.GE.AND P2, PT, R33, 0x189, PT ;  /* 0x000001892100780c */ /* 0x000fe20003f46270 */
[----:B------:R-:W-:Y:S01]  /*41e0*/  ULDC.64 UR6, c[0x0][0x5b8] ;  /* 0x00016e0000067ab9 */ /* 0x000fe20000000a00 */
[----:B------:R-:W-:Y:S01]  /*41f0*/  LOP3.LUT R180, R180, 0xfffbffff, RZ, 0xc0, !PT ;  /* 0xfffbffffb4b47812 */ /* 0x000fe200078ec0ff */
[----:B------:R-:W-:Y:S01]  /*4200*/  IMAD R41, R41, UR6, RZ ;  /* 0x0000000629297c24 */ /* 0x000fe2000f8e02ff */
[----:B------:R-:W-:Y:S01]  /*4210*/  ISETP.LT.OR P5, PT, R32, 0x1, !P2 ;  /* 0x000000012000780c */ /* 0x000fe200057a1670 */
[----:B------:R-:W-:Y:S01]  /*4220*/  IMAD.WIDE.U32 R28, R222, UR6, R28 ;  /* 0x00000006de1c7c25 */ /* 0x000fe2000f8e001c */
[C---:B------:R-:W-:Y:S01]  /*4230*/  ISETP.LT.OR P4, PT, R32.reuse, 0x2, !P2 ;  /* 0x000000022000780c */ /* 0x040fe20005781670 */
[----:B------:R-:W-:Y:S01]  /*4240*/  ULDC.64 UR10, c[0x0][0x5a8] ;  /* 0x00016a00000a7ab9 */ /* 0x000fe20000000a00 */
[----:B------:R-:W-:Y:S01]  /*4250*/  ISETP.LT.OR P3, PT, R32, 0x9, !P2 ;  /* 0x000000092000780c */ /* 0x000fe20005761670 */
[----:B------:R-:W-:Y:S01]  /*4260*/  IMAD R41, R222, UR7, R41 ;  /* 0x00000007de297c24 */ /* 0x000fe2000f8e0229 */
[----:B------:R-:W-:Y:S01]  /*4270*/  LOP3.LUT R4, R4, 0xfffffffe, RZ, 0xc0, !PT ;  /* 0xfffffffe04047812 */ /* 0x000fe200078ec0ff */
[----:B------:R-:W-:Y:S01]  /*4280*/  ULDC.64 UR6, c[0x0][0x5b0] ;  /* 0x00016c0000067ab9 */ /* 0x000fe20000000a00 */
[----:B------:R-:W-:Y:S01]  /*4290*/  LOP3.LUT R40, R40, 0xfffffffe, RZ, 0xc0, !PT ;  /* 0xfffffffe28287812 */ /* 0x000fe200078ec0ff */
[----:B------:R-:W-:Y:S01]  /*42a0*/  IMAD.IADD R29, R29, 0x1, R41 ;  /* 0x000000011d1d7824 */ /* 0x000fe200078e0229 */
[----:B------:R-:W-:Y:S03]  /*42b0*/  STL [R1+0x3c], R21 ;  /* 0x00003c1501007387 */ /* 0x000fe60000100800 */
[----:B------:R-:W0:Y:S01]  /*42c0*/  @!P5 LDC.64 R34, c[0x0][0x5c0] ;  /* 0x00017000ff22db82 */ /* 0x000e220000000a00 */
[----:B------:R-:W-:Y:S01]  /*42d0*/  @!P5 IMAD.MOV.U32 R30, RZ, RZ, R26 ;  /* 0x000000ffff1ed224 */ /* 0x000fe200078e001a */
[----:B------:R-:W-:Y:S01]  /*42e0*/  @P5 LOP3.LUT R180, R180, 0x40000, RZ, 0xfc, !PT ;  /* 0x00040000b4b45812 */ /* 0x000fe200078efcff */
[----:B------:R-:W-:-:S02]  /*42f0*/  @!P5 IMAD.MOV.U32 R31, RZ, RZ, R38 ;  /* 0x000000ffff1fd224 */ /* 0x000fc400078e0026 */
[C---:B------:R-:W-:Y:S01]  /*4300*/  @!P5 IMAD R45, R25.reuse, 0x180, RZ ;  /* 0x00000180192dd824 */ /* 0x040fe200078e02ff */
[----:B------:R-:W-:Y:S01]  /*4310*/  LOP3.LUT R180, R180, 0xfffffeff, RZ, 0xc0, !PT ;  /* 0xfffffeffb4b47812 */ /* 0x000fe200078ec0ff */
[----:B------:R-:W-:Y:S01]  /*4320*/  @!P5 IMAD.WIDE.U32 R30, R24, 0x180, R30 ;  /* 0x00000180181ed825 */ /* 0x000fe200078e001e */
[----:B------:R-:W1:Y:S03]  /*4330*/  @!P4 LDC.64 R42, c[0x0][0x5c0] ;  /* 0x00017000ff2acb82 */ /* 0x000e660000000a00 */
[----:B------:R-:W-:Y:S01]  /*4340*/  @!P4 IMAD R47, R25, 0x180, RZ ;  /* 0x00000180192fc824 */ /* 0x000fe200078e02ff */
[----:B------:R-:W-:Y:S01]  /*4350*/  @P4 LOP3.LUT R180, R180, 0x100, RZ, 0xfc, !PT ;  /* 0x00000100b4b44812 */ /* 0x000fe200078efcff */
[----:B------:R-:W-:-:S03]  /*4360*/  @!P5 IMAD.IADD R45, R31, 0x1, R45 ;  /* 0x000000011f2dd824 */ /* 0x000fc600078e022d */
[----:B------:R-:W2:Y:S01]  /*4370*/  @!P3 LDC.64 R36, c[0x0][0x5c0] ;  /* 0x00017000ff24bb82 */ /* 0x000ea20000000a00 */
[----:B------:R-:W-:Y:S01]  /*4380*/  @!P4 IMAD.MOV.U32 R31, RZ, RZ, R38 ;  /* 0x000000ffff1fc224 */ /* 0x000fe200078e0026 */
[----:B------:R-:W-:Y:S01]  /*4390*/  LOP3.LUT R180, R180, 0xffefffff, RZ, 0xc0, !PT ;  /* 0xffefffffb4b47812 */ /* 0x000fe200078ec0ff */
[----:B------:R-:W-:Y:S03]  /*43a0*/  STL [R1+0x38], R18 ;  /* 0x0000381201007387 */ /* 0x000fe60000100800 */
[----:B------:R-:W-:Y:S01]  /*43b0*/  @P3 LOP3.LUT R180, R180, 0x100000, RZ, 0xfc, !PT ;  /* 0x00100000b4b43812 */ /* 0x000fe200078efcff */
[----:B------:R-:W-:Y:S01]  /*43c0*/  STL [R1+0x34], R20 ;  /* 0x0000341401007387 */ /* 0x000fe20000100800 */
[----:B0-----:R-:W-:Y:S01]  /*43d0*/  @!P5 IADD3 R208, P0, P1, R30, R34, R11 ;  /* 0x000000221ed0d210 */ /* 0x001fe2000791e00b */
[----:B------:R-:W-:Y:S01]  /*43e0*/  @!P4 IMAD.MOV.U32 R30, RZ, RZ, R26 ;  /* 0x000000ffff1ec224 */ /* 0x000fe200078e001a */
[----:B------:R-:W-:Y:S01]  /*43f0*/  LOP3.LUT R180, R180, 0xfff7ffff, RZ, 0xc0, !PT ;  /* 0xfff7ffffb4b47812 */ /* 0x000fe200078ec0ff */
[----:B------:R-:W-:Y:S01]  /*4400*/  STL [R1+0x30], R19 ;  /* 0x0000301301007387 */ /* 0x000fe20000100800 */
[----:B------:R-:W-:Y:S01]  /*4410*/  @!P5 IADD3.X R209, R45, R35, R8, P0, P1 ;  /* 0x000000232dd1d210 */ /* 0x000fe200007e2408 */
[----:B------:R-:W-:Y:S01]  /*4420*/  @!P4 IMAD.WIDE.U32 R30, R24, 0x180, R30 ;  /* 0x00000180181ec825 */ /* 0x000fe200078e001e */
[----:B------:R-:W-:Y:S01]  /*4430*/  PRMT R41, RZ, 0x7610, R41 ;  /* 0x00007610ff297816 */ /* 0x000fe20000000029 */
[----:B------:R-:W-:Y:S02]  /*4440*/  STL [R1+0x2c], R17 ;  /* 0x00002c1101007387 */ /* 0x000fe40000100800 */
[----:B------:R-:W-:Y:S01]  /*4450*/  @!P4 IMAD.IADD R47, R31, 0x1, R47 ;  /* 0x000000011f2fc824 */ /* 0x000fe200078e022f */
[----:B-1----:R-:W-:Y:S01]  /*4460*/  @!P4 IADD3 R114, P0, P1, R30, R42, R11 ;  /* 0x0000002a1e72c210 */ /* 0x002fe2000791e00b */
[----:B------:R-:W-:Y:S01]  /*4470*/  @!P3 IMAD.MOV.U32 R30, RZ, RZ, R26 ;  /* 0x000000ffff1eb224 */ /* 0x000fe200078e001a */
[----:B------:R-:W-:Y:S01]  /*4480*/  STL [R1+0x28], R14 ;  /* 0x0000280e01007387 */ /* 0x000fe20000100800 */
[----:B------:R-:W-:Y:S01]  /*4490*/  @!P3 IMAD.MOV.U32 R31, RZ, RZ, R38 ;  /* 0x000000ffff1fb224 */ /* 0x000fe200078e0026 */
[----:B------:R-:W-:Y:S01]  /*44a0*/  @!P4 IADD3.X R115, R47, R43, R8, P0, P1 ;  /* 0x0000002b2f73c210 */ /* 0x000fe200007e2408 */
[----:B------:R-:W-:Y:S01]  /*44b0*/  @!P3 IMAD R35, R25, 0x180, RZ ;  /* 0x000001801923b824 */ /* 0x000fe200078e02ff */
[----:B------:R-:W-:Y:S01]  /*44c0*/  STL [R1+0x24], R13 ;  /* 0x0000240d01007387 */ /* 0x000fe20000100800 */
[----:B------:R-:W-:-:S03]  /*44d0*/  @!P3 IMAD.WIDE.U32 R30, R24, 0x180, R30 ;  /* 0x00000180181eb825 */ /* 0x000fc600078e001e */
[----:B------:R-:W-:Y:S01]  /*44e0*/  STL [R1+0x20], R3 ;  /* 0x0000200301007387 */ /* 0x000fe20000100800 */
[----:B------:R-:W-:Y:S01]  /*44f0*/  @!P3 IMAD.IADD R35, R31, 0x1, R35 ;  /* 0x000000011f23b824 */ /* 0x000fe200078e0223 */
[----:B--2---:R-:W-:Y:S02]  /*4500*/  @!P3 IADD3 R210, P0, P1, R30, R36, R11 ;  /* 0x000000241ed2b210 */ /* 0x004fe4000791e00b */
[----:B------:R-:W-:Y:S02]  /*4510*/  STL [R1+0x1c], R2 ;  /* 0x00001c0201007387 */ /* 0x000fe40000100800 */
[----:B------:R-:W-:Y:S02]  /*4520*/  @!P3 IADD3.X R211, R35, R37, R8, P0, P1 ;  /* 0x0000002523d3b210 */ /* 0x000fe400007e2408 */
[----:B------:R-:W-:Y:S01]  /*4530*/  ISETP.LT.OR P3, PT, R32, 0xa, !P2 ;  /* 0x0000000a2000780c */ /* 0x000fe20005761670 */
[----:B------:R-:W-:-:S12]  /*4540*/  STL [R1+0x18], R0 ;  /* 0x0000180001007387 */ /* 0x000fd80000100800 */
[----:B------:R-:W0:Y:S01]  /*4550*/  @!P3 LDC.64 R30, c[0x0][0x5c0] ;  /* 0x00017000ff1ebb82 */ /* 0x000e220000000a00 */
[----:B------:R-:W-:Y:S01]  /*4560*/  @!P3 IMAD.MOV.U32 R34, RZ, RZ, R26 ;  /* 0x000000ffff22b224 */ /* 0x000fe200078e001a */
[----:B------:R-:W-:Y:S01]  /*4570*/  @P3 LOP3.LUT R180, R180, 0x80000, RZ, 0xfc, !PT ;  /* 0x00080000b4b43812 */ /* 0x000fe200078efcff */
[----:B------:R-:W-:Y:S02]  /*4580*/  @!P3 IMAD.MOV.U32 R35, RZ, RZ, R38 ;  /* 0x000000ffff23b224 */ /* 0x000fe400078e0026 */
[----:B------:R-:W-:Y:S01]  /*4590*/  @!P3 IMAD R37, R25, 0x180, RZ ;  /* 0x000001801925b824 */ /* 0x000fe200078e02ff */
[----:B------:R-:W-:Y:S01]  /*45a0*/  LOP3.LUT R180, R180, 0xff7fffff, RZ, 0xc0, !PT ;  /* 0xff7fffffb4b47812 */ /* 0x000fe200078ec0ff */
[----:B------:R-:W-:-:S04]  /*45b0*/  @!P3 IMAD.WIDE.U32 R34, R24, 0x180, R34 ;  /* 0x000001801822b825 */ /* 0x000fc800078e0022 */
[----:B------:R-:W-:Y:S01]  /*45c0*/  @!P3 IMAD.IADD R37, R35, 0x1, R37 ;  /* 0x000000012325b824 */ /* 0x000fe200078e0225 */
[----:B0-----:R-:W-:-:S04]  /*45d0*/  @!P3 IADD3 R118, P0, P1, R34, R30, R11 ;  /* 0x0000001e2276b210 */ /* 0x001fc8000791e00b */
[----:B------:R-:W-:Y:S02]  /*45e0*/  @!P3 IADD3.X R119, R37, R31, R8, P0, P1 ;  /* 0x0000001f2577b210 */ /* 0x000fe400007e2408 */
[----:B------:R-:W-:-:S13]  /*45f0*/  ISETP.LT.OR P3, PT, R32, 0x11, !P2 ;  /* 0x000000112000780c */ /* 0x000fda0005761670 */
        /* <DEDUP_REMOVED lines=21> */
[C---:B------:R-:W-:Y:S02]  /*4750*/  ISETP.LT.OR P3, PT, R32.reuse, 0x19, !P2 ;  /* 0x000000192000780c */ /* 0x040fe40005761670 */
[----:B------:R-:W-:-:S11]  /*4760*/  ISETP.LT.OR P2, PT, R32, 0x1a, !P2 ;  /* 0x0000001a2000780c */ /* 0x000fd60005741670 */
[----:B------:R-:W0:Y:S01]  /*4770*/  @!P3 LDC.64 R30, c[0x0][0x5c0] ;  /* 0x00017000ff1ebb82 */ /* 0x000e220000000a00 */
[----:B------:R-:W-:Y:S01]  /*4780*/  @!P3 IMAD.MOV.U32 R34, RZ, RZ, R26 ;  /* 0x000000ffff22b224 */ /* 0x000fe200078e001a */
[----:B------:R-:W-:Y:S01]  /*4790*/  @P3 LOP3.LUT R180, R180, 0x1000000, RZ, 0xfc, !PT ;  /* 0x01000000b4b43812 */ /* 0x000fe200078efcff */
[----:B------:R-:W-:Y:S02]  /*47a0*/  @!P3 IMAD.MOV.U32 R35, RZ, RZ, R38 ;  /* 0x000000ffff23b224 */ /* 0x000fe400078e0026 */
[----:B------:R-:W-:Y:S01]  /*47b0*/  @!P3 IMAD R37, R25, 0x180, RZ ;  /* 0x000001801925b824 */ /* 0x000fe200078e02ff */
[----:B------:R-:W-:Y:S01]  /*47c0*/  LOP3.LUT R180, R180, 0xffbfffff, RZ, 0xc0, !PT ;  /* 0xffbfffffb4b47812 */ /* 0x000fe200078ec0ff */
[----:B------:R-:W-:-:S03]  /*47d0*/  @!P3 IMAD.WIDE.U32 R34, R24, 0x180, R34 ;  /* 0x000001801822b825 */ /* 0x000fc600078e0022 */
[----:B------:R-:W-:Y:S01]  /*47e0*/  @P2 LOP3.LUT R180, R180, 0x400000, RZ, 0xfc, !PT ;  /* 0x00400000b4b42812 */ /* 0x000fe200078efcff */
[----:B------:R-:W-:Y:S02]  /*47f0*/  @!P3 IMAD.IADD R37, R35, 0x1, R37 ;  /* 0x000000012325b824 */ /* 0x000fe400078e0225 */
[----:B------:R-:W-:Y:S01]  /*4800*/  @!P2 IMAD.MOV.U32 R35, RZ, RZ, R38 ;  /* 0x000000ffff23a224 */ /* 0x000fe200078e0026 */
[----:B------:R-:W-:Y:S02]  /*4810*/  LOP3.LUT R180, R180, 0xfffffffe, RZ, 0xc0, !PT ;  /* 0xfffffffeb4b47812 */ /* 0x000fe400078ec0ff */
[----:B0-----:R-:W-:Y:S01]  /*4820*/  @!P3 IADD3 R112, P0, P1, R34, R30, R11 ;  /* 0x0000001e2270b210 */ /* 0x001fe2000791e00b */
[----:B------:R-:W-:-:S03]  /*4830*/  @!P2 IMAD.MOV.U32 R34, RZ, RZ, R26 ;  /* 0x000000ffff22a224 */ /* 0x000fc600078e001a */
[----:B------:R-:W-:Y:S01]  /*4840*/  @!P3 IADD3.X R113, R37, R31, R8, P0, P1 ;  /* 0x0000001f2571b210 */ /* 0x000fe200007e2408 */
[----:B------:R-:W-:Y:S01]  /*4850*/  @!P2 IMAD R37, R25, 0x180, RZ ;  /* 0x000001801925a824 */ /* 0x000fe200078e02ff */
[----:B------:R-:W0:Y:S01]  /*4860*/  @!P2 LDC.64 R30, c[0x0][0x5c0] ;  /* 0x00017000ff1eab82 */ /* 0x000e220000000a00 */
[----:B------:R-:W-:-:S04]  /*4870*/  @!P2 IMAD.WIDE.U32 R34, R24, 0x180, R34 ;  /* 0x000001801822a825 */ /* 0x000fc800078e0022 */
[----:B------:R-:W-:Y:S01]  /*4880*/  @!P2 IMAD.IADD R37, R35, 0x1, R37 ;  /* 0x000000012325a824 */ /* 0x000fe200078e0225 */
[----:B0-----:R-:W-:Y:S01]  /*4890*/  @!P2 IADD3 R110, P0, P1, R34, R30, R11 ;  /* 0x0000001e226ea210 */ /* 0x001fe2000791e00b */
[----:B------:R-:W-:-:S03]  /*48a0*/  IMAD R34, R215, UR6, RZ ;  /* 0x00000006d7227c24 */ /* 0x000fc6000f8e02ff */
[----:B------:R-:W-:Y:S01]  /*48b0*/  @!P2 IADD3.X R111, R37, R31, R8, P0, P1 ;  /* 0x0000001f256fa210 */ /* 0x000fe200007e2408 */
[----:B------:R-:W-:Y:S01]  /*48c0*/  IMAD R34, R39, UR7, R34 ;  /* 0x0000000727227c24 */ /* 0x000fe2000f8e0222 */
[----:B------:R-:W-:-:S04]  /*48d0*/  ISETP.GE.AND P0, PT, R33, 0x9, PT ;  /* 0x000000092100780c */ /* 0x000fc80003f06270 */
[C---:B------:R-:W-:Y:S02]  /*48e0*/  ISETP.LT.OR P4, PT, R32.reuse, 0x1, !P0 ;  /* 0x000000012000780c */ /* 0x040fe40004781670 */
[----:B------:R-:W-:-:S11]  /*48f0*/  ISETP.LT.OR P3, PT, R32, 0x2, !P0 ;  /* 0x000000022000780c */ /* 0x000fd60004761670 */
[----:B------:R-:W0:Y:S02]  /*4900*/  @!P4 LDC.64 R30, c[0x0][0x5c0] ;  /* 0x00017000ff1ecb82 */ /* 0x000e240000000a00 */
[----:B------:R-:W-:-:S04]  /*4910*/  @P3 LOP3.LUT R180, R180, 0x1, RZ, 0xfc, !PT ;  /* 0x00000001b4b43812 */ /* 0x000fc800078efcff */
[----:B------:R-:W-:Y:S02]  /*4920*/  LOP3.LUT R180, R180, 0xfffffffd, RZ, 0xc0, !PT ;  /* 0xfffffffdb4b47812 */ /* 0x000fe400078ec0ff */
[----:B0-----:R-:W-:-:S04]  /*4930*/  @!P4 IADD3 R44, P1, P2, R26, R30, R11 ;  /* 0x0000001e1a2cc210 */ /* 0x001fc80007a3e00b */
[----:B------:R-:W-:Y:S02]  /*4940*/  @!P4 IADD3.X R45, R38, R31, R8, P1, P2 ;  /* 0x0000001f262dc210 */ /* 0x000fe40000fe4408 */
[----:B------:R-:W0:Y:S02]  /*4950*/  @!P3 LDC.64 R30, c[0x0][0x5c0] ;  /* 0x00017000ff1ebb82 */ /* 0x000e240000000a00 */
[----:B0-----:R-:W-:-:S04]  /*4960*/  @!P3 IADD3 R36, P1, P2, R26, R30, R11 ;  /* 0x0000001e1a24b210 */ /* 0x001fc80007a3e00b */
[----:B------:R-:W-:Y:S02]  /*4970*/  @!P3 IADD3.X R37, R38, R31, R8, P1, P2 ;  /* 0x0000001f2625b210 */ /* 0x000fe40000fe4408 */
[----:B------:R-:W-:-:S13]  /*4980*/  ISETP.LT.OR P3, PT, R32, 0x9, !P0 ;  /* 0x000000092000780c */ /* 0x000fda0004761670 */
[----:B------:R-:W0:Y:S01]  /*4990*/  @!P3 LDC.64 R30, c[0x0][0x5c0] ;  /* 0x00017000ff1ebb82 */ /* 0x000e220000000a00 */
[----:B------:R-:W-:-:S04]  /*49a0*/  @P3 LOP3.LUT R180, R180, 0x2, RZ, 0xfc, !PT ;  /* 0x00000002b4b43812 */ /* 0x000fc800078efcff */
[----:B------:R-:W-:Y:S02]  /*49b0*/  LOP3.LUT R180, R180, 0xfffffff7, RZ, 0xc0, !PT ;  /* 0xfffffff7b4b47812 */ /* 0x000fe400078ec0ff */
        /* <DEDUP_REMOVED lines=8> */
[----:B------:R-:W-:-:S04]  /*4a40*/  ISETP.GE.AND P1, PT, R33, 0x81, PT ;  /* 0x000000812100780c */ /* 0x000fc80003f26270 */
        /* <DEDUP_REMOVED lines=139> */
[C---:B------:R-:W-:Y:S02]  /*5300*/  ISETP.LT.OR P6, PT, R32.reuse, 0x2a, !P0 ;  /* 0x0000002a2000780c */ /* 0x040fe400047c1670 */
[----:B------:R-:W-:-:S11]  /*5310*/  ISETP.LT.OR P3, PT, R32, 0x21, !P1 ;  /* 0x000000212000780c */ /* 0x000fd60004f61670 */
[----:B------:R-:W0:Y:S01]  /*5320*/  @!P6 LDC.64 R30, c[0x0][0x5c0] ;  /* 0x00017000ff1eeb82 */ /* 0x000e220000000a00 */
[----:B------:R-:W-:-:S04]  /*5330*/  @P6 LOP3.LUT R4, R4, 0x10000, RZ, 0xfc, !PT ;  /* 0x0001000004046812 */ /* 0x000fc800078efcff */
[----:B------:R-:W-:-:S04]  /*5340*/  LOP3.LUT R4, R4, 0xffffbfff, RZ, 0xc0, !PT ;  /* 0xffffbfff04047812 */ /* 0x000fc800078ec0ff */
        /* <DEDUP_REMOVED lines=42> */
[----:B------:R-:W-:Y:S01]  /*55f0*/  @!P2 IADD3.X R43, R38, R31, R9, P0, P1 ;  /* 0x0000001f262ba210 */ /* 0x000fe200007e2409 */
[----:B------:R-:W-:Y:S01]  /*5600*/  IMAD.WIDE.U32 R30, R39, UR6, R28 ;  /* 0x00000006271e7c25 */ /* 0x000fe2000f8e001c */
[----:B------:R-:W-:-:S04]  /*5610*/  ISETP.GE.AND P2, PT, R33, 0x89, PT ;  /* 0x000000892100780c */ /* 0x000fc80003f46270 */
[----:B------:R-:W-:-:S13]  /*5620*/  ISETP.LT.OR P3, PT, R32, 0x1, !P2 ;  /* 0x000000012000780c */ /* 0x000fda0005761670 */
[----:B------:R-:W-:Y:S02]  /*5630*/  @!P3 IADD3 R207, P0, P1, R11, R26, R10 ;  /* 0x0000001a0bcfb210 */ /* 0x000fe4000791e00a */
[----:B------:R-:W-:Y:S02]  /*5640*/  @P3 LOP3.LUT R4, R4, 0x80000000, RZ, 0xfc, !PT ;  /* 0x8000000004043812 */ /* 0x000fe400078efcff */
[----:B------:R-:W-:Y:S02]  /*5650*/  @!P3 IADD3.X R214, R8, R38, R7, P0, P1 ;  /* 0x0000002608d6b210 */ /* 0x000fe400007e2407 */
[----:B------:R-:W-:Y:S02]  /*5660*/  ISETP.LT.OR P1, PT, R32, 0x2, !P2 ;  /* 0x000000022000780c */ /* 0x000fe40005721670 */
[----:B------:R-:W-:Y:S02]  /*5670*/  LOP3.LUT R4, R4, 0xbfffffff, RZ, 0xc0, !PT ;  /* 0xbfffffff04047812 */ /* 0x000fe400078ec0ff */
[----:B------:R-:W-:-:S09]  /*5680*/  ISETP.LT.OR P3, PT, R32, 0xa, !P2 ;  /* 0x0000000a2000780c */ /* 0x000fd20005761670 */
[----:B------:R-:W-:Y:S02]  /*5690*/  @!P1 IADD3 R216, P0, P5, R11, R26, R10 ;  /* 0x0000001a0bd89210 */ /* 0x000fe40007d1e00a */
[----:B------:R-:W-:Y:S02]  /*56a0*/  @P1 LOP3.LUT R40, R40, 0x1, RZ, 0xfc, !PT ;  /* 0x0000000128281812 */ /* 0x000fe400078efcff */
[----:B------:R-:W-:Y:S02]  /*56b0*/  @!P1 IADD3.X R217, R8, R38, R7, P0, P5 ;  /* 0x0000002608d99210 */ /* 0x000fe400007ea407 */
[----:B------:R-:W-:Y:S02]  /*56c0*/  ISETP.LT.OR P0, PT, R32, 0x9, !P2 ;  /* 0x000000092000780c */ /* 0x000fe40005701670 */
[----:B------:R-:W-:Y:S02]  /*56d0*/  @P3 LOP3.LUT R180, R180, 0x20, RZ, 0xfc, !PT ;  /* 0x00000020b4b43812 */ /* 0x000fe400078efcff */
[----:B------:R-:W-:-:S02]  /*56e0*/  LOP3.LUT R40, R40, 0xfffffffd, RZ, 0xc0, !PT ;  /* 0xfffffffd28287812 */ /* 0x000fc400078ec0ff */
[----:B------:R-:W-:Y:S02]  /*56f0*/  LOP3.LUT R180, R180, 0xfffffdff, RZ, 0xc0, !PT ;  /* 0xfffffdffb4b47812 */ /* 0x000fe400078ec0ff */
[----:B------:R-:W-:-:S05]  /*5700*/  @P2 LOP3.LUT R40, R40, 0x2, RZ, 0xfc, !PT ;  /* 0x0000000228282812 */ /* 0x000fca00078efcff */
[--C-:B------:R-:W-:Y:S02]  /*5710*/  @!P0 IADD3 R218, P5, P6, R11, R26, R10.reuse ;  /* 0x0000001a0bda8210 */ /* 0x100fe40007ebe00a */
[----:B------:R-:W-:Y:S02]  /*5720*/  @P0 LOP3.LUT R4, R4, 0x40000000, RZ, 0xfc, !PT ;  /* 0x4000000004040812 */ /* 0x000fe400078efcff */
[----:B------:R-:W-:Y:S02]  /*5730*/  @!P0 IADD3.X R219, R8, R38, R7, P5, P6 ;  /* 0x0000002608db8210 */ /* 0x000fe40002fec407 */
[----:B------:R-:W-:Y:S02]  /*5740*/  ISETP.GE.AND P0, PT, R33, 0x109, PT ;  /* 0x000001092100780c */ /* 0x000fe40003f06270 */
[----:B------:R-:W-:Y:S02]  /*5750*/  @!P3 IADD3 R220, P5, P6, R11, R26, R10 ;  /* 0x0000001a0bdcb210 */ /* 0x000fe40007ebe00a */
[----:B------:R-:W-:-:S02]  /*5760*/  ISETP.LT.OR P1, PT, R32, 0x1, !P0 ;  /* 0x000000012000780c */ /* 0x000fc40004721670 */
[----:B------:R-:W-:-:S11]  /*5770*/  @!P3 IADD3.X R221, R8, R38, R7, P5, P6 ;  /* 0x0000002608ddb210 */ /* 0x000fd60002fec407 */
[----:B------:R-:W-:Y:S02]  /*5780*/  @!P1 IADD3 R224, P5, P6, R11, R26, R12 ;  /* 0x0000001a0be09210 */ /* 0x000fe40007ebe00c */
[----:B------:R-:W-:Y:S02]  /*5790*/  @P1 LOP3.LUT R180, R180, 0x200, RZ, 0xfc, !PT ;  /* 0x00000200b4b41812 */ /* 0x000fe400078efcff */
[----:B------:R-:W-:Y:S02]  /*57a0*/  @!P1 IADD3.X R225, R8, R38, R9, P5, P6 ;  /* 0x0000002608e19210 */ /* 0x000fe40002fec409 */
[----:B------:R-:W-:Y:S02]  /*57b0*/  ISETP.LT.OR P1, PT, R32, 0x2, !P0 ;  /* 0x000000022000780c */ /* 0x000fe40004721670 */
[----:B------:R-:W-:-:S11]  /*57c0*/  LOP3.LUT R180, R180, 0xffffff7f, RZ, 0xc0, !PT ;  /* 0xffffff7fb4b47812 */ /* 0x000fd600078ec0ff */
[----:B------:R-:W-:Y:S02]  /*57d0*/  @!P1 IADD3 R226, P5, P6, R11, R26, R12 ;  /* 0x0000001a0be29210 */ /* 0x000fe40007ebe00c */
[----:B------:R-:W-:Y:S02]  /*57e0*/  @P1 LOP3.LUT R180, R180, 0x80, RZ, 0xfc, !PT ;  /* 0x00000080b4b41812 */ /* 0x000fe400078efcff */
[----:B------:R-:W-:Y:S02]  /*57f0*/  @!P1 IADD3.X R227, R8, R38, R9, P5, P6 ;  /* 0x0000002608e39210 */ /* 0x000fe40002fec409 */
[----:B------:R-:W-:Y:S02]  /*5800*/  IADD3 R30, P5, R30, UR10, RZ ;  /* 0x0000000a1e1e7c10 */ /* 0x000fe4000ffbe0ff */
[----:B------:R-:W-:Y:S02]  /*5810*/  ISETP.GE.AND P1, PT, R33, 0x1, PT ;  /* 0x000000012100780c */ /* 0x000fe40003f26270 */
[----:B------:R-:W-:-:S02]  /*5820*/  IADD3.X R31, R31, UR11, R34, P5, !PT ;  /* 0x0000000b1f1f7c10 */ /* 0x000fc4000affe422 */
[----:B------:R-:W-:Y:S02]  /*5830*/  ISETP.LT.OR P5, PT, R32, 0x1, !P1 ;  /* 0x000000012000780c */ /* 0x000fe40004fa1670 */
[----:B------:R-:W-:Y:S02]  /*5840*/  PRMT R34, RZ, 0x7610, R34 ;  /* 0x00007610ff227816 */ /* 0x000fe40000000022 */
[----:B------:R-:W-:-:S09]  /*5850*/  LOP3.LUT P3, RZ, R180, 0x1, RZ, 0xc0, !PT ;  /* 0x00000001b4ff7812 */ /* 0x000fd2000786c0ff */
[----:B------:R-:W2:Y:S02]  /*5860*/  @!P5 LDG.E.U8 R34, desc[UR26][R30.64] ;  /* 0x0000001a1e22d981 */ /* 0x000ea4000c1e1100 */
[----:B--2---:R-:W-:-:S04]  /*5870*/  LOP3.LUT R34, R34, 0xff, RZ, 0xc0, !PT ;  /* 0x000000ff22227812 */ /* 0x004fc800078ec0ff */
[----:B------:R-:W-:-:S05]  /*5880*/  F2FP.F16.E4M3.UNPACK_B R34, R34 ;  /* 0x00000022ff22723e */ /* 0x000fca00020006ff */
[----:B------:R-:W-:-:S05]  /*5890*/  HADD2.F32 R35, -RZ, R34.H0_H0 ;  /* 0x20000022ff237230 */ /* 0x000fca0000004100 */
[----:B------:R-:W-:-:S04]  /*58a0*/  FMUL R35, R35, R6 ;  /* 0x0000000623237220 */ /* 0x000fc80000400000 */
[----:B------:R-:W-:Y:S02]  /*58b0*/  FFMA R154, R154, R5, R35 ;  /* 0x000000059a9a7223 */ /* 0x000fe40000000023 */
[----:B------:R-:W0:Y:S03]  /*58c0*/  @!P5 LDC.64 R34, c[0x0][0x5c0] ;  /* 0x00017000ff22db82 */ /* 0x000e260000000a00 */
[----:B------:R-:W-:Y:S02]  /*58d0*/  F2FP.SATFINITE.E4M3.F32.PACK_AB_MERGE_C R154, RZ, R154, RZ ;  /* 0x0000009aff9a723e */ /* 0x000fe400048070ff */
[----:B0-----:R-:W-:-:S05]  /*58e0*/  @!P5 IADD3 R34, P6, R26, R34, RZ ;  /* 0x000000221a22d210 */ /* 0x001fca0007fde0ff */
[----:B------:R-:W-:-:S05]  /*58f0*/  @!P5 IMAD.X R35, R38, 0x1, R35, P6 ;  /* 0x000000012623d824 */ /* 0x000fca00030e0623 */
[----:B------:R0:W-:Y:S01]  /*5900*/  @!P5 STG.E.U8 desc[UR26][R34.64], R154 ;  /* 0x0000009a2200d986 */ /* 0x0001e2000c10111a */
[----:B------:R-:W-:-:S13]  /*5910*/  ISETP.LT.OR P5, PT, R32, 0x2, !P1 ;  /* 0x000000022000780c */ /* 0x000fda0004fa1670 */
[----:B------:R-:W2:Y:S01]  /*5920*/  @!P5 LDG.E.U8 R41, desc[UR26][R30.64+0x1] ;  /* 0x0000011a1e29d981 */ /* 0x000ea2000c1e1100 */
[----:B0-----:R-:W0:Y:S02]  /*5930*/  @!P5 LDC.64 R34, c[0x0][0x5c0] ;  /* 0x00017000ff22db82 */ /* 0x001e240000000a00 */
[----:B0-----:R-:W-:-:S05]  /*5940*/  @!P5 IADD3 R34, P6, R26, R34, RZ ;  /* 0x000000221a22d210 */ /* 0x001fca0007fde0ff */
[----:B------:R-:W-:Y:S01]  /*5950*/  @!P5 IMAD.X R35, R38, 0x1, R35, P6 ;  /* 0x000000012623d824 */ /* 0x000fe200030e0623 */
[----:B--2---:R-:W-:-:S04]  /*5960*/  LOP3.LUT R41, R41, 0xff, RZ, 0xc0, !PT ;  /* 0x000000ff29297812 */ /* 0x004fc800078ec0ff */
[----:B------:R-:W-:-:S05]  /*5970*/  F2FP.F16.E4M3.UNPACK_B R41, R41 ;  /* 0x00000029ff29723e */ /* 0x000fca00020006ff */
[----:B------:R-:W-:-:S05]  /*5980*/  HADD2.F32 R41, -RZ, R41.H0_H0 ;  /* 0x20000029ff297230 */ /* 0x000fca0000004100 */
[----:B------:R-:W-:-:S04]  /*5990*/  FMUL R41, R41, R6 ;  /* 0x0000000629297220 */ /* 0x000fc80000400000 */
[----:B------:R-:W-:-:S05]  /*59a0*/  FFMA R41, R16, R5, R41 ;  /* 0x0000000510297223 */ /* 0x000fca0000000029 */
[----:B------:R-:W-:-:S05]  /*59b0*/  F2FP.SATFINITE.E4M3.F32.PACK_AB_MERGE_C R223, RZ, R41, RZ ;  /* 0x00000029ffdf723e */ /* 0x000fca00048070ff */
[----:B------:R0:W-:Y:S01]  /*59c0*/  @!P5 STG.E.U8 desc[UR26][R34.64+0x1], R223 ;  /* 0x000001df2200d986 */ /* 0x0001e2000c10111a */
[----:B------:R-:W-:-:S05]  /*59d0*/  IADD3 R41, P5, R39, 0x8, RZ ;  /* 0x0000000827297810 */ /* 0x000fca0007fbe0ff */
[----:B------:R-:W-:-:S04]  /*59e0*/  IMAD.X R16, RZ, RZ, R215, P5 ;  /* 0x000000ffff107224 */ /* 0x000fc800028e06d7 */
[----:B------:R-:W-:Y:S02]  /*59f0*/  IMAD R16, R16, UR6, RZ ;  /* 0x0000000610107c24 */ /* 0x000fe4000f8e02ff */
[----:B0-----:R-:W-:-:S04]  /*5a00*/  IMAD.WIDE.U32 R34, R41, UR6, R28 ;  /* 0x0000000629227c25 */ /* 0x001fc8000f8e001c */
[----:B------:R-:W-:Y:S01]  /*5a10*/  IMAD R16, R41, UR7, R16 ;  /* 0x0000000729107c24 */ /* 0x000fe2000f8e0210 */
[----:B------:R-:W-:-:S04]  /*5a20*/  IADD3 R34, P5, R34, UR10, RZ ;  /* 0x0000000a22227c10 */ /* 0x000fc8000ffbe0ff */
[--C-:B------:R-:W-:Y:S02]  /*5a30*/  IADD3.X R35, R35, UR11, R16.reuse, P5, !PT ;  /* 0x0000000b23237c10 */ /* 0x100fe4000affe410 */
[----:B------:R-:W-:-:S06]  /*5a40*/  PRMT R16, RZ, 0x7610, R16 ;  /* 0x00007610ff107816 */ /* 0x000fcc0000000010 */
[----:B------:R-:W2:Y:S02]  /*5a50*/  @!P4 LDG.E.U8 R16, desc[UR26][R34.64] ;  /* 0x0000001a2210c981 */ /* 0x000ea4000c1e1100 */
[----:B--2---:R-:W-:-:S04]  /*5a60*/  LOP3.LUT R16, R16, 0xff, RZ, 0xc0, !PT ;  /* 0x000000ff10107812 */ /* 0x004fc800078ec0ff */
[----:B------:R-:W-:-:S05]  /*5a70*/  F2FP.F16.E4M3.UNPACK_B R16, R16 ;  /* 0x00000010ff10723e */ /* 0x000fca00020006ff */
[----:B------:R-:W-:-:S05]  /*5a80*/  HADD2.F32 R41, -RZ, R16.H0_H0 ;  /* 0x20000010ff297230 */ /* 0x000fca0000004100 */
[----:B------:R-:W-:-:S04]  /*5a90*/  FMUL R41, R41, R6 ;  /* 0x0000000629297220 */ /* 0x000fc80000400000 */
[----:B------:R-:W-:-:S05]  /*5aa0*/  FFMA R16, R152, R5, R41 ;  /* 0x0000000598107223 */ /* 0x000fca0000000029 */
[----:B------:R-:W-:-:S05]  /*5ab0*/  F2FP.SATFINITE.E4M3.F32.PACK_AB_MERGE_C R16, RZ, R16, RZ ;  /* 0x00000010ff10723e */ /* 0x000fca00048070ff */
[----:B------:R0:W-:Y:S02]  /*5ac0*/  @!P4 STG.E.U8 desc[UR26][R44.64], R16 ;  /* 0x000000102c00c986 */ /* 0x0001e4000c10111a */
[----:B0-----:R-:W-:-:S06]  /*5ad0*/  PRMT R16, RZ, 0x7610, R16 ;  /* 0x00007610ff107816 */ /* 0x001fcc0000000010 */
[----:B------:R-:W2:Y:S01]  /*5ae0*/  @!P3 LDG.E.U8 R16, desc[UR26][R34.64+0x1] ;  /* 0x0000011a2210b981 */ /* 0x000ea2000c1e1100 */
[----:B------:R-:W-:Y:S02]  /*5af0*/  ISETP.LT.OR P2, PT, R32, 0x9, !P0 ;  /* 0x000000092000780c */ /* 0x000fe40004741670 */
[----:B------:R-:W-:Y:S02]  /*5b00*/  LOP3.LUT R180, R180, 0xfffffffb, RZ, 0xc0, !PT ;  /* 0xfffffffbb4b47812 */ /* 0x000fe400078ec0ff */
[----:B------:R-:W-:-:S09]  /*5b10*/  ISETP.LT.OR P4, PT, R32, 0xa, !P0 ;  /* 0x0000000a2000780c */ /* 0x000fd20004781670 */
[----:B------:R-:W-:Y:S02]  /*5b20*/  @!P2 IADD3 R152, P5, P6, R11, R26, R12 ;  /* 0x0000001a0b98a210 */ /* 0x000fe40007ebe00c */
[----:B------:R-:W-:Y:S02]  /*5b30*/  @P2 LOP3.LUT R180, R180, 0x4, RZ, 0xfc, !PT ;  /* 0x00000004b4b42812 */ /* 0x000fe400078efcff */
[----:B------:R-:W-:Y:S02]  /*5b40*/  @!P2 IADD3.X R222, R8, R38, R9, P5, P6 ;  /* 0x0000002608dea210 */ /* 0x000fe40002fec409 */
[----:B------:R-:W-:-:S04]  /*5b50*/  LOP3.LUT P2, RZ, R40, 0x2, RZ, 0xc0, !PT ;  /* 0x0000000228ff7812 */ /* 0x000fc8000784c0ff */
[----:B------:R-:W-:Y:S02]  /*5b60*/  ISETP.LT.OR P0, PT, R32, 0x11, !P2 ;  /* 0x000000112000780c */ /* 0x000fe40005701670 */
[----:B------:R-:W-:-:S04]  /*5b70*/  @!P4 IADD3 R154, P5, P6, R11, R26, R12 ;  /* 0x0000001a0b9ac210 */ /* 0x000fc80007ebe00c */
[----:B------:R-:W-:-:S07]  /*5b80*/  @!P4 IADD3.X R223, R8, R38, R9, P5, P6 ;  /* 0x0000002608dfc210 */ /* 0x000fce0002fec409 */
[----:B------:R-:W-:-:S04]  /*5b90*/  @!P0 IADD3 R21, P5, P6, R11, R26, R10 ;  /* 0x0000001a0b158210 */ /* 0x000fc80007ebe00a */
[----:B------:R-:W-:Y:S02]  /*5ba0*/  @!P0 IADD3.X R18, R8, R38, R7, P5, P6 ;  /* 0x0000002608128210 */ /* 0x000fe40002fec407 */
[----:B------:R-:W-:Y:S02]  /*5bb0*/  ISETP.LT.OR P5, PT, R32, 0x9, !P1 ;  /* 0x000000092000780c */ /* 0x000fe40004fa1670 */
[----:B--2---:R-:W-:-:S04]  /*5bc0*/  LOP3.LUT R16, R16, 0xff, RZ, 0xc0, !PT ;  /* 0x000000ff10107812 */ /* 0x004fc800078ec0ff */
[----:B------:R-:W-:-:S05]  /*5bd0*/  F2FP.F16.E4M3.UNPACK_B R16, R16 ;  /* 0x00000010ff10723e */ /* 0x000fca00020006ff */
[----:B------:R-:W-:-:S05]  /*5be0*/  HADD2.F32 R16, -RZ, R16.H0_H0 ;  /* 0x20000010ff107230 */ /* 0x000fca0000004100 */
[----:B------:R-:W-:-:S04]  /*5bf0*/  FMUL R16, R16, R6 ;  /* 0x0000000610107220 */ /* 0x000fc80000400000 */
[--C-:B------:R-:W-:Y:S01]  /*5c00*/  FFMA R137, R137, R5, R16.reuse ;  /* 0x0000000589897223 */ /* 0x100fe20000000010 */
[----:B------:R-:W-:-:S04]  /*5c10*/  PRMT R16, RZ, 0x7610, R16 ;  /* 0x00007610ff107816 */ /* 0x000fc80000000010 */
[----:B------:R-:W-:-:S05]  /*5c20*/  F2FP.SATFINITE.E4M3.F32.PACK_AB_MERGE_C R137, RZ, R137, RZ ;  /* 0x00000089ff89723e */ /* 0x000fca00048070ff */
[----:B------:R0:W-:Y:S04]  /*5c30*/  @!P3 STG.E.U8 desc[UR26][R36.64+0x1], R137 ;  /* 0x000001892400b986 */ /* 0x0001e8000c10111a */
        /* <DEDUP_REMOVED lines=11> */
[----:B------:R-:W-:Y:S02]  /*5cf0*/  ISETP.LT.OR P5, PT, R32, 0xa, !P1 ;  /* 0x0000000a2000780c */ /* 0x000fe40004fa1670 */
[----:B------:R-:W-:-:S11]  /*5d00*/  PRMT R16, RZ, 0x7610, R16 ;  /* 0x00007610ff107816 */ /* 0x000fd60000000010 */
[----:B------:R-:W2:Y:S01]  /*5d10*/  @!P5 LDG.E.U8 R16, desc[UR26][R30.64+0x9] ;  /* 0x0000091a1e10d981 */ /* 0x000ea2000c1e1100 */
[----:B0-----:R-:W0:Y:S01]  /*5d20*/  @!P5 LDC.64 R36, c[0x0][0x5c0] ;  /* 0x00017000ff24db82 */ /* 0x001e220000000a00 */
[----:B------:R-:W-:-:S04]  /*5d30*/  LOP3.LUT R180, R180, 0xffff7fff, RZ, 0xc0, !PT ;  /* 0xffff7fffb4b47812 */ /* 0x000fc800078ec0ff */
[----:B------:R-:W-:-:S04]  /*5d40*/  @P0 LOP3.LUT R180, R180, 0x8000, RZ, 0xfc, !PT ;  /* 0x00008000b4b40812 */ /* 0x000fc800078efcff */
[----:B------:R-:W-:Y:S02]  /*5d50*/  LOP3.LUT P0, RZ, R180, 0x2, RZ, 0xc0, !PT ;  /* 0x00000002b4ff7812 */ /* 0x000fe4000780c0ff */
[----:B0-----:R-:W-:-:S05]  /*5d60*/  @!P5 IADD3 R36, P6, R26, R36, RZ ;  /* 0x000000241a24d210 */ /* 0x001fca0007fde0ff */
[----:B------:R-:W-:Y:S01]  /*5d70*/  @!P5 IMAD.X R37, R38, 0x1, R37, P6 ;  /* 0x000000012625d824 */ /* 0x000fe200030e0625 */
[----:B--2---:R-:W-:-:S04]  /*5d80*/  LOP3.LUT R16, R16, 0xff, RZ, 0xc0, !PT ;  /* 0x000000ff10107812 */ /* 0x004fc800078ec0ff */
[----:B------:R-:W-:-:S05]  /*5d90*/  F2FP.F16.E4M3.UNPACK_B R16, R16 ;  /* 0x00000010ff10723e */ /* 0x000fca00020006ff */
[----:B------:R-:W-:-:S05]  /*5da0*/  HADD2.F32 R16, -RZ, R16.H0_H0 ;  /* 0x20000010ff107230 */ /* 0x000fca0000004100 */
[----:B------:R-:W-:-:S04]  /*5db0*/  FMUL R16, R16, R6 ;  /* 0x0000000610107220 */ /* 0x000fc80000400000 */
[----:B------:R-:W-:-:S05]  /*5dc0*/  FFMA R16, R194, R5, R16 ;  /* 0x00000005c2107223 */ /* 0x000fca0000000010 */
[----:B------:R-:W-:Y:S02]  /*5dd0*/  F2FP.SATFINITE.E4M3.F32.PACK_AB_MERGE_C R45, RZ, R16, RZ ;  /* 0x00000010ff2d723e */ /* 0x000fe400048070ff */
[----:B------:R-:W-:-:S03]  /*5de0*/  PRMT R16, RZ, 0x7610, R16 ;  /* 0x00007610ff107816 */ /* 0x000fc60000000010 */
[----:B------:R0:W-:Y:S04]  /*5df0*/  @!P5 STG.E.U8 desc[UR26][R36.64+0x9], R45 ;  /* 0x0000092d2400d986 */ /* 0x0001e8000c10111a */
[----:B------:R-:W2:Y:S01]  /*5e00*/  @!P0 LDG.E.U8 R16, desc[UR26][R34.64+0x8] ;  /* 0x0000081a22108981 */ /* 0x000ea2000c1e1100 */
[----:B------:R-:W-:Y:S02]  /*5e10*/  LOP3.LUT P1, RZ, R180, 0x8, RZ, 0xc0, !PT ;  /* 0x00000008b4ff7812 */ /* 0x000fe4000782c0ff */
[----:B--2---:R-:W-:-:S04]  /*5e20*/  LOP3.LUT R16, R16, 0xff, RZ, 0xc0, !PT ;  /* 0x000000ff10107812 */ /* 0x004fc800078ec0ff */
[----:B------:R-:W-:-:S05]  /*5e30*/  F2FP.F16.E4M3.UNPACK_B R16, R16 ;  /* 0x00000010ff10723e */ /* 0x000fca00020006ff */
[----:B------:R-:W-:-:S05]  /*5e40*/  HADD2.F32 R41, -RZ, R16.H0_H0 ;  /* 0x20000010ff297230 */ /* 0x000fca0000004100 */
[----:B------:R-:W-:-:S04]  /*5e50*/  FMUL R16, R41, R6 ;  /* 0x0000000629107220 */ /* 0x000fc80000400000 */
[--C-:B------:R-:W-:Y:S01]  /*5e60*/  FFMA R193, R193, R5, R16.reuse ;  /* 0x00000005c1c17223 */ /* 0x100fe20000000010 */
[----:B------:R-:W-:-:S04]  /*5e70*/  PRMT R16, RZ, 0x7610, R16 ;  /* 0x00007610ff107816 */ /* 0x000fc80000000010 */
[----:B------:R-:W-:-:S05]  /*5e80*/  F2FP.SATFINITE.E4M3.F32.PACK_AB_MERGE_C R193, RZ, R193, RZ ;  /* 0x000000c1ffc1723e */ /* 0x000fca00048070ff */
[----:B------:R-:W-:Y:S04]  /*5e90*/  @!P0 STG.E.U8 desc[UR26][R66.64+0x8], R193 ;  /* 0x000008c142008986 */ /* 0x000fe8000c10111a */
[----:B------:R-:W2:Y:S01]  /*5ea0*/  @!P1 LDG.E.U8 R16, desc[UR26][R34.64+0x9] ;  /* 0x0000091a22109981 */ /* 0x000ea2000c1e1100 */
[----:B------:R-:W-:Y:S02]  /*5eb0*/  LOP3.LUT R4, R4, 0xdfffffff, RZ, 0xc0, !PT ;  /* 0xdfffffff04047812 */ /* 0x000fe400078ec0ff */
[----:B------:R-:W-:Y:S02]  /*5ec0*/  ISETP.LT.OR P3, PT, R32, 0x12, !P2 ;  /* 0x000000122000780c */ /* 0x000fe40005761670 */
[----:B------:R-:W-:Y:S02]  /*5ed0*/  @P4 LOP3.LUT R4, R4, 0x20000000, RZ, 0xfc, !PT ;  /* 0x2000000004044812 */ /* 0x000fe400078efcff */
[----:B------:R-:W-:-:S02]  /*5ee0*/  ISETP.LT.OR P4, PT, R32, 0x19, !P2 ;  /* 0x000000192000780c */ /* 0x000fc40005781670 */
[----:B------:R-:W-:-:S07]  /*5ef0*/  ISETP.LT.OR P0, PT, R32, 0x1a, !P2 ;  /* 0x0000001a2000780c */ /* 0x000fce0005701670 */
[----:B------:R-:W-:-:S04]  /*5f00*/  @!P3 IADD3 R20, P5, P6, R11, R26, R10 ;  /* 0x0000001a0b14b210 */ /* 0x000fc80007ebe00a */
[----:B------:R-:W-:Y:S02]  /*5f10*/  @!P3 IADD3.X R19, R8, R38, R7, P5, P6 ;  /* 0x000000260813b210 */ /* 0x000fe40002fec407 */
[----:B------:R-:W-:-:S04]  /*5f20*/  @!P4 IADD3 R17, P5, P6, R11, R26, R10 ;  /* 0x0000001a0b11c210 */ /* 0x000fc80007ebe00a */
[----:B------:R-:W-:Y:S02]  /*5f30*/  @!P4 IADD3.X R14, R8, R38, R7, P5, P6 ;  /* 0x00000026080ec210 */ /* 0x000fe40002fec407 */
[----:B------:R-:W-:-:S04]  /*5f40*/  @!P0 IADD3 R13, P5, P6, R11, R26, R10 ;  /* 0x0000001a0b0d8210 */ /* 0x000fc80007ebe00a */
[----:B------:R-:W-:Y:S02]  /*5f50*/  @!P0 IADD3.X R3, R8, R38, R7, P5, P6 ;  /* 0x0000002608038210 */ /* 0x000fe40002fec407 */
[----:B0-----:R-:W-:Y:S02]  /*5f60*/  IADD3 R37, P5, R39, 0x80, RZ ;  /* 0x0000008027257810 */ /* 0x001fe40007fbe0ff */
[----:B------:R-:W-:-:S04]  /*5f70*/  LOP3.LUT R180, R180, 0xffffdfff, RZ, 0xc0, !PT ;  /* 0xffffdfffb4b47812 */ /* 0x000fc800078ec0ff */
[----:B------:R-:W-:-:S04]  /*5f80*/  @P3 LOP3.LUT R180, R180, 0x2000, RZ, 0xfc, !PT ;  /* 0x00002000b4b43812 */ /* 0x000fc800078efcff */
[----:B------:R-:W-:Y:S02]  /*5f90*/  LOP3.LUT P3, RZ, R180, 0x10, RZ, 0xc0, !PT ;  /* 0x00000010b4ff7812 */ /* 0x000fe4000786c0ff */
[----:B--2---:R-:W-:-:S04]  /*5fa0*/  LOP3.LUT R16, R16, 0xff, RZ, 0xc0, !PT ;  /* 0x000000ff10107812 */ /* 0x004fc800078ec0ff */
[----:B------:R-:W-:-:S05]  /*5fb0*/  F2FP.F16.E4M3.UNPACK_B R16, R16 ;  /* 0x00000010ff10723e */ /* 0x000fca00020006ff */
[----:B------:R-:W-:-:S05]  /*5fc0*/  HADD2.F32 R16, -RZ, R16.H0_H0 ;  /* 0x20000010ff107230 */ /* 0x000fca0000004100 */
[----:B------:R-:W-:-:S04]  /*5fd0*/  FMUL R16, R16, R6 ;  /* 0x0000000610107220 */ /* 0x000fc80000400000 */
[----:B------:R-:W-:-:S05]  /*5fe0*/  FFMA R16, R185, R5, R16 ;  /* 0x00000005b9107223 */ /* 0x000fca0000000010 */
[----:B------:R-:W-:Y:S01]  /*5ff0*/  F2FP.SATFINITE.E4M3.F32.PACK_AB_MERGE_C R41, RZ, R16, RZ ;  /* 0x00000010ff29723e */ /* 0x000fe200048070ff */
[----:B------:R-:W-:-:S04]  /*6000*/  IMAD.X R16, RZ, RZ, R215, P5 ;  /* 0x000000ffff107224 */ /* 0x000fc800028e06d7 */
[----:B------:R-:W-:-:S04]  /*6010*/  IMAD R16, R16, UR6, RZ ;  /* 0x0000000610107c24 */ /* 0x000fc8000f8e02ff */
[C---:B------:R-:W-:Y:S02]  /*6020*/  IMAD R16, R37.reuse, UR7, R16 ;  /* 0x0000000725107c24 */ /* 0x040fe4000f8e0210 */
[----:B------:R-:W-:-:S03]  /*6030*/  IMAD.WIDE.U32 R36, R37, UR6, R28 ;  /* 0x0000000625247c25 */ /* 0x000fc6000f8e001c */
[----:B------:R-:W-:-:S04]  /*6040*/  IADD3 R36, P5, R36, UR10, RZ ;  /* 0x0000000a24247c10 */ /* 0x000fc8000ffbe0ff */
[--C-:B------:R-:W-:Y:S02]  /*6050*/  IADD3.X R37, R37, UR11, R16.reuse, P5, !PT ;  /* 0x0000000b25257c10 */ /* 0x100fe4000affe410 */
[----:B------:R-:W-:Y:S01]  /*6060*/  PRMT R16, RZ, 0x7610, R16 ;  /* 0x00007610ff107816 */ /* 0x000fe20000000010 */
[----:B------:R0:W-:Y:S05]  /*6070*/  @!P1 STG.E.U8 desc[UR26][R58.64+0x9], R41 ;  /* 0x000009293a009986 */ /* 0x0001ea000c10111a */
[----:B------:R-:W2:Y:S01]  /*6080*/  @!P3 LDG.E.U8 R16, desc[UR26][R36.64] ;  /* 0x0000001a2410b981 */ /* 0x000ea2000c1e1100 */
[----:B------:R-:W-:-:S04]  /*6090*/  LOP3.LUT R180, R180, 0xffffefff, RZ, 0xc0, !PT ;  /* 0xffffefffb4b47812 */ /* 0x000fc800078ec0ff */
[----:B------:R-:W-:-:S04]  /*60a0*/  @P4 LOP3.LUT R180, R180, 0x1000, RZ, 0xfc, !PT ;  /* 0x00001000b4b44812 */ /* 0x000fc800078efcff */
[----:B------:R-:W-:-:S04]  /*60b0*/  LOP3.LUT R180, R180, 0xfffff7ff, RZ, 0xc0, !PT ;  /* 0xfffff7ffb4b47812 */ /* 0x000fc800078ec0ff */
[----:B------:R-:W-:-:S04]  /*60c0*/  @P0 LOP3.LUT R180, R180, 0x800, RZ, 0xfc, !PT ;  /* 0x00000800b4b40812 */ /* 0x000fc800078efcff */
[----:B------:R-:W-:Y:S02]  /*60d0*/  LOP3.LUT P0, RZ, R180, 0x400, RZ, 0xc0, !PT ;  /* 0x00000400b4ff7812 */ /* 0x000fe4000780c0ff */
[----:B--2---:R-:W-:-:S04]  /*60e0*/  LOP3.LUT R16, R16, 0xff, RZ, 0xc0, !PT ;  /* 0x000000ff10107812 */ /* 0x004fc800078ec0ff */
[----:B------:R-:W-:-:S05]  /*60f0*/  F2FP.F16.E4M3.UNPACK_B R16, R16 ;  /* 0x00000010ff10723e */ /* 0x000fca00020006ff */
[----:B0-----:R-:W-:-:S05]  /*6100*/  HADD2.F32 R41, -RZ, R16.H0_H0 ;  /* 0x20000010ff297230 */ /* 0x001fca0000004100 */
[----:B------:R-:W-:-:S04]  /*6110*/  FMUL R41, R41, R6 ;  /* 0x0000000629297220 */ /* 0x000fc80000400000 */
[----:B------:R-:W-:Y:S01]  /*6120*/  FFMA R140, R140, R5, R41 ;  /* 0x000000058c8c7223 */ /* 0x000fe20000000029 */
[----:B------:R-:W-:-:S04]  /*6130*/  PRMT R16, RZ, 0x7610, R16 ;  /* 0x00007610ff107816 */ /* 0x000fc80000000010 */
[----:B------:R-:W-:-:S05]  /*6140*/  F2FP.SATFINITE.E4M3.F32.PACK_AB_MERGE_C R45, RZ, R140, RZ ;  /* 0x0000008cff2d723e */ /* 0x000fca00048070ff */
[----:B------:R0:W-:Y:S04]  /*6150*/  @!P3 STG.E.U8 desc[UR26][R68.64], R45 ;  /* 0x0000002d4400b986 */ /* 0x0001e8000c10111a */
[----:B------:R-:W2:Y:S01]  /*6160*/  @!P0 LDG.E.U8 R16, desc[UR26][R36.64+0x1] ;  /* 0x0000011a24108981 */ /* 0x000ea2000c1e1100 */
[----:B------:R-:W-:-:S04]  /*6170*/  ISETP.GE.AND P4, PT, R33, 0x109, PT ;  /* 0x000001092100780c */ /* 0x000fc80003f86270 */
[C---:B------:R-:W-:Y:S02]  /*6180*/  ISETP.LT.OR P1, PT, R32.reuse, 0x11, !P4 ;  /* 0x000000112000780c */ /* 0x040fe40006721670 */
[----:B------:R-:W-:-:S11]  /*6190*/  ISETP.LT.OR P3, PT, R32, 0x12, !P4 ;  /* 0x000000122000780c */ /* 0x000fd60006761670 */
[----:B------:R-:W-:-:S04]  /*61a0*/  @!P1 IADD3 R2, P5, P6, R11, R26, R12 ;  /* 0x0000001a0b029210 */ /* 0x000fc80007ebe00c */
[----:B------:R-:W-:Y:S02]  /*61b0*/  @!P1 IADD3.X R0, R8, R38, R9, P5, P6 ;  /* 0x0000002608009210 */ /* 0x000fe40002fec409 */
[----:B------:R-:W-:-:S04]  /*61c0*/  @!P3 IADD3 R229, P5, P6, R11, R26, R12 ;  /* 0x0000001a0be5b210 */ /* 0x000fc80007ebe00c */
[----:B------:R-:W-:Y:S02]  /*61d0*/  @!P3 IADD3.X R228, R8, R38, R9, P5, P6 ;  /* 0x0000002608e4b210 */ /* 0x000fe40002fec409 */
[----:B------:R-:W-:-:S04]  /*61e0*/  LOP3.LUT R180, R180, 0xffffffbf, RZ, 0xc0, !PT ;  /* 0xffffffbfb4b47812 */ /* 0x000fc800078ec0ff */
[----:B------:R-:W-:Y:S02]  /*61f0*/  @P1 LOP3.LUT R180, R180, 0x40, RZ, 0xfc, !PT ;  /* 0x00000040b4b41812 */ /* 0x000fe400078efcff */
[----:B------:R-:W-:Y:S02]  /*6200*/  LOP3.LUT P1, RZ, R40, 0x1, RZ, 0xc0, !PT ;  /* 0x0000000128ff7812 */ /* 0x000fe4000782c0ff */
[----:B------:R-:W-:-:S04]  /*6210*/  LOP3.LUT R180, R180, 0xffffffef, RZ, 0xc0, !PT ;  /* 0xffffffefb4b47812 */ /* 0x000fc800078ec0ff */
[----:B------:R-:W-:Y:S02]  /*6220*/  @P3 LOP3.LUT R180, R180, 0x10, RZ, 0xfc, !PT ;  /* 0x00000010b4b43812 */ /* 0x000fe400078efcff */
[----:B------:R-:W-:-:S13]  /*6230*/  LOP3.LUT P3, RZ, R4, 0x80000000, RZ, 0xc0, !PT ;  /* 0x8000000004ff7812 */ /* 0x000fda000786c0ff */
[----:B0-----:R-:W0:Y:S01]  /*6240*/  @!P3 LDC.64 R44, c[0x0][0x5c0] ;  /* 0x00017000ff2cbb82 */ /* 0x001e220000000a00 */
[----:B--2---:R-:W-:-:S04]  /*6250*/  LOP3.LUT R16, R16, 0xff, RZ, 0xc0, !PT ;  /* 0x000000ff10107812 */ /* 0x004fc800078ec0ff */
[----:B------:R-:W-:-:S05]  /*6260*/  F2FP.F16.E4M3.UNPACK_B R16, R16 ;  /* 0x00000010ff10723e */ /* 0x000fca00020006ff */
[----:B------:R-:W-:-:S05]  /*6270*/  HADD2.F32 R41, -RZ, R16.H0_H0 ;  /* 0x20000010ff297230 */ /* 0x000fca0000004100 */
[----:B------:R-:W-:-:S04]  /*6280*/  FMUL R41, R41, R6 ;  /* 0x0000000629297220 */ /* 0x000fc80000400000 */
[----:B------:R-:W-:-:S05]  /*6290*/  FFMA R41, R178, R5, R41 ;  /* 0x00000005b2297223 */ /* 0x000fca0000000029 */
[----:B------:R-:W-:Y:S02]  /*62a0*/  F2FP.SATFINITE.E4M3.F32.PACK_AB_MERGE_C R59, RZ, R41, RZ ;  /* 0x00000029ff3b723e */ /* 0x000fe400048070ff */
[----:B------:R-:W-:-:S05]  /*62b0*/  IADD3 R41, P5, R39, 0x88, RZ ;  /* 0x0000008827297810 */ /* 0x000fca0007fbe0ff */
        /* <DEDUP_REMOVED lines=9> */
[----:B0-----:R-:W-:-:S05]  /*6350*/  @!P3 IADD3 R44, P5, R207, R44, RZ ;  /* 0x0000002ccf2cb210 */ /* 0x001fca0007fbe0ff */
[----:B------:R-:W-:Y:S01]  /*6360*/  @!P3 IMAD.X R45, R214, 0x1, R45, P5 ;  /* 0x00000001d62db824 */ /* 0x000fe200028e062d */
[----:B--2---:R-:W-:-:S04]  /*6370*/  LOP3.LUT R16, R16, 0xff, RZ, 0xc0, !PT ;  /* 0x000000ff10107812 */ /* 0x004fc800078ec0ff */
[----:B------:R-:W-:-:S05]  /*6380*/  F2FP.F16.E4M3.UNPACK_B R16, R16 ;  /* 0x00000010ff10723e */ /* 0x000fca00020006ff */
[----:B-1----:R-:W-:-:S05]  /*6390*/  HADD2.F32 R57, -RZ, R16.H0_H0 ;  /* 0x20000010ff397230 */ /* 0x002fca0000004100 */
[----:B------:R-:W-:-:S04]  /*63a0*/  FMUL R57, R57, R6 ;  /* 0x0000000639397220 */ /* 0x000fc80000400000 */
[----:B------:R-:W-:Y:S01]  /*63b0*/  FFMA R57, R172, R5, R57 ;  /* 0x00000005ac397223 */ /* 0x000fe20000000039 */
[----:B------:R-:W-:-:S04]  /*63c0*/  PRMT R16, RZ, 0x7610, R16 ;  /* 0x00007610ff107816 */ /* 0x000fc80000000010 */
[----:B------:R-:W-:-:S05]  /*63d0*/  F2FP.SATFINITE.E4M3.F32.PACK_AB_MERGE_C R57, RZ, R57, RZ ;  /* 0x00000039ff39723e */ /* 0x000fca00048070ff */
[----:B------:R0:W-:Y:S04]  /*63e0*/  @!P3 STG.E.U8 desc[UR26][R44.64], R57 ;  /* 0x000000392c00b986 */ /* 0x0001e8000c10111a */
[----:B------:R-:W2:Y:S01]  /*63f0*/  @!P1 LDG.E.U8 R16, desc[UR26][R40.64+0x1] ;  /* 0x0000011a28109981 */ /* 0x000ea2000c1e1100 */
[----:B------:R-:W-:Y:S02]  /*6400*/  ISETP.LT.OR P0, PT, R32, 0x19, !P4 ;  /* 0x000000192000780c */ /* 0x000fe40006701670 */
[----:B------:R-:W-:Y:S01]  /*6410*/  LOP3.LUT R180, R180, 0xfffffff7, RZ, 0xc0, !PT ;  /* 0xfffffff7b4b47812 */ /* 0x000fe200078ec0ff */
[----:B0-----:R-:W0:Y:S10]  /*6420*/  @!P1 LDC.64 R44, c[0x0][0x5c0] ;  /* 0x00017000ff2c9b82 */ /* 0x001e340000000a00 */
[----:B------:R-:W-:-:S02]  /*6430*/  @!P0 IADD3 R207, P5, P6, R11, R26, R12 ;  /* 0x0000001a0bcf8210 */ /* 0x000fc40007ebe00c */
[----:B------:R-:W-:Y:S02]  /*6440*/  @P0 LOP3.LUT R180, R180, 0x8, RZ, 0xfc, !PT ;  /* 0x00000008b4b40812 */ /* 0x000fe400078efcff */
[----:B------:R-:W-:Y:S02]  /*6450*/  @!P0 IADD3.X R196, R8, R38, R9, P5, P6 ;  /* 0x0000002608c48210 */ /* 0x000fe40002fec409 */
[----:B------:R-:W-:Y:S02]  /*6460*/  ISETP.LT.OR P0, PT, R32, 0x1a, !P4 ;  /* 0x0000001a2000780c */ /* 0x000fe40006701670 */
[----:B------:R-:W-:-:S11]  /*6470*/  LOP3.LUT R180, R180, 0xfffffffd, RZ, 0xc0, !PT ;  /* 0xfffffffdb4b47812 */ /* 0x000fd600078ec0ff */
[----:B------:R-:W-:Y:S02]  /*6480*/  @!P0 IADD3 R194, P5, P6, R11, R26, R12 ;  /* 0x0000001a0bc28210 */ /* 0x000fe40007ebe00c */
[----:B------:R-:W-:Y:S02]  /*6490*/  @P0 LOP3.LUT R180, R180, 0x2, RZ, 0xfc, !PT ;  /* 0x00000002b4b40812 */ /* 0x000fe400078efcff */
[----:B------:R-:W-:Y:S02]  /*64a0*/  @!P0 IADD3.X R193, R8, R38, R9, P5, P6 ;  /* 0x0000002608c18210 */ /* 0x000fe40002fec409 */
        /* <DEDUP_REMOVED lines=22> */
[----:B------:R-:W-:Y:S02]  /*6610*/  ISETP.LT.OR P0, PT, R32, 0x21, !P2 ;  /* 0x000000212000780c */ /* 0x000fe40005701670 */
[----:B------:R-:W-:-:S11]  /*6620*/  LOP3.LUT R180, R180, 0xffffbfff, RZ, 0xc0, !PT ;  /* 0xffffbfffb4b47812 */ /* 0x000fd600078ec0ff */
        /* <DEDUP_REMOVED lines=9> */
[----:B--2---:R-:W-:-:S04]  /*66c0*/  LOP3.LUT R16, R16, 0xff, RZ, 0xc0, !PT ;  /* 0x000000ff10107812 */ /* 0x004fc800078ec0ff */
[----:B------:R-:W-:-:S05]  /*66d0*/  F2FP.F16.E4M3.UNPACK_B R16, R16 ;  /* 0x00000010ff10723e */ /* 0x000fca00020006ff */
[----:B0-----:R-:W-:-:S05]  /*66e0*/  HADD2.F32 R45, -RZ, R16.H0_H0 ;  /* 0x20000010ff2d7230 */ /* 0x001fca0000004100 */
[----:B------:R-:W-:Y:S01]  /*66f0*/  FMUL R16, R45, R6 ;  /* 0x000000062d107220 */ /* 0x000fe20000400000 */
[----:B------:R-:W-:Y:S01]  /*6700*/  ISETP.LT.OR P3, PT, R32, 0x29, !P2 ;  /* 0x000000292000780c */ /* 0x000fe20005761670 */
[----:B------:R-:W0:Y:S02]  /*6710*/  @!P0 LDC.64 R44, c[0x0][0x5c0] ;  /* 0x00017000ff2c8b82 */ /* 0x000e240000000a00 */
[----:B------:R-:W-:-:S05]  /*6720*/  FFMA R16, R135, R5, R16 ;  /* 0x0000000587107223 */ /* 0x000fca0000000010 */
[----:B-1----:R-:W-:Y:S02]  /*6730*/  F2FP.SATFINITE.E4M3.F32.PACK_AB_MERGE_C R57, RZ, R16, RZ ;  /* 0x00000010ff39723e */ /* 0x002fe400048070ff */
[----:B------:R-:W-:-:S03]  /*6740*/  PRMT R16, RZ, 0x7610, R16 ;  /* 0x00007610ff107816 */ /* 0x000fc60000000010 */
[----:B------:R1:W-:Y:S04]  /*6750*/  @!P6 STG.E.U8 desc[UR26][R72.64+0x9], R57 ;  /* 0x000009394800e986 */ /* 0x0003e8000c10111a */
[----:B------:R-:W2:Y:S01]  /*6760*/  @!P0 LDG.E.U8 R16, desc[UR26][R40.64+0x8] ;  /* 0x0000081a28108981 */ /* 0x000ea2000c1e1100 */
[----:B------:R-:W-:Y:S02]  /*6770*/  ISETP.LT.OR P2, PT, R32, 0x2a, !P2 ;  /* 0x0000002a2000780c */ /* 0x000fe40005741670 */
[----:B------:R-:W-:Y:S02]  /*6780*/  LOP3.LUT R4, R4, 0xfdffffff, RZ, 0xc0, !PT ;  /* 0xfdffffff04047812 */ /* 0x000fe400078ec0ff */
[----:B------:R-:W-:Y:S02]  /*6790*/  @!P3 IADD3 R140, P1, P5, R11, R26, R10 ;  /* 0x0000001a0b8cb210 */ /* 0x000fe40007d3e00a */
[----:B------:R-:W-:-:S02]  /*67a0*/  @P3 LOP3.LUT R4, R4, 0x2000000, RZ, 0xfc, !PT ;  /* 0x0200000004043812 */ /* 0x000fc400078efcff */
[----:B------:R-:W-:Y:S02]  /*67b0*/  @!P3 IADD3.X R137, R8, R38, R7, P1, P5 ;  /* 0x000000260889b210 */ /* 0x000fe40000fea407 */
[----:B------:R-:W-:-:S03]  /*67c0*/  LOP3.LUT R4, R4, 0xfbffffff, RZ, 0xc0, !PT ;  /* 0xfbffffff04047812 */ /* 0x000fc600078ec0ff */
[----:B------:R-:W-:Y:S02]  /*67d0*/  @!P2 IADD3 R135, P1, P5, R11, R26, R10 ;  /* 0x0000001a0b87a210 */ /* 0x000fe40007d3e00a */
[----:B------:R-:W-:Y:S02]  /*67e0*/  @P2 LOP3.LUT R4, R4, 0x4000000, RZ, 0xfc, !PT ;  /* 0x0400000004042812 */ /* 0x000fe400078efcff */
[----:B------:R-:W-:Y:S02]  /*67f0*/  @!P2 IADD3.X R75, R8, R38, R7, P1, P5 ;  /* 0x00000026084ba210 */ /* 0x000fe40000fea407 */
[----:B------:R-:W-:Y:S02]  /*6800*/  LOP3.LUT P2, RZ, R180, 0x20, RZ, 0xc0, !PT ;  /* 0x00000020b4ff7812 */ /* 0x000fe4000784c0ff */
[----:B0-----:R-:W-:Y:S02]  /*6810*/  @!P0 IADD3 R44, P1, R218, R44, RZ ;  /* 0x0000002cda2c8210 */ /* 0x001fe40007f3e0ff */
[----:B------:R-:W-:-:S03]  /*6820*/  PRMT R56, RZ, 0x7610, R56 ;  /* 0x00007610ff387816 */ /* 0x000fc60000000038 */
[----:B------:R-:W-:Y:S01]  /*6830*/  @!P0 IMAD.X R45, R219, 0x1, R45, P1 ;  /* 0x00000001db2d8824 */ /* 0x000fe200008e062d */
[----:B--2---:R-:W-:-:S04]  /*6840*/  LOP3.LUT R16, R16, 0xff, RZ, 0xc0, !PT ;  /* 0x000000ff10107812 */ /* 0x004fc800078ec0ff */
[----:B------:R-:W-:-:S05]  /*6850*/  F2FP.F16.E4M3.UNPACK_B R16, R16 ;  /* 0x00000010ff10723e */ /* 0x000fca00020006ff */
[----:B-1----:R-:W-:-:S05]  /*6860*/  HADD2.F32 R57, -RZ, R16.H0_H0 ;  /* 0x20000010ff397230 */ /* 0x002fca0000004100 */
[----:B------:R-:W-:-:S04]  /*6870*/  FMUL R57, R57, R6 ;  /* 0x0000000639397220 */ /* 0x000fc80000400000 */
[----:B------:R-:W-:-:S05]  /*6880*/  FFMA R57, R132, R5, R57 ;  /* 0x0000000584397223 */ /* 0x000fca0000000039 */
[----:B------:R-:W-:-:S05]  /*6890*/  F2FP.SATFINITE.E4M3.F32.PACK_AB_MERGE_C R57, RZ, R57, RZ ;  /* 0x00000039ff39723e */ /* 0x000fca00048070ff */
[----:B------:R0:W-:Y:S04]  /*68a0*/  @!P0 STG.E.U8 desc[UR26][R44.64+0x8], R57 ;  /* 0x000008392c008986 */ /* 0x0001e8000c10111a */
[----:B------:R-:W2:Y:S01]  /*68b0*/  @!P2 LDG.E.U8 R56, desc[UR26][R40.64+0x9] ;  /* 0x0000091a2838a981 */ /* 0x000ea2000c1e1100 */
[C---:B------:R-:W-:Y:S01]  /*68c0*/  ISETP.LT.OR P1, PT, R32.reuse, 0x21, !P4 ;  /* 0x000000212000780c */ /* 0x040fe20006721670 */
[----:B0-----:R-:W0:Y:S01]  /*68d0*/  @!P2 LDC.64 R44, c[0x0][0x5c0] ;  /* 0x00017000ff2cab82 */ /* 0x001e220000000a00 */
[----:B------:R-:W-:-:S11]  /*68e0*/  ISETP.LT.OR P0, PT, R32, 0x22, !P4 ;  /* 0x000000222000780c */ /* 0x000fd60006701670 */
[----:B------:R-:W-:-:S04]  /*68f0*/  @!P1 IADD3 R74, P5, P6, R11, R26, R12 ;  /* 0x0000001a0b4a9210 */ /* 0x000fc80007ebe00c */
[----:B------:R-:W-:Y:S02]  /*6900*/  @!P1 IADD3.X R73, R8, R38, R9, P5, P6 ;  /* 0x0000002608499210 */ /* 0x000fe40002fec409 */
[----:B------:R-:W-:-:S04]  /*6910*/  @!P0 IADD3 R72, P5, P6, R11, R26, R12 ;  /* 0x0000001a0b488210 */ /* 0x000fc80007ebe00c */
[----:B------:R-:W-:Y:S02]  /*6920*/  @!P0 IADD3.X R16, R8, R38, R9, P5, P6 ;  /* 0x0000002608108210 */ /* 0x000fe40002fec409 */
[----:B0-----:R-:W-:-:S05]  /*6930*/  @!P2 IADD3 R44, P4, R220, R44, RZ ;  /* 0x0000002cdc2ca210 */ /* 0x001fca0007f9e0ff */
[----:B------:R-:W-:Y:S01]  /*6940*/  @!P2 IMAD.X R45, R221, 0x1, R45, P4 ;  /* 0x00000001dd2da824 */ /* 0x000fe200020e062d */
[----:B------:R-:W-:Y:S02]  /*6950*/  LOP3.LUT P3, RZ, R180, 0x80000000, RZ, 0xc0, !PT ;  /* 0x80000000b4ff7812 */ /* 0x000fe4000786c0ff */
[----:B--2---:R-:W-:-:S04]  /*6960*/  LOP3.LUT R56, R56, 0xff, RZ, 0xc0, !PT ;  /* 0x000000ff38387812 */ /* 0x004fc800078ec0ff */
[----:B------:R-:W-:-:S05]  /*6970*/  F2FP.F16.E4M3.UNPACK_B R56, R56 ;  /* 0x00000038ff38723e */ /* 0x000fca00020006ff */
[----:B------:R-:W-:-:S05]  /*6980*/  HADD2.F32 R57, -RZ, R56.H0_H0 ;  /* 0x20000038ff397230 */ /* 0x000fca0000004100 */
[----:B------:R-:W-:-:S04]  /*6990*/  FMUL R57, R57, R6 ;  /* 0x0000000639397220 */ /* 0x000fc80000400000 */
[----:B------:R-:W-:-:S05]  /*69a0*/  FFMA R57, R128, R5, R57 ;  /* 0x0000000580397223 */ /* 0x000fca0000000039 */
[----:B------:R-:W-:Y:S02]  /*69b0*/  F2FP.SATFINITE.E4M3.F32.PACK_AB_MERGE_C R59, RZ, R57, RZ ;  /* 0x00000039ff3b723e */ /* 0x000fe400048070ff */
[----:B------:R-:W-:-:S05]  /*69c0*/  IADD3 R57, P5, R39, 0x100, RZ ;  /* 0x0000010027397810 */ /* 0x000fca0007fbe0ff */
[----:B------:R-:W-:Y:S01]  /*69d0*/  IMAD.X R56, RZ, RZ, R215, P5 ;  /* 0x000000ffff387224 */ /* 0x000fe200028e06d7 */
[----:B------:R0:W-:Y:S03]  /*69e0*/  @!P2 STG.E.U8 desc[UR26][R44.64+0x9], R59 ;  /* 0x0000093b2c00a986 */ /* 0x0001e6000c10111a */
[----:B------:R-:W-:-:S04]  /*69f0*/  IMAD R56, R56, UR6, RZ ;  /* 0x0000000638387c24 */ /* 0x000fc8000f8e02ff */
[C---:B------:R-:W-:Y:S02]  /*6a00*/  IMAD R56, R57.reuse, UR7, R56 ;  /* 0x0000000739387c24 */ /* 0x040fe4000f8e0238 */
[----:B0-----:R-:W-:-:S03]  /*6a10*/  IMAD.WIDE.U32 R44, R57, UR6, R28 ;  /* 0x00000006392c7c25 */ /* 0x001fc6000f8e001c */
[----:B------:R-:W-:-:S04]  /*6a20*/  IADD3 R44, P5, R44, UR10, RZ ;  /* 0x0000000a2c2c7c10 */ /* 0x000fc8000ffbe0ff */
[--C-:B------:R-:W-:Y:S02]  /*6a30*/  IADD3.X R45, R45, UR11, R56.reuse, P5, !PT ;  /* 0x0000000b2d2d7c10 */ /* 0x100fe4000affe438 */
[----:B------:R-:W-:-:S06]  /*6a40*/  PRMT R56, RZ, 0x7610, R56 ;  /* 0x00007610ff387816 */ /* 0x000fcc0000000038 */
[----:B------:R-:W2:Y:S01]  /*6a50*/  @!P3 LDG.E.U8 R56, desc[UR26][R44.64] ;  /* 0x0000001a2c38b981 */ /* 0x000ea2000c1e1100 */
[----:B------:R-:W-:-:S04]  /*6a60*/  LOP3.LUT R4, R4, 0xf7ffffff, RZ, 0xc0, !PT ;  /* 0xf7ffffff04047812 */ /* 0x000fc800078ec0ff */
[----:B------:R-:W-:Y:S02]  /*6a70*/  @P1 LOP3.LUT R4, R4, 0x8000000, RZ, 0xfc, !PT ;  /* 0x0800000004041812 */ /* 0x000fe400078efcff */
        /* <DEDUP_REMOVED lines=11> */
[----:B------:R-:W-:Y:S02]  /*6b30*/  PRMT R66, RZ, 0x7610, R66 ;  /* 0x00007610ff427816 */ /* 0x000fe40000000042 */
[----:B--2---:R-:W-:-:S04]  /*6b40*/  LOP3.LUT R56, R56, 0xff, RZ, 0xc0, !PT ;  /* 0x000000ff38387812 */ /* 0x004fc800078ec0ff */
[----:B------:R-:W-:-:S05]  /*6b50*/  F2FP.F16.E4M3.UNPACK_B R56, R56 ;  /* 0x00000038ff38723e */ /* 0x000fca00020006ff */
[----:B------:R-:W-:-:S05]  /*6b60*/  HADD2.F32 R57, -RZ, R56.H0_H0 ;  /* 0x20000038ff397230 */ /* 0x000fca0000004100 */
[----:B------:R-:W-:Y:S01]  /*6b70*/  FMUL R56, R57, R6 ;  /* 0x0000000639387220 */ /* 0x000fe20000400000 */
[----:B------:R-:W-:-:S03]  /*6b80*/  IADD3 R57, P5, R39, 0x108, RZ ;  /* 0x0000010827397810 */ /* 0x000fc60007fbe0ff */
[----:B------:R-:W-:-:S05]  /*6b90*/  FFMA R56, R143, R5, R56 ;  /* 0x000000058f387223 */ /* 0x000fca0000000038 */
[----:B------:R-:W-:Y:S01]  /*6ba0*/  F2FP.SATFINITE.E4M3.F32.PACK_AB_MERGE_C R67, RZ, R56, RZ ;  /* 0x00000038ff43723e */ /* 0x000fe200048070ff */
[----:B------:R-:W-:-:S04]  /*6bb0*/  IMAD.X R56, RZ, RZ, R215, P5 ;  /* 0x000000ffff387224 */ /* 0x000fc800028e06d7 */
[----:B------:R-:W-:-:S04]  /*6bc0*/  IMAD R56, R56, UR6, RZ ;  /* 0x0000000638387c24 */ /* 0x000fc8000f8e02ff */
[C---:B0-----:R-:W-:Y:S02]  /*6bd0*/  IMAD R59, R57.reuse, UR7, R56 ;  /* 0x00000007393b7c24 */ /* 0x041fe4000f8e0238 */
[----:B------:R-:W-:-:S03]  /*6be0*/  IMAD.WIDE.U32 R56, R57, UR6, R28 ;  /* 0x0000000639387c25 */ /* 0x000fc6000f8e001c */
[----:B------:R-:W-:-:S04]  /*6bf0*/  IADD3 R56, P5, R56, UR10, RZ ;  /* 0x0000000a38387c10 */ /* 0x000fc8000ffbe0ff */
[----:B------:R-:W-:Y:S01]  /*6c00*/  IADD3.X R57, R57, UR11, R59, P5, !PT ;  /* 0x0000000b39397c10 */ /* 0x000fe2000affe43b */
[----:B------:R0:W-:Y:S01]  /*6c10*/  @!P1 STG.E.U8 desc[UR26][R78.64+0x1], R67 ;  /* 0x000001434e009986 */ /* 0x0001e2000c10111a */
[----:B------:R-:W1:Y:S03]  /*6c20*/  @!P2 LDC.64 R58, c[0x0][0x5c0] ;  /* 0x00017000ff3aab82 */ /* 0x000e660000000a00 */
[----:B------:R-:W2:Y:S01]  /*6c30*/  @!P2 LDG.E.U8 R66, desc[UR26][R56.64] ;  /* 0x0000001a3842a981 */ /* 0x000ea2000c1e1100 */
[----:B------:R-:W-:Y:S02]  /*6c40*/  LOP3.LUT P3, RZ, R180, 0x80, RZ, 0xc0, !PT ;  /* 0x00000080b4ff7812 */ /* 0x000fe4000786c0ff */
[----:B-1----:R-:W-:-:S05]  /*6c50*/  @!P2 IADD3 R58, P5, R224, R58, RZ ;  /* 0x0000003ae03aa210 */ /* 0x002fca0007fbe0ff */
[----:B------:R-:W-:Y:S01]  /*6c60*/  @!P2 IMAD.X R59, R225, 0x1, R59, P5 ;  /* 0x00000001e13ba824 */ /* 0x000fe200028e063b */
[----:B--2---:R-:W-:-:S04]  /*6c70*/  LOP3.LUT R66, R66, 0xff, RZ, 0xc0, !PT ;  /* 0x000000ff42427812 */ /* 0x004fc800078ec0ff */
[----:B------:R-:W-:-:S05]  /*6c80*/  F2FP.F16.E4M3.UNPACK_B R66, R66 ;  /* 0x00000042ff42723e */ /* 0x000fca00020006ff */
[----:B0-----:R-:W-:-:S05]  /*6c90*/  HADD2.F32 R67, -RZ, R66.H0_H0 ;  /* 0x20000042ff437230 */ /* 0x001fca0000004100 */
[----:B------:R-:W-:-:S04]  /*6ca0*/  FMUL R66, R67, R6 ;  /* 0x0000000643427220 */ /* 0x000fc80000400000 */
[----:B------:R-:W-:-:S05]  /*6cb0*/  FFMA R66, R187, R5, R66 ;  /* 0x00000005bb427223 */ /* 0x000fca0000000042 */
[----:B------:R-:W-:Y:S02]  /*6cc0*/  F2FP.SATFINITE.E4M3.F32.PACK_AB_MERGE_C R69, RZ, R66, RZ ;  /* 0x00000042ff45723e */ /* 0x000fe400048070ff */
[----:B------:R-:W-:-:S03]  /*6cd0*/  PRMT R66, RZ, 0x7610, R66 ;  /* 0x00007610ff427816 */ /* 0x000fc60000000042 */
[----:B------:R0:W-:Y:S04]  /*6ce0*/  @!P2 STG.E.U8 desc[UR26][R58.64], R69 ;  /* 0x000000453a00a986 */ /* 0x0001e8000c10111a */
[----:B------:R-:W2:Y:S01]  /*6cf0*/  @!P3 LDG.E.U8 R66, desc[UR26][R56.64+0x1] ;  /* 0x0000011a3842b981 */ /* 0x000ea2000c1e1100 */
[----:B0-----:R-:W0:Y:S01]  /*6d00*/  @!P3 LDC.64 R58, c[0x0][0x5c0] ;  /* 0x00017000ff3abb82 */ /* 0x001e220000000a00 */
[----:B------:R-:W-:Y:S02]  /*6d10*/  LOP3.LUT P1, RZ, R180, 0x40000000, RZ, 0xc0, !PT ;  /* 0x40000000b4ff7812 */ /* 0x000fe4000782c0ff */
[----:B0-----:R-:W-:-:S05]  /*6d20*/  @!P3 IADD3 R58, P5, R226, R58, RZ ;  /* 0x0000003ae23ab210 */ /* 0x001fca0007fbe0ff */
[----:B------:R-:W-:Y:S01]  /*6d30*/  @!P3 IMAD.X R59, R227, 0x1, R59, P5 ;  /* 0x00000001e33bb824 */ /* 0x000fe200028e063b */
[----:B--2---:R-:W-:-:S04]  /*6d40*/  LOP3.LUT R66, R66, 0xff, RZ, 0xc0, !PT ;  /* 0x000000ff42427812 */ /* 0x004fc800078ec0ff */
[----:B------:R-:W-:-:S05]  /*6d50*/  F2FP.F16.E4M3.UNPACK_B R66, R66 ;  /* 0x00000042ff42723e */ /* 0x000fca00020006ff */
[----:B------:R-:W-:-:S05]  /*6d60*/  HADD2.F32 R67, -RZ, R66.H0_H0 ;  /* 0x20000042ff437230 */ /* 0x000fca0000004100 */
[----:B------:R-:W-:-:S04]  /*6d70*/  FMUL R66, R67, R6 ;  /* 0x0000000643427220 */ /* 0x000fc80000400000 */
[----:B------:R-:W-:Y:S01]  /*6d80*/  FFMA R66, R15, R5, R66 ;  /* 0x000000050f427223 */ /* 0x000fe20000000042 */
[----:B------:R-:W-:-:S04]  /*6d90*/  PRMT R15, RZ, 0x7610, R15 ;  /* 0x00007610ff0f7816 */ /* 0x000fc8000000000f */
[----:B------:R-:W-:-:S05]  /*6da0*/  F2FP.SATFINITE.E4M3.F32.PACK_AB_MERGE_C R67, RZ, R66, RZ ;  /* 0x00000042ff43723e */ /* 0x000fca00048070ff */
[----:B------:R0:W-:Y:S04]  /*6db0*/  @!P3 STG.E.U8 desc[UR26][R58.64+0x1], R67 ;  /* 0x000001433a00b986 */ /* 0x0001e8000c10111a */
[----:B------:R-:W2:Y:S01]  /*6dc0*/  @!P1 LDG.E.U8 R15, desc[UR26][R44.64+0x8] ;  /* 0x0000081a2c0f9981 */ /* 0x000ea2000c1e1100 */
        /* <DEDUP_REMOVED lines=10> */
[----:B0-----:R-:W-:-:S04]  /*6e70*/  IMAD.X R58, RZ, RZ, R215, P5 ;  /* 0x000000ffff3a7224 */ /* 0x001fc800028e06d7 */
[----:B------:R-:W-:-:S04]  /*6e80*/  IMAD R58, R58, UR6, RZ ;  /* 0x000000063a3a7c24 */ /* 0x000fc8000f8e02ff */
[C---:B------:R-:W-:Y:S02]  /*6e90*/  IMAD R67, R15.reuse, UR7, R58 ;  /* 0x000000070f437c24 */ /* 0x040fe4000f8e023a */
[----:B------:R-:W-:Y:S01]  /*6ea0*/  IMAD.WIDE.U32 R58, R15, UR6, R28 ;  /* 0x000000060f3a7c25 */ /* 0x000fe2000f8e001c */
[----:B------:R-:W-:Y:S01]  /*6eb0*/  PRMT R15, RZ, 0x7610, R15 ;  /* 0x00007610ff0f7816 */ /* 0x000fe2000000000f */
[----:B------:R-:W-:Y:S05]  /*6ec0*/  @!P1 STG.E.U8 desc[UR26][R84.64+0x8], R69 ;  /* 0x0000084554009986 */ /* 0x000fea000c10111a */
[----:B------:R-:W2:Y:S01]  /*6ed0*/  @!P2 LDG.E.U8 R15, desc[UR26][R44.64+0x9] ;  /* 0x0000091a2c0fa981 */ /* 0x000ea2000c1e1100 */
[----:B------:R-:W-:-:S05]  /*6ee0*/  IADD3 R39, P5, R39, 0x188, RZ ;  /* 0x0000018827277810 */ /* 0x000fca0007fbe0ff */
[----:B------:R-:W-:Y:S01]  /*6ef0*/  IMAD.X R214, RZ, RZ, R215, P5 ;  /* 0x000000ffffd67224 */ /* 0x000fe200028e06d7 */
[----:B------:R-:W-:Y:S01]  /*6f00*/  IADD3 R58, P5, R58, UR10, RZ ;  /* 0x0000000a3a3a7c10 */ /* 0x000fe2000ffbe0ff */
[----:B------:R-:W-:Y:S01]  /*6f10*/  IMAD.WIDE.U32 R28, R39, UR6, R28 ;  /* 0x00000006271c7c25 */ /* 0x000fe2000f8e001c */
[----:B------:R-:W-:-:S03]  /*6f20*/  LOP3.LUT P3, RZ, R180, 0x4, RZ, 0xc0, !PT ;  /* 0x00000004b4ff7812 */ /* 0x000fc6000786c0ff */
[----:B------:R-:W-:Y:S01]  /*6f30*/  IMAD R214, R214, UR6, RZ ;  /* 0x00000006d6d67c24 */ /* 0x000fe2000f8e02ff */
[----:B------:R-:W-:Y:S02]  /*6f40*/  IADD3.X R59, R59, UR11, R67, P5, !PT ;  /* 0x0000000b3b3b7c10 */ /* 0x000fe4000affe443 */
[----:B------:R-:W-:Y:S01]  /*6f50*/  IADD3 R28, P5, R28, UR10, RZ ;  /* 0x0000000a1c1c7c10 */ /* 0x000fe2000ffbe0ff */
[----:B------:R-:W-:-:S05]  /*6f60*/  IMAD R39, R39, UR7, R214 ;  /* 0x0000000727277c24 */ /* 0x000fca000f8e02d6 */
[----:B------:R-:W-:Y:S02]  /*6f70*/  IADD3.X R29, R29, UR11, R39, P5, !PT ;  /* 0x0000000b1d1d7c10 */ /* 0x000fe4000affe427 */
[----:B--2---:R-:W-:-:S04]  /*6f80*/  LOP3.LUT R15, R15, 0xff, RZ, 0xc0, !PT ;  /* 0x000000ff0f0f7812 */ /* 0x004fc800078ec0ff */
[----:B------:R-:W-:-:S05]  /*6f90*/  F2FP.F16.E4M3.UNPACK_B R15, R15 ;  /* 0x0000000fff0f723e */ /* 0x000fca00020006ff */
[----:B------:R-:W-:-:S05]  /*6fa0*/  HADD2.F32 R15, -RZ, R15.H0_H0 ;  /* 0x2000000fff0f7230 */ /* 0x000fca0000004100 */
[----:B------:R-:W-:-:S04]  /*6fb0*/  FMUL R66, R15, R6 ;  /* 0x000000060f427220 */ /* 0x000fc80000400000 */
[----:B------:R-:W-:Y:S01]  /*6fc0*/  FFMA R66, R129, R5, R66 ;  /* 0x0000000581427223 */ /* 0x000fe20000000042 */
[----:B------:R-:W-:-:S04]  /*6fd0*/  PRMT R15, RZ, 0x7610, R15 ;  /* 0x00007610ff0f7816 */ /* 0x000fc8000000000f */
[----:B------:R-:W-:Y:S02]  /*6fe0*/  F2FP.SATFINITE.E4M3.F32.PACK_AB_MERGE_C R39, RZ, R66, RZ ;  /* 0x00000042ff27723e */ /* 0x000fe400048070ff */
[----:B------:R-:W0:Y:S03]  /*6ff0*/  @!P3 LDC.64 R66, c[0x0][0x5c0] ;  /* 0x00017000ff42bb82 */ /* 0x000e260000000a00 */
[----:B------:R1:W-:Y:S04]  /*7000*/  @!P2 STG.E.U8 desc[UR26][R86.64+0x9], R39 ;  /* 0x000009275600a986 */ /* 0x0003e8000c10111a */
[----:B------:R-:W2:Y:S01]  /*7010*/  @!P3 LDG.E.U8 R15, desc[UR26][R56.64+0x8] ;  /* 0x0000081a380fb981 */ /* 0x000ea2000c1e1100 */
[----:B------:R-:W-:-:S02]  /*7020*/  LOP3.LUT P4, RZ, R4, 0x20000000, RZ, 0xc0, !PT ;  /* 0x2000000004ff7812 */ /* 0x000fc4000788c0ff */
[----:B0-----:R-:W-:-:S05]  /*7030*/  @!P3 IADD3 R66, P5, R152, R66, RZ ;  /* 0x000000429842b210 */ /* 0x001fca0007fbe0ff */
[----:B------:R-:W-:Y:S01]  /*7040*/  @!P3 IMAD.X R67, R222, 0x1, R67, P5 ;  /* 0x00000001de43b824 */ /* 0x000fe200028e0643 */
[----:B--2---:R-:W-:-:S04]  /*7050*/  LOP3.LUT R15, R15, 0xff, RZ, 0xc0, !PT ;  /* 0x000000ff0f0f7812 */ /* 0x004fc800078ec0ff */
[----:B------:R-:W-:-:S05]  /*7060*/  F2FP.F16.E4M3.UNPACK_B R15, R15 ;  /* 0x0000000fff0f723e */ /* 0x000fca00020006ff */
[----:B------:R-:W-:-:S05]  /*7070*/  HADD2.F32 R15, -RZ, R15.H0_H0 ;  /* 0x2000000fff0f7230 */ /* 0x000fca0000004100 */
[----:B------:R-:W-:-:S04]  /*7080*/  FMUL R15, R15, R6 ;  /* 0x000000060f0f7220 */ /* 0x000fc80000400000 */
[----:B------:R-:W-:-:S05]  /*7090*/  FFMA R15, R134, R5, R15 ;  /* 0x00000005860f7223 */ /* 0x000fca000000000f */
[----:B-1----:R-:W-:Y:S02]  /*70a0*/  F2FP.SATFINITE.E4M3.F32.PACK_AB_MERGE_C R39, RZ, R15, RZ ;  /* 0x0000000fff27723e */ /* 0x002fe400048070ff */
[----:B------:R-:W-:-:S03]  /*70b0*/  PRMT R15, RZ, 0x7610, R15 ;  /* 0x00007610ff0f7816 */ /* 0x000fc6000000000f */
        /* <DEDUP_REMOVED lines=12> */
[----:B------:R-:W-:-:S04]  /*7180*/  ISETP.GE.AND P4, PT, R33, 0x181, PT ;  /* 0x000001812100780c */ /* 0x000fc80003f86270 */
[----:B------:R-:W-:-:S13]  /*7190*/  ISETP.LT.OR P5, PT, R32, 0x1, !P4 ;  /* 0x000000012000780c */ /* 0x000fda00067a1670 */
[----:B0-----:R-:W0:Y:S01]  /*71a0*/  @!P5 LDC.64 R66, c[0x0][0x5c0] ;  /* 0x00017000ff42db82 */ /* 0x001e220000000a00 */
[----:B------:R-:W-:Y:S02]  /*71b0*/  @!P5 IMAD.MOV.U32 R68, RZ, RZ, R26 ;  /* 0x000000ffff44d224 */ /* 0x000fe400078e001a */
[----:B------:R-:W-:Y:S02]  /*71c0*/  @!P5 IMAD.MOV.U32 R69, RZ, RZ, R38 ;  /* 0x000000ffff45d224 */ /* 0x000fe400078e0026 */
[----:B------:R-:W-:-:S04]  /*71d0*/  @!P5 IMAD.WIDE.U32 R68, R24, 0x180, R68 ;  /* 0x000001801844d825 */ /* 0x000fc800078e0044 */
[----:B------:R-:W-:Y:S01]  /*71e0*/  @!P5 IMAD R15, R25, 0x180, RZ ;  /* 0x00000180190fd824 */ /* 0x000fe200078e02ff */
[----:B0-----:R-:W-:-:S04]  /*71f0*/  @!P5 IADD3 R66, P6, R68, R66, RZ ;  /* 0x000000424442d210 */ /* 0x001fc80007fde0ff */
[--C-:B------:R-:W-:Y:S02]  /*7200*/  @!P5 IADD3.X R67, R67, R69, R15.reuse, P6, !PT ;  /* 0x000000454343d210 */ /* 0x100fe400037fe40f */
        /* <DEDUP_REMOVED lines=8> */
[----:B------:R0:W-:Y:S01]  /*7290*/  @!P5 STG.E.U8 desc[UR26][R66.64], R39 ;  /* 0x000000274200d986 */ /* 0x0001e2000c10111a */
        /* <DEDUP_REMOVED lines=18> */
[----:B------:R-:W-:Y:S04]  /*73c0*/  @!P5 STG.E.U8 desc[UR26][R66.64+0x1], R39 ;  /* 0x000001274200d986 */ /* 0x000fe8000c10111a */
        /* <DEDUP_REMOVED lines=11> */
[----:B------:R-:W-:-:S13]  /*7480*/  ISETP.LT.OR P5, PT, R32, 0x9, !P4 ;  /* 0x000000092000780c */ /* 0x000fda00067a1670 */
[----:B------:R-:W-:Y:S02]  /*7490*/  @!P5 IMAD.MOV.U32 R68, RZ, RZ, R26 ;  /* 0x000000ffff44d224 */ /* 0x000fe400078e001a */
[----:B0-----:R-:W-:Y:S02]  /*74a0*/  @!P5 IMAD.MOV.U32 R69, RZ, RZ, R38 ;  /* 0x000000ffff45d224 */ /* 0x001fe400078e0026 */
[----:B------:R-:W-:Y:S01]  /*74b0*/  @!P5 IMAD.WIDE.U32 R68, R24, 0x180, R68 ;  /* 0x000001801844d825 */ /* 0x000fe200078e0044 */
[----:B--2---:R-:W-:-:S04]  /*74c0*/  LOP3.LUT R15, R15, 0xff, RZ, 0xc0, !PT ;  /* 0x000000ff0f0f7812 */ /* 0x004fc800078ec0ff */
[----:B------:R-:W-:-:S05]  /*74d0*/  F2FP.F16.E4M3.UNPACK_B R15, R15 ;  /* 0x0000000fff0f723e */ /* 0x000fca00020006ff */
[----:B------:R-:W-:-:S05]  /*74e0*/  HADD2.F32 R15, -RZ, R15.H0_H0 ;  /* 0x2000000fff0f7230 */ /* 0x000fca0000004100 */
[----:B------:R-:W-:-:S04]  /*74f0*/  FMUL R66, R15, R6 ;  /* 0x000000060f427220 */ /* 0x000fc80000400000 */
[----:B------:R-:W-:-:S05]  /*7500*/  FFMA R66, R157, R5, R66 ;  /* 0x000000059d427223 */ /* 0x000fca0000000042 */
[----:B------:R-:W-:Y:S02]  /*7510*/  F2FP.SATFINITE.E4M3.F32.PACK_AB_MERGE_C R39, RZ, R66, RZ ;  /* 0x00000042ff27723e */ /* 0x000fe400048070ff */
[----:B------:R-:W0:Y:S01]  /*7520*/  @!P5 LDC.64 R66, c[0x0][0x5c0] ;  /* 0x00017000ff42db82 */ /* 0x000e220000000a00 */
[----:B------:R-:W-:Y:S02]  /*7530*/  @!P5 IMAD R15, R25, 0x180, RZ ;  /* 0x00000180190fd824 */ /* 0x000fe400078e02ff */
[----:B------:R1:W-:Y:S01]  /*7540*/  @!P3 STG.E.U8 desc[UR26][R114.64+0x1], R39 ;  /* 0x000001277200b986 */ /* 0x0003e2000c10111a */
        /* <DEDUP_REMOVED lines=9> */
[----:B-1----:R-:W-:-:S05]  /*75e0*/  F2FP.SATFINITE.E4M3.F32.PACK_AB_MERGE_C R39, RZ, R68, RZ ;  /* 0x00000044ff27723e */ /* 0x002fca00048070ff */
        /* <DEDUP_REMOVED lines=29> */
[----:B------:R-:W-:Y:S04]  /*77c0*/  @!P2 STG.E.U8 desc[UR26][R210.64+0x8], R69 ;  /* 0x00000845d200a986 */ /* 0x000fe8000c10111a */
[----:B------:R-:W2:Y:S01]  /*77d0*/  @!P3 LDG.E.U8 R15, desc[UR26][R28.64+0x9] ;  /* 0x0000091a1c0fb981 */ /* 0x000ea2000c1e1100 */
[----:B------:R-:W-:-:S04]  /*77e0*/  ISETP.GE.AND P2, PT, R33, 0x1, PT ;  /* 0x000000012100780c */ /* 0x000fc80003f46270 */
[----:B------:R-:W-:-:S13]  /*77f0*/  ISETP.LT.OR P5, PT, R32, 0x11, !P2 ;  /* 0x000000112000780c */ /* 0x000fda00057a1670 */
[----:B0-----:R-:W0:Y:S01]  /*7800*/  @!P5 LDC.64 R66, c[0x0][0x5c0] ;  /* 0x00017000ff42db82 */ /* 0x001e220000000a00 */
        /* <DEDUP_REMOVED lines=9> */
[----:B0-----:R-:W-:-:S05]  /*78a0*/  @!P5 IADD3 R66, P6, R26, R66, RZ ;  /* 0x000000421a42d210 */ /* 0x001fca0007fde0ff */
[----:B------:R-:W-:Y:S01]  /*78b0*/  @!P5 IMAD.X R67, R38, 0x1, R67, P6 ;  /* 0x000000012643d824 */ /* 0x000fe200030e0643 */
[----:B--2---:R-:W-:-:S04]  /*78c0*/  LOP3.LUT R15, R15, 0xff, RZ, 0xc0, !PT ;  /* 0x000000ff0f0f7812 */ /* 0x004fc800078ec0ff */
[----:B------:R-:W-:-:S05]  /*78d0*/  F2FP.F16.E4M3.UNPACK_B R15, R15 ;  /* 0x0000000fff0f723e */ /* 0x000fca00020006ff */
[----:B------:R-:W-:-:S05]  /*78e0*/  HADD2.F32 R15, -RZ, R15.H0_H0 ;  /* 0x2000000fff0f7230 */ /* 0x000fca0000004100 */
[----:B------:R-:W-:-:S04]  /*78f0*/  FMUL R68, R15, R6 ;  /* 0x000000060f447220 */ /* 0x000fc80000400000 */
[----:B------:R-:W-:-:S05]  /*7900*/  FFMA R68, R197, R5, R68 ;  /* 0x00000005c5447223 */ /* 0x000fca0000000044 */
[----:B-1----:R-:W-:-:S05]  /*7910*/  F2FP.SATFINITE.E4M3.F32.PACK_AB_MERGE_C R39, RZ, R68, RZ ;  /* 0x00000044ff27723e */ /* 0x002fca00048070ff */
[----:B------:R0:W-:Y:S01]  /*7920*/  @!P5 STG.E.U8 desc[UR26][R66.64+0x10], R39 ;  /* 0x000010274200d986 */ /* 0x0001e2000c10111a */
[----:B------:R-:W-:Y:S02]  /*7930*/  ISETP.LT.OR P5, PT, R32, 0x12, !P2 ;  /* 0x000000122000780c */ /* 0x000fe400057a1670 */
[----:B------:R-:W-:-:S11]  /*7940*/  PRMT R15, RZ, 0x7610, R15 ;  /* 0x00007610ff0f7816 */ /* 0x000fd6000000000f */
        /* <DEDUP_REMOVED lines=24> */
[----:B------:R-:W-:Y:S02]  /*7ad0*/  ISETP.LT.OR P5, PT, R32, 0x19, !P2 ;  /* 0x000000192000780c */ /* 0x000fe400057a1670 */
[----:B--2---:R-:W-:-:S04]  /*7ae0*/  LOP3.LUT R15, R15, 0xff, RZ, 0xc0, !PT ;  /* 0x000000ff0f0f7812 */ /* 0x004fc800078ec0ff */
[----:B------:R-:W-:-:S05]  /*7af0*/  F2FP.F16.E4M3.UNPACK_B R15, R15 ;  /* 0x0000000fff0f723e */ /* 0x000fca00020006ff */
[----:B------:R-:W-:-:S05]  /*7b00*/  HADD2.F32 R15, -RZ, R15.H0_H0 ;  /* 0x2000000fff0f7230 */ /* 0x000fca0000004100 */
[----:B0-----:R-:W-:-:S04]  /*7b10*/  FMUL R66, R15, R6 ;  /* 0x000000060f427220 */ /* 0x001fc80000400000 */
[----:B------:R-:W-:Y:S01]  /*7b20*/  FFMA R66, R203, R5, R66 ;  /* 0x00000005cb427223 */ /* 0x000fe20000000042 */
[----:B------:R-:W-:-:S04]  /*7b30*/  PRMT R15, RZ, 0x7610, R15 ;  /* 0x00007610ff0f7816 */ /* 0x000fc8000000000f */
[----:B------:R-:W-:Y:S02]  /*7b40*/  F2FP.SATFINITE.E4M3.F32.PACK_AB_MERGE_C R39, RZ, R66, RZ ;  /* 0x00000042ff27723e */ /* 0x000fe400048070ff */
[----:B------:R-:W0:Y:S03]  /*7b50*/  @!P5 LDC.64 R66, c[0x0][0x5c0] ;  /* 0x00017000ff42db82 */ /* 0x000e260000000a00 */
        /* <DEDUP_REMOVED lines=43> */
[----:B0-----:R-:W-:Y:S02]  /*7e10*/  F2FP.SATFINITE.E4M3.F32.PACK_AB_MERGE_C R39, RZ, R15, RZ ;  /* 0x0000000fff27723e */ /* 0x001fe400048070ff */
        /* <DEDUP_REMOVED lines=9> */
[----:B-1----:R-:W-:Y:S02]  /*7eb0*/  F2FP.SATFINITE.E4M3.F32.PACK_AB_MERGE_C R69, RZ, R15, RZ ;  /* 0x0000000fff45723e */ /* 0x002fe400048070ff */
[----:B------:R-:W-:-:S03]  /*7ec0*/  PRMT R15, RZ, 0x7610, R15 ;  /* 0x00007610ff0f7816 */ /* 0x000fc6000000000f */
[----:B------:R-:W-:Y:S04]  /*7ed0*/  @!P5 STG.E.U8 desc[UR26][R100.64+0x10], R69 ;  /* 0x000010456400d986 */ /* 0x000fe8000c10111a */
[----:B------:R-:W2:Y:S01]  /*7ee0*/  @!P6 LDG.E.U8 R15, desc[UR26][R36.64+0x11] ;  /* 0x0000111a240fe981 */ /* 0x000ea2000c1e1100 */
[----:B------:R-:W-:-:S13]  /*7ef0*/  LOP3.LUT P1, RZ, R180, 0x8000, RZ, 0xc0, !PT ;  /* 0x00008000b4ff7812 */ /* 0x000fda000782c0ff */
[----:B------:R-:W1:Y:S01]  /*7f00*/  @!P1 LDC.64 R66, c[0x0][0x5c0] ;  /* 0x00017000ff429b82 */ /* 0x000e620000000a00 */
        /* <DEDUP_REMOVED lines=10> */
[----:B-1----:R-:W-:Y:S02]  /*7fb0*/  @!P1 IADD3 R66, P5, R21, R66, RZ ;  /* 0x0000004215429210 */ /* 0x002fe40007fbe0ff */
[----:B------:R-:W-:Y:S01]  /*7fc0*/  LOP3.LUT P6, RZ, R4, 0x200, RZ, 0xc0, !PT ;  /* 0x0000020004ff7812 */ /* 0x000fe200078cc0ff */
[----:B------:R-:W3:Y:S02]  /*7fd0*/  LDL.LU R21, [R1+0x3c] ;  /* 0x00003c0001157983 */ /* 0x000ee40000300800 */
[----:B------:R-:W-:Y:S01]  /*7fe0*/  @!P1 IMAD.X R67, R18, 0x1, R67, P5 ;  /* 0x0000000112439824 */ /* 0x000fe200028e0643 */
[----:B------:R-:W-:Y:S01]  /*7ff0*/  LOP3.LUT P0, RZ, R4, 0x10000000, RZ, 0xc0, !PT ;  /* 0x1000000004ff7812 */ /* 0x000fe2000780c0ff */
[----:B------:R-:W4:Y:S01]  /*8000*/  LDL.LU R18, [R1+0x38] ;  /* 0x0000380001127983 */ /* 0x000f220000300800 */
[----:B--2---:R-:W-:-:S04]  /*8010*/  LOP3.LUT R15, R15, 0xff, RZ, 0xc0, !PT ;  /* 0x000000ff0f0f7812 */ /* 0x004fc800078ec0ff */
[----:B------:R-:W-:-:S05]  /*8020*/  F2FP.F16.E4M3.UNPACK_B R15, R15 ;  /* 0x0000000fff0f723e */ /* 0x000fca00020006ff */
[----:B------:R-:W-:-:S05]  /*8030*/  HADD2.F32 R15, -RZ, R15.H0_H0 ;  /* 0x2000000fff0f7230 */ /* 0x000fca0000004100 */
[----:B------:R-:W-:-:S04]  /*8040*/  FMUL R68, R15, R6 ;  /* 0x000000060f447220 */ /* 0x000fc80000400000 */
[----:B------:R-:W-:Y:S01]  /*8050*/  FFMA R68, R195, R5, R68 ;  /* 0x00000005c3447223 */ /* 0x000fe20000000044 */
[----:B------:R-:W-:-:S04]  /*8060*/  PRMT R15, RZ, 0x7610, R15 ;  /* 0x00007610ff0f7816 */ /* 0x000fc8000000000f */
[----:B0-----:R-:W-:-:S05]  /*8070*/  F2FP.SATFINITE.E4M3.F32.PACK_AB_MERGE_C R39, RZ, R68, RZ ;  /* 0x00000044ff27723e */ /* 0x001fca00048070ff */
[----:B------:R0:W-:Y:S04]  /*8080*/  @!P1 STG.E.U8 desc[UR26][R66.64+0x10], R39 ;  /* 0x0000102742009986 */ /* 0x0001e8000c10111a */
[----:B------:R-:W2:Y:S01]  /*8090*/  @!P3 LDG.E.U8 R15, desc[UR26][R40.64+0x11] ;  /* 0x0000111a280fb981 */ /* 0x000ea2000c1e1100 */
[----:B0-----:R-:W0:Y:S02]  /*80a0*/  @!P3 LDC.64 R66, c[0x0][0x5c0] ;  /* 0x00017000ff42bb82 */ /* 0x001e240000000a00 */
[----:B0-----:R-:W-:Y:S02]  /*80b0*/  @!P3 IADD3 R66, P5, R20, R66, RZ ;  /* 0x000000421442b210 */ /* 0x001fe40007fbe0ff */
[----:B------:R-:W-:Y:S01]  /*80c0*/  LOP3.LUT P1, RZ, R180, 0x1000, RZ, 0xc0, !PT ;  /* 0x00001000b4ff7812 */ /* 0x000fe2000782c0ff */
[----:B------:R-:W4:Y:S02]  /*80d0*/  LDL.LU R20, [R1+0x34] ;  /* 0x0000340001147983 */ /* 0x000f240000300800 */
[----:B------:R-:W-:Y:S01]  /*80e0*/  @!P3 IMAD.X R67, R19, 0x1, R67, P5 ;  /* 0x000000011343b824 */ /* 0x000fe200028e0643 */
[----:B------:R-:W-:Y:S01]  /*80f0*/  LOP3.LUT P5, RZ, R4, 0x1000, RZ, 0xc0, !PT ;  /* 0x0000100004ff7812 */ /* 0x000fe200078ac0ff */
[----:B------:R-:W4:Y:S01]  /*8100*/  LDL.LU R19, [R1+0x30] ;  /* 0x0000300001137983 */ /* 0x000f220000300800 */
        /* <DEDUP_REMOVED lines=8> */
[----:B------:R-:W2:Y:S02]  /*8190*/  @!P5 LDG.E.U8 R15, desc[UR26][R36.64+0x18] ;  /* 0x0000181a240fd981 */ /* 0x000ea4000c1e1100 */
        /* <DEDUP_REMOVED lines=8> */
[----:B------:R-:W2:Y:S02]  /*8220*/  @!P6 LDG.E.U8 R15, desc[UR26][R36.64+0x19] ;  /* 0x0000191a240fe981 */ /* 0x000ea4000c1e1100 */
        /* <DEDUP_REMOVED lines=10> */
[----:B------:R-:W-:-:S02]  /*82d0*/  LOP3.LUT P3, RZ, R180, 0x800, RZ, 0xc0, !PT ;  /* 0x00000800b4ff7812 */ /* 0x000fc4000786c0ff */
[----:B0-----:R-:W-:Y:S02]  /*82e0*/  @!P1 IADD3 R66, P5, R17, R66, RZ ;  /* 0x0000004211429210 */ /* 0x001fe40007fbe0ff */
[----:B------:R-:W-:Y:S01]  /*82f0*/  LOP3.LUT P6, RZ, R4, 0x80, RZ, 0xc0, !PT ;  /* 0x0000008004ff7812 */ /* 0x000fe200078cc0ff */
[----:B------:R-:W4:Y:S02]  /*8300*/  LDL.LU R17, [R1+0x2c] ;  /* 0x00002c0001117983 */ /* 0x000f240000300800 */
[----:B------:R-:W-:Y:S02]  /*8310*/  @!P1 IMAD.X R67, R14, 0x1, R67, P5 ;  /* 0x000000010e439824 */ /* 0x000fe400028e0643 */
[----:B------:R0:W5:Y:S01]  /*8320*/  LDL.LU R14, [R1+0x28] ;  /* 0x00002800010e7983 */ /* 0x0001620000300800 */
        /* <DEDUP_REMOVED lines=9> */
[----:B-1----:R-:W1:Y:S02]  /*83c0*/  @!P3 LDC.64 R66, c[0x0][0x5c0] ;  /* 0x00017000ff42bb82 */ /* 0x002e640000000a00 */
[----:B-1----:R-:W-:Y:S02]  /*83d0*/  @!P3 IADD3 R66, P5, R13, R66, RZ ;  /* 0x000000420d42b210 */ /* 0x002fe40007fbe0ff */
[----:B------:R-:W-:Y:S01]  /*83e0*/  LOP3.LUT P1, RZ, R180, 0x40, RZ, 0xc0, !PT ;  /* 0x00000040b4ff7812 */ /* 0x000fe2000782c0ff */
[----:B------:R0:W5:Y:S02]  /*83f0*/  LDL.LU R13, [R1+0x24] ;  /* 0x00002400010d7983 */ /* 0x0001640000300800 */
[----:B------:R-:W-:Y:S01]  /*8400*/  @!P3 IMAD.X R67, R3, 0x1, R67, P5 ;  /* 0x000000010343b824 */ /* 0x000fe200028e0643 */
[----:B------:R-:W-:Y:S01]  /*8410*/  LOP3.LUT P5, RZ, R4, 0x100, RZ, 0xc0, !PT ;  /* 0x0000010004ff7812 */ /* 0x000fe200078ac0ff */
[----:B------:R0:W5:Y:S01]  /*8420*/  LDL.LU R3, [R1+0x20] ;  /* 0x0000200001037983 */ /* 0x0001620000300800 */
        /* <DEDUP_REMOVED lines=9> */
[----:B-1----:R-:W1:Y:S01]  /*84c0*/  @!P1 LDC.64 R66, c[0x0][0x5c0] ;  /* 0x00017000ff429b82 */ /* 0x002e620000000a00 */
        /* <DEDUP_REMOVED lines=17> */
[----:B------:R-:W3:Y:S01]  /*85e0*/  @!P1 LDG.E.U8 R15, desc[UR26][R56.64+0x10] ;  /* 0x0000101a380f9981 */ /* 0x000ee2000c1e1100 */
[----:B------:R-:W-:Y:S02]  /*85f0*/  LOP3.LUT P3, RZ, R180, 0x10, RZ, 0xc0, !PT ;  /* 0x00000010b4ff7812 */ /* 0x000fe4000786c0ff */
[----:B-1----:R-:W-:Y:S02]  /*8600*/  @!P1 IADD3 R66, P5, R2, R66, RZ ;  /* 0x0000004202429210 */ /* 0x002fe40007fbe0ff */
[----:B------:R-:W-:Y:S01]  /*8610*/  LOP3.LUT P6, RZ, R4, 0x8, RZ, 0xc0, !PT ;  /* 0x0000000804ff7812 */ /* 0x000fe200078cc0ff */
[----:B------:R0:W5:Y:S02]  /*8620*/  LDL.LU R2, [R1+0x1c] ;  /* 0x00001c0001027983 */ /* 0x0001640000300800 */
[----:B------:R-:W-:-:S02]  /*8630*/  @!P1 IMAD.X R67, R0, 0x1, R67, P5 ;  /* 0x0000000100439824 */ /* 0x000fc400028e0643 */
[----:B------:R0:W5:Y:S01]  /*8640*/  LDL.LU R0, [R1+0x18] ;  /* 0x0000180001007983 */ /* 0x0001620000300800 */
[----:B---3--:R-:W-:-:S04]  /*8650*/  LOP3.LUT R15, R15, 0xff, RZ, 0xc0, !PT ;  /* 0x000000ff0f0f7812 */ /* 0x008fc800078ec0ff */
[----:B------:R-:W-:-:S05]  /*8660*/  F2FP.F16.E4M3.UNPACK_B R15, R15 ;  /* 0x0000000fff0f723e */ /* 0x000fca00020006ff */
[----:B------:R-:W-:-:S05]  /*8670*/  HADD2.F32 R15, -RZ, R15.H0_H0 ;  /* 0x2000000fff0f7230 */ /* 0x000fca0000004100 */
[----:B------:R-:W-:-:S04]  /*8680*/  FMUL R68, R15, R6 ;  /* 0x000000060f447220 */ /* 0x000fc80000400000 */
[----:B------:R-:W-:Y:S01]  /*8690*/  FFMA R68, R179, R5, R68 ;  /* 0x00000005b3447223 */ /* 0x000fe20000000044 */
[----:B------:R-:W-:-:S04]  /*86a0*/  PRMT R15, RZ, 0x7610, R15 ;  /* 0x00007610ff0f7816 */ /* 0x000fc8000000000f */
[----:B--2---:R-:W-:Y:S02]  /*86b0*/  F2FP.SATFINITE.E4M3.F32.PACK_AB_MERGE_C R39, RZ, R68, RZ ;  /* 0x00000044ff27723e */ /* 0x004fe400048070ff */
[----:B------:R-:W1:Y:S03]  /*86c0*/  @!P3 LDC.64 R68, c[0x0][0x5c0] ;  /* 0x00017000ff44bb82 */ /* 0x000e660000000a00 */
[----:B------:R2:W-:Y:S04]  /*86d0*/  @!P1 STG.E.U8 desc[UR26][R66.64+0x10], R39 ;  /* 0x0000102742009986 */ /* 0x0005e8000c10111a */
[----:B------:R-:W3:Y:S01]  /*86e0*/  @!P3 LDG.E.U8 R15, desc[UR26][R56.64+0x11] ;  /* 0x0000111a380fb981 */ /* 0x000ee2000c1e1100 */
[----:B-1----:R-:W-:-:S05]  /*86f0*/  @!P3 IADD3 R68, P5, R229, R68, RZ ;  /* 0x00000044e544b210 */ /* 0x002fca0007fbe0ff */
[----:B------:R-:W-:Y:S01]  /*8700*/  @!P3 IMAD.X R69, R228, 0x1, R69, P5 ;  /* 0x00000001e445b824 */ /* 0x000fe200028e0645 */
[----:B------:R-:W-:Y:S02]  /*8710*/  LOP3.LUT P5, RZ, R4, 0x40, RZ, 0xc0, !PT ;  /* 0x0000004004ff7812 */ /* 0x000fe400078ac0ff */
[----:B---3--:R-:W-:-:S04]  /*8720*/  LOP3.LUT R15, R15, 0xff, RZ, 0xc0, !PT ;  /* 0x000000ff0f0f7812 */ /* 0x008fc800078ec0ff */
[----:B------:R-:W-:-:S05]  /*8730*/  F2FP.F16.E4M3.UNPACK_B R15, R15 ;  /* 0x0000000fff0f723e */ /* 0x000fca00020006ff */
[----:B------:R-:W-:-:S05]  /*8740*/  HADD2.F32 R15, -RZ, R15.H0_H0 ;  /* 0x2000000fff0f7230 */ /* 0x000fca0000004100 */
[----:B------:R-:W-:-:S04]  /*8750*/  FMUL R78, R15, R6 ;  /* 0x000000060f4e7220 */ /* 0x000fc80000400000 */
[----:B------:R-:W-:Y:S01]  /*8760*/  FFMA R78, R177, R5, R78 ;  /* 0x00000005b14e7223 */ /* 0x000fe2000000004e */
[----:B------:R-:W-:-:S04]  /*8770*/  PRMT R15, RZ, 0x7610, R15 ;  /* 0x00007610ff0f7816 */ /* 0x000fc8000000000f */
[----:B--2---:R-:W-:-:S05]  /*8780*/  F2FP.SATFINITE.E4M3.F32.PACK_AB_MERGE_C R39, RZ, R78, RZ ;  /* 0x0000004eff27723e */ /* 0x004fca00048070ff */
        /* <DEDUP_REMOVED lines=11> */
[----:B------:R-:W-:-:S13]  /*8840*/  LOP3.LUT P1, RZ, R180, 0x8, RZ, 0xc0, !PT ;  /* 0x00000008b4ff7812 */ /* 0x000fda000782c0ff */
[----:B-1----:R-:W1:Y:S01]  /*8850*/  @!P1 LDC.64 R68, c[0x0][0x5c0] ;  /* 0x00017000ff449b82 */ /* 0x002e620000000a00 */
[----:B---3--:R-:W-:-:S04]  /*8860*/  LOP3.LUT R15, R15, 0xff, RZ, 0xc0, !PT ;  /* 0x000000ff0f0f7812 */ /* 0x008fc800078ec0ff */
[----:B------:R-:W-:-:S05]  /*8870*/  F2FP.F16.E4M3.UNPACK_B R15, R15 ;  /* 0x0000000fff0f723e */ /* 0x000fca00020006ff */
[----:B------:R-:W-:-:S05]  /*8880*/  HADD2.F32 R15, -RZ, R15.H0_H0 ;  /* 0x2000000fff0f7230 */ /* 0x000fca0000004100 */
[----:B------:R-:W-:-:S04]  /*8890*/  FMUL R15, R15, R6 ;  /* 0x000000060f0f7220 */ /* 0x000fc80000400000 */
[----:B------:R-:W-:-:S05]  /*88a0*/  FFMA R15, R174, R5, R15 ;  /* 0x00000005ae0f7223 */ /* 0x000fca000000000f */
[----:B------:R-:W-:Y:S02]  /*88b0*/  F2FP.SATFINITE.E4M3.F32.PACK_AB_MERGE_C R39, RZ, R15, RZ ;  /* 0x0000000fff27723e */ /* 0x000fe400048070ff */
[----:B------:R-:W-:-:S03]  /*88c0*/  PRMT R15, RZ, 0x7610, R15 ;  /* 0x00007610ff0f7816 */ /* 0x000fc6000000000f */
[----:B------:R3:W-:Y:S04]  /*88d0*/  @!P6 STG.E.U8 desc[UR26][R82.64+0x19], R39 ;  /* 0x000019275200e986 */ /* 0x0007e8000c10111a */
[----:B------:R-:W4:Y:S01]  /*88e0*/  @!P1 LDG.E.U8 R15, desc[UR26][R56.64+0x18] ;  /* 0x0000181a380f9981 */ /* 0x000f22000c1e1100 */
[----:B-1----:R-:W-:Y:S02]  /*88f0*/  @!P1 IADD3 R66, P5, R207, R68, RZ ;  /* 0x00000044cf429210 */ /* 0x002fe40007fbe0ff */
[----:B------:R-:W-:-:S03]  /*8900*/  LOP3.LUT P3, RZ, R180, 0x2, RZ, 0xc0, !PT ;  /* 0x00000002b4ff7812 */ /* 0x000fc6000786c0ff */
[----:B--2---:R-:W-:Y:S01]  /*8910*/  @!P1 IMAD.X R67, R196, 0x1, R69, P5 ;  /* 0x00000001c4439824 */ /* 0x004fe200028e0645 */
[----:B----4-:R-:W-:-:S04]  /*8920*/  LOP3.LUT R15, R15, 0xff, RZ, 0xc0, !PT ;  /* 0x000000ff0f0f7812 */ /* 0x010fc800078ec0ff */
[----:B------:R-:W-:-:S05]  /*8930*/  F2FP.F16.E4M3.UNPACK_B R15, R15 ;  /* 0x0000000fff0f723e */ /* 0x000fca00020006ff */
[----:B------:R-:W-:-:S05]  /*8940*/  HADD2.F32 R15, -RZ, R15.H0_H0 ;  /* 0x2000000fff0f7230 */ /* 0x000fca0000004100 */
[----:B------:R-:W-:-:S04]  /*8950*/  FMUL R68, R15, R6 ;  /* 0x000000060f447220 */ /* 0x000fc80000400000 */
[----:B------:R-:W-:Y:S01]  /*8960*/  FFMA R68, R171, R5, R68 ;  /* 0x00000005ab447223 */ /* 0x000fe20000000044 */
[----:B------:R-:W-:-:S04]  /*8970*/  PRMT R15, RZ, 0x7610, R15 ;  /* 0x00007610ff0f7816 */ /* 0x000fc8000000000f */
[----:B---3--:R-:W-:Y:S02]  /*8980*/  F2FP.SATFINITE.E4M3.F32.PACK_AB_MERGE_C R39, RZ, R68, RZ ;  /* 0x00000044ff27723e */ /* 0x008fe400048070ff */
[----:B------:R-:W1:Y:S03]  /*8990*/  @!P3 LDC.64 R68, c[0x0][0x5c0] ;  /* 0x00017000ff44bb82 */ /* 0x000e660000000a00 */
[----:B------:R2:W-:Y:S04]  /*89a0*/  @!P1 STG.E.U8 desc[UR26][R66.64+0x18], R39 ;  /* 0x0000182742009986 */ /* 0x0005e8000c10111a */
[----:B------:R-:W3:Y:S01]  /*89b0*/  @!P3 LDG.E.U8 R15, desc[UR26][R56.64+0x19] ;  /* 0x0000191a380fb981 */ /* 0x000ee2000c1e1100 */
[----:B-1----:R-:W-:-:S05]  /*89c0*/  @!P3 IADD3 R194, P5, R194, R68, RZ ;  /* 0x00000044c2c2b210 */ /* 0x002fca0007fbe0ff */
[----:B------:R-:W-:Y:S01]  /*89d0*/  @!P3 IMAD.X R195, R193, 0x1, R69, P5 ;  /* 0x00000001c1c3b824 */ /* 0x000fe200028e0645 */
[----:B------:R-:W-:-:S13]  /*89e0*/  ISETP.LT.OR P5, PT, R32, 0x11, !P4 ;  /* 0x000000112000780c */ /* 0x000fda00067a1670 */
[----:B------:R-:W1:Y:S01]  /*89f0*/  @!P5 LDC.64 R68, c[0x0][0x5c0] ;  /* 0x00017000ff44db82 */ /* 0x000e620000000a00 */
[----:B--2---:R-:W-:Y:S02]  /*8a00*/  @!P5 IMAD.MOV.U32 R66, RZ, RZ, R26 ;  /* 0x000000ffff42d224 */ /* 0x004fe400078e001a */
[----:B------:R-:W-:Y:S02]  /*8a10*/  @!P5 IMAD.MOV.U32 R67, RZ, RZ, R38 ;  /* 0x000000ffff43d224 */ /* 0x000fe400078e0026 */
[----:B------:R-:W-:-:S03]  /*8a20*/  @!P5 IMAD.WIDE.U32 R66, R24, 0x180, R66 ;  /* 0x000001801842d825 */ /* 0x000fc600078e0042 */
[----:B-1----:R-:W-:Y:S02]  /*8a30*/  @!P5 IADD3 R66, P6, R66, R68, RZ ;  /* 0x000000444242d210 */ /* 0x002fe40007fde0ff */
[----:B---3--:R-:W-:-:S04]  /*8a40*/  LOP3.LUT R15, R15, 0xff, RZ, 0xc0, !PT ;  /* 0x000000ff0f0f7812 */ /* 0x008fc800078ec0ff */
[----:B------:R-:W-:-:S05]  /*8a50*/  F2FP.F16.E4M3.UNPACK_B R15, R15 ;  /* 0x0000000fff0f723e */ /* 0x000fca00020006ff */
[----:B------:R-:W-:-:S05]  /*8a60*/  HADD2.F32 R15, -RZ, R15.H0_H0 ;  /* 0x2000000fff0f7230 */ /* 0x000fca0000004100 */
[----:B------:R-:W-:-:S04]  /*8a70*/  FMUL R15, R15, R6 ;  /* 0x000000060f0f7220 */ /* 0x000fc80000400000 */
[----:B------:R-:W-:-:S05]  /*8a80*/  FFMA R15, R170, R5, R15 ;  /* 0x00000005aa0f7223 */ /* 0x000fca000000000f */
[----:B------:R-:W-:Y:S01]  /*8a90*/  F2FP.SATFINITE.E4M3.F32.PACK_AB_MERGE_C R39, RZ, R15, RZ ;  /* 0x0000000fff27723e */ /* 0x000fe200048070ff */
[----:B------:R-:W-:-:S05]  /*8aa0*/  @!P5 IMAD R15, R25, 0x180, RZ ;  /* 0x00000180190fd824 */ /* 0x000fca00078e02ff */
[--C-:B------:R-:W-:Y:S02]  /*8ab0*/  @!P5 IADD3.X R67, R69, R67, R15.reuse, P6, !PT ;  /* 0x000000434543d210 */ /* 0x100fe400037fe40f */
[----:B------:R-:W-:Y:S01]  /*8ac0*/  PRMT R15, RZ, 0x7610, R15 ;  /* 0x00007610ff0f7816 */ /* 0x000fe2000000000f */
[----:B------:R1:W-:Y:S05]  /*8ad0*/  @!P3 STG.E.U8 desc[UR26][R194.64+0x19], R39 ;  /* 0x00001927c200b986 */ /* 0x0003ea000c10111a */
        /* <DEDUP_REMOVED lines=9> */
[----:B------:R-:W2:Y:S01]  /*8b70*/  @!P5 LDC.64 R78, c[0x0][0x5c0] ;  /* 0x00017000ff4edb82 */ /* 0x000ea20000000a00 */
[----:B-1----:R-:W-:Y:S02]  /*8b80*/  @!P5 IMAD.MOV.U32 R66, RZ, RZ, R26 ;  /* 0x000000ffff42d224 */ /* 0x002fe400078e001a */
[----:B------:R-:W-:Y:S02]  /*8b90*/  @!P5 IMAD.MOV.U32 R67, RZ, RZ, R38 ;  /* 0x000000ffff43d224 */ /* 0x000fe400078e0026 */
[----:B------:R-:W-:-:S04]  /*8ba0*/  @!P5 IMAD.WIDE.U32 R68, R24, 0x180, R66 ;  /* 0x000001801844d825 */ /* 0x000fc800078e0042 */
[----:B------:R-:W-:Y:S01]  /*8bb0*/  @!P5 IMAD R15, R25, 0x180, RZ ;  /* 0x00000180190fd824 */ /* 0x000fe200078e02ff */
[----:B--2---:R-:W-:-:S04]  /*8bc0*/  @!P5 IADD3 R68, P6, R68, R78, RZ ;  /* 0x0000004e4444d210 */ /* 0x004fc80007fde0ff */
        /* <DEDUP_REMOVED lines=22> */
[----:B------:R-:W3:Y:S01]  /*8d30*/  @!P3 LDG.E.U8 R15, desc[UR26][R28.64+0x11] ;  /* 0x0000111a1c0fb981 */ /* 0x000ee2000c1e1100 */
[----:B------:R-:W-:-:S13]  /*8d40*/  ISETP.LT.OR P5, PT, R32, 0x19, !P4 ;  /* 0x000000192000780c */ /* 0x000fda00067a1670 */
[----:B-1----:R-:W1:Y:S01]  /*8d50*/  @!P5 LDC.64 R68, c[0x0][0x5c0] ;  /* 0x00017000ff44db82 */ /* 0x002e620000000a00 */
[----:B------:R-:W-:Y:S02]  /*8d60*/  @!P5 IMAD.MOV.U32 R66, RZ, RZ, R26 ;  /* 0x000000ffff42d224 */ /* 0x000fe400078e001a */
[----:B--2---:R-:W-:Y:S02]  /*8d70*/  @!P5 IMAD.MOV.U32 R67, RZ, RZ, R38 ;  /* 0x000000ffff43d224 */ /* 0x004fe400078e0026 */
        /* <DEDUP_REMOVED lines=50> */
[----:B------:R-:W-:-:S13]  /*90a0*/  ISETP.LT.OR P5, PT, R32, 0x21, !P2 ;  /* 0x000000212000780c */ /* 0x000fda00057a1670 */
[----:B-1----:R-:W1:Y:S01]  /*90b0*/  @!P5 LDC.64 R66, c[0x0][0x5c0] ;  /* 0x00017000ff42db82 */ /* 0x002e620000000a00 */
        /* <DEDUP_REMOVED lines=9> */
[----:B-1----:R-:W-:-:S05]  /*9150*/  @!P5 IADD3 R66, P6, R26, R66, RZ ;  /* 0x000000421a42d210 */ /* 0x002fca0007fde0ff */
[----:B------:R-:W-:Y:S01]  /*9160*/  @!P5 IMAD.X R67, R38, 0x1, R67, P6 ;  /* 0x000000012643d824 */ /* 0x000fe200030e0643 */
[----:B---3--:R-:W-:-:S04]  /*9170*/  LOP3.LUT R15, R15, 0xff, RZ, 0xc0, !PT ;  /* 0x000000ff0f0f7812 */ /* 0x008fc800078ec0ff */
[----:B------:R-:W-:-:S05]  /*9180*/  F2FP.F16.E4M3.UNPACK_B R15, R15 ;  /* 0x0000000fff0f723e */ /* 0x000fca00020006ff */
[----:B------:R-:W-:-:S05]  /*9190*/  HADD2.F32 R15, -RZ, R15.H0_H0 ;  /* 0x2000000fff0f7230 */ /* 0x000fca0000004100 */
[----:B------:R-:W-:-:S04]  /*91a0*/  FMUL R68, R15, R6 ;  /* 0x000000060f447220 */ /* 0x000fc80000400000 */
[----:B------:R-:W-:-:S05]  /*91b0*/  FFMA R68, R161, R5, R68 ;  /* 0x00000005a1447223 */ /* 0x000fca0000000044 */
[----:B--2---:R-:W-:-:S05]  /*91c0*/  F2FP.SATFINITE.E4M3.F32.PACK_AB_MERGE_C R39, RZ, R68, RZ ;  /* 0x00000044ff27723e */ /* 0x004fca00048070ff */
[----:B------:R1:W-:Y:S01]  /*91d0*/  @!P5 STG.E.U8 desc[UR26][R66.64+0x20], R39 ;  /* 0x000020274200d986 */ /* 0x0003e2000c10111a */
[----:B------:R-:W-:Y:S02]  /*91e0*/  ISETP.LT.OR P5, PT, R32, 0x22, !P2 ;  /* 0x000000222000780c */ /* 0x000fe400057a1670 */
[----:B------:R-:W-:-:S11]  /*91f0*/  PRMT R15, RZ, 0x7610, R15 ;  /* 0x00007610ff0f7816 */ /* 0x000fd6000000000f */
[----:B------:R-:W2:Y:S01]  /*9200*/  @!P5 LDG.E.U8 R15, desc[UR26][R30.64+0x21] ;  /* 0x0000211a1e0fd981 */ /* 0x000ea2000c1e1100 */
[----:B------:R-:W3:Y:S01]  /*9210*/  @!P5 LDC.64 R68, c[0x0][0x5c0] ;  /* 0x00017000ff44db82 */ /* 0x000ee20000000a00 */
[----:B------:R-:W-:Y:S02]  /*9220*/  LOP3.LUT P1, RZ, R4, 0x200000, RZ, 0xc0, !PT ;  /* 0x0020000004ff7812 */ /* 0x000fe4000782c0ff */
[----:B---3--:R-:W-:-:S05]  /*9230*/  @!P5 IADD3 R68, P6, R26, R68, RZ ;  /* 0x000000441a44d210 */ /* 0x008fca0007fde0ff */
        /* <DEDUP_REMOVED lines=51> */
[----:B------:R-:W-:Y:S01]  /*9570*/  FFMA R70, R155, R5, R70 ;  /* 0x000000059b467223 */ /* 0x000fe20000000046 */
[----:B------:R-:W-:-:S04]  /*9580*/  PRMT R15, RZ, 0x7610, R15 ;  /* 0x00007610ff0f7816 */ /* 0x000fc8000000000f */
[----:B-1----:R-:W-:-:S05]  /*9590*/  F2FP.SATFINITE.E4M3.F32.PACK_AB_MERGE_C R39, RZ, R70, RZ ;  /* 0x00000046ff27723e */ /* 0x002fca00048070ff */
        /* <DEDUP_REMOVED lines=12> */
[----:B------:R-:W-:Y:S02]  /*9660*/  LOP3.LUT P6, RZ, R4, 0x4000, RZ, 0xc0, !PT ;  /* 0x0000400004ff7812 */ /* 0x000fe400078cc0ff */
[----:B---3--:R-:W-:-:S04]  /*9670*/  LOP3.LUT R15, R15, 0xff, RZ, 0xc0, !PT ;  /* 0x000000ff0f0f7812 */ /* 0x008fc800078ec0ff */
[----:B------:R-:W-:-:S05]  /*9680*/  F2FP.F16.E4M3.UNPACK_B R15, R15 ;  /* 0x0000000fff0f723e */ /* 0x000fca00020006ff */
[----:B------:R-:W-:-:S05]  /*9690*/  HADD2.F32 R15, -RZ, R15.H0_H0 ;  /* 0x2000000fff0f7230 */ /* 0x000fca0000004100 */
[----:B------:R-:W-:-:S04]  /*96a0*/  FMUL R30, R15, R6 ;  /* 0x000000060f1e7220 */ /* 0x000fc80000400000 */
[----:B------:R-:W-:Y:S01]  /*96b0*/  FFMA R30, R151, R5, R30 ;  /* 0x00000005971e7223 */ /* 0x000fe2000000001e */
[----:B------:R-:W-:-:S04]  /*96c0*/  PRMT R15, RZ, 0x7610, R15 ;  /* 0x00007610ff0f7816 */ /* 0x000fc8000000000f */
[----:B-1----:R-:W-:-:S05]  /*96d0*/  F2FP.SATFINITE.E4M3.F32.PACK_AB_MERGE_C R39, RZ, R30, RZ ;  /* 0x0000001eff27723e */ /* 0x002fca00048070ff */
        /* <DEDUP_REMOVED lines=18> */
[----:B------:R-:W-:Y:S01]  /*9800*/  FFMA R30, R147, R5, R30 ;  /* 0x00000005931e7223 */ /* 0x000fe2000000001e */
[----:B------:R-:W-:-:S04]  /*9810*/  PRMT R15, RZ, 0x7610, R15 ;  /* 0x00007610ff0f7816 */ /* 0x000fc8000000000f */
[----:B------:R-:W-:-:S05]  /*9820*/  F2FP.SATFINITE.E4M3.F32.PACK_AB_MERGE_C R35, RZ, R30, RZ ;  /* 0x0000001eff23723e */ /* 0x000fca00048070ff */
[----:B------:R3:W-:Y:S04]  /*9830*/  @!P5 STG.E.U8 desc[UR26][R54.64+0x21], R35 ;  /* 0x000021233600d986 */ /* 0x0007e8000c10111a */
[----:B------:R-:W4:Y:S01]  /*9840*/  @!P2 LDG.E.U8 R15, desc[UR26][R40.64+0x20] ;  /* 0x0000201a280fa981 */ /* 0x000f22000c1e1100 */
[----:B------:R-:W-:Y:S02]  /*9850*/  LOP3.LUT P3, RZ, R180, 0x400, RZ, 0xc0, !PT ;  /* 0x00000400b4ff7812 */ /* 0x000fe4000786c0ff */
[----:B-1----:R-:W-:-:S05]  /*9860*/  @!P2 IADD3 R30, P5, R185, R62, RZ ;  /* 0x0000003eb91ea210 */ /* 0x002fca0007fbe0ff */
[----:B--2---:R-:W-:-:S06]  /*9870*/  @!P2 IMAD.X R31, R178, 0x1, R63, P5 ;  /* 0x00000001b21fa824 */ /* 0x004fcc00028e063f */
[----:B---3--:R-:W1:Y:S01]  /*9880*/  @!P3 LDC.64 R54, c[0x0][0x5c0] ;  /* 0x00017000ff36bb82 */ /* 0x008e620000000a00 */
[----:B----4-:R-:W-:-:S04]  /*9890*/  LOP3.LUT R15, R15, 0xff, RZ, 0xc0, !PT ;  /* 0x000000ff0f0f7812 */ /* 0x010fc800078ec0ff */
        /* <DEDUP_REMOVED lines=9> */
[----:B-1----:R-:W-:-:S05]  /*9930*/  @!P3 IADD3 R172, P5, R172, R54, RZ ;  /* 0x00000036acacb210 */ /* 0x002fca0007fbe0ff */
[----:B------:R-:W-:Y:S01]  /*9940*/  @!P3 IMAD.X R173, R145, 0x1, R55, P5 ;  /* 0x0000000191adb824 */ /* 0x000fe200028e0637 */
[----:B---3--:R-:W-:-:S04]  /*9950*/  LOP3.LUT R15, R15, 0xff, RZ, 0xc0, !PT ;  /* 0x000000ff0f0f7812 */ /* 0x008fc800078ec0ff */
[----:B------:R-:W-:-:S05]  /*9960*/  F2FP.F16.E4M3.UNPACK_B R15, R15 ;  /* 0x0000000fff0f723e */ /* 0x000fca00020006ff */
[----:B------:R-:W-:-:S05]  /*9970*/  HADD2.F32 R15, -RZ, R15.H0_H0 ;  /* 0x2000000fff0f7230 */ /* 0x000fca0000004100 */
[----:B------:R-:W-:-:S04]  /*9980*/  FMUL R15, R15, R6 ;  /* 0x000000060f0f7220 */ /* 0x000fc80000400000 */
[----:B------:R-:W-:-:S05]  /*9990*/  FFMA R15, R142, R5, R15 ;  /* 0x000000058e0f7223 */ /* 0x000fca000000000f */
[----:B--2---:R-:W-:Y:S02]  /*99a0*/  F2FP.SATFINITE.E4M3.F32.PACK_AB_MERGE_C R31, RZ, R15, RZ ;  /* 0x0000000fff1f723e */ /* 0x004fe400048070ff */
        /* <DEDUP_REMOVED lines=13> */
[----:B------:R-:W-:-:S13]  /*9a80*/  LOP3.LUT P3, RZ, R4, 0x2000000, RZ, 0xc0, !PT ;  /* 0x0200000004ff7812 */ /* 0x000fda000786c0ff */
[----:B------:R-:W3:Y:S01]  /*9a90*/  @!P3 LDC.64 R54, c[0x0][0x5c0] ;  /* 0x00017000ff36bb82 */ /* 0x000ee20000000a00 */
        /* <DEDUP_REMOVED lines=10> */
[----:B---3--:R-:W-:-:S05]  /*9b40*/  @!P3 IADD3 R140, P5, R140, R54, RZ ;  /* 0x000000368c8cb210 */ /* 0x008fca0007fbe0ff */
[----:B------:R-:W-:-:S06]  /*9b50*/  @!P3 IMAD.X R141, R137, 0x1, R55, P5 ;  /* 0x00000001898db824 */ /* 0x000fcc00028e0637 */
        /* <DEDUP_REMOVED lines=44> */
[----:B------:R-:W-:Y:S02]  /*9e20*/  @!P1 IMAD.X R75, R73, 0x1, R35, P2 ;  /* 0x00000001494b9824 */ /* 0x000fe400010e0623 */
[----:B------:R-:W1:Y:S02]  /*9e30*/  @!P0 LDC.64 R34, c[0x0][0x5c0] ;  /* 0x00017000ff228b82 */ /* 0x000e640000000a00 */
        /* <DEDUP_REMOVED lines=33> */
[----:B-1----:R-:W-:Y:S02]  /*a050*/  @!P1 IADD3 R30, P0, P2, R26, R30, R12 ;  /* 0x0000001e1a1e9210 */ /* 0x002fe40007a1e00c */
[----:B------:R-:W-:Y:S02]  /*a060*/  ISETP.GE.AND P6, PT, R33, 0x109, PT ;  /* 0x000001092100780c */ /* 0x000fe40003fc6270 */
[----:B------:R-:W-:Y:S02]  /*a070*/  @!P1 IADD3.X R31, R38, R31, R9, P0, P2 ;  /* 0x0000001f261f9210 */ /* 0x000fe400007e4409 */
[----:B------:R-:W-:-:S13]  /*a080*/  ISETP.LT.OR P0, PT, R32, 0x29, !P6 ;  /* 0x000000292000780c */ /* 0x000fda0007701670 */
[----:B------:R-:W1:Y:S01]  /*a090*/  @!P0 LDC.64 R40, c[0x0][0x5c0] ;  /* 0x00017000ff288b82 */ /* 0x000e620000000a00 */
        /* <DEDUP_REMOVED lines=8> */
[----:B------:R-:W3:Y:S01]  /*a120*/  @!P0 LDG.E.U8 R15, desc[UR26][R56.64+0x28] ;  /* 0x0000281a380f8981 */ /* 0x000ee2000c1e1100 */
[----:B------:R-:W-:Y:S02]  /*a130*/  @!P0 IADD3 R35, P1, P2, R11, R26, R12 ;  /* 0x0000001a0b238210 */ /* 0x000fe40007a3e00c */
[----:B------:R-:W-:Y:S02]  /*a140*/  ISETP.LT.OR P3, PT, R32, 0x2a, !P6 ;  /* 0x0000002a2000780c */ /* 0x000fe40007761670 */
[----:B------:R-:W-:Y:S02]  /*a150*/  @!P0 IADD3.X R16, R8, R38, R9, P1, P2 ;  /* 0x0000002608108210 */ /* 0x000fe40000fe4409 */
[----:B-1----:R-:W-:-:S05]  /*a160*/  @!P0 IADD3 R34, P1, R35, R40, RZ ;  /* 0x0000002823228210 */ /* 0x002fca0007f3e0ff */
[----:B------:R-:W-:-:S04]  /*a170*/  @!P0 IMAD.X R35, R16, 0x1, R41, P1 ;  /* 0x0000000110238824 */ /* 0x000fc800008e0629 */
[----:B--2---:R-:W1:Y:S01]  /*a180*/  @!P3 LDC.64 R36, c[0x0][0x5c0] ;  /* 0x00017000ff24bb82 */ /* 0x004e620000000a00 */
        /* <DEDUP_REMOVED lines=9> */
[----:B------:R-:W-:-:S13]  /*a220*/  ISETP.LT.OR P0, PT, R32, 0x21, !P4 ;  /* 0x000000212000780c */ /* 0x000fda0006701670 */
[----:B------:R-:W4:Y:S01]  /*a230*/  @!P0 LDC.64 R40, c[0x0][0x5c0] ;  /* 0x00017000ff288b82 */ /* 0x000f220000000a00 */
[----:B---3--:R-:W-:-:S04]  /*a240*/  LOP3.LUT R15, R15, 0xff, RZ, 0xc0, !PT ;  /* 0x000000ff0f0f7812 */ /* 0x008fc800078ec0ff */
[----:B------:R-:W-:-:S05]  /*a250*/  F2FP.F16.E4M3.UNPACK_B R15, R15 ;  /* 0x0000000fff0f723e */ /* 0x000fca00020006ff */
[----:B------:R-:W-:-:S05]  /*a260*/  HADD2.F32 R15, -RZ, R15.H0_H0 ;  /* 0x2000000fff0f7230 */ /* 0x000fca0000004100 */
[----:B------:R-:W-:Y:S01]  /*a270*/  FMUL R16, R15, R6 ;  /* 0x000000060f107220 */ /* 0x000fe20000400000 */
[----:B------:R-:W-:-:S04]  /*a280*/  @!P3 IADD3 R15, P1, P2, R11, R26, R12 ;  /* 0x0000001a0b0fb210 */ /* 0x000fc80007a3e00c */
[----:B------:R-:W-:Y:S01]  /*a290*/  @!P3 IADD3.X R22, R8, R38, R9, P1, P2 ;  /* 0x000000260816b210 */ /* 0x000fe20000fe4409 */
[----:B------:R-:W-:Y:S01]  /*a2a0*/  FFMA R16, R121, R5, R16 ;  /* 0x0000000579107223 */ /* 0x000fe20000000010 */
[----:B-1----:R-:W-:Y:S02]  /*a2b0*/  @!P3 IADD3 R30, P1, R15, R36, RZ ;  /* 0x000000240f1eb210 */ /* 0x002fe40007f3e0ff */
[----:B------:R-:W-:-:S03]  /*a2c0*/  PRMT R15, RZ, 0x7610, R15 ;  /* 0x00007610ff0f7816 */ /* 0x000fc6000000000f */
[----:B--2---:R-:W-:Y:S01]  /*a2d0*/  @!P3 IMAD.X R31, R22, 0x1, R37, P1 ;  /* 0x00000001161fb824 */ /* 0x004fe200008e0625 */
[----:B------:R-:W-:-:S05]  /*a2e0*/  F2FP.SATFINITE.E4M3.F32.PACK_AB_MERGE_C R37, RZ, R16, RZ ;  /* 0x00000010ff25723e */ /* 0x000fca00048070ff */
[----:B------:R1:W-:Y:S04]  /*a2f0*/  @!P3 STG.E.U8 desc[UR26][R30.64+0x29], R37 ;  /* 0x000029251e00b986 */ /* 0x0003e8000c10111a */
[----:B------:R-:W2:Y:S01]  /*a300*/  @!P0 LDG.E.U8 R15, desc[UR26][R58.64+0x20] ;  /* 0x0000201a3a0f8981 */ /* 0x000ea2000c1e1100 */
[----:B------:R-:W-:Y:S01]  /*a310*/  ISETP.LT.OR P1, PT, R32, 0x22, !P4 ;  /* 0x000000222000780c */ /* 0x000fe20006721670 */
[----:B-1----:R-:W-:Y:S02]  /*a320*/  @!P0 IMAD.MOV.U32 R30, RZ, RZ, R26 ;  /* 0x000000ffff1e8224 */ /* 0x002fe400078e001a */
[----:B------:R-:W-:Y:S02]  /*a330*/  @!P0 IMAD.MOV.U32 R31, RZ, RZ, R38 ;  /* 0x000000ffff1f8224 */ /* 0x000fe400078e0026 */
[----:B------:R-:W-:-:S04]  /*a340*/  @!P0 IMAD.WIDE.U32 R34, R24, 0x180, R30 ;  /* 0x0000018018228825 */ /* 0x000fc800078e001e */
[----:B------:R-:W-:Y:S01]  /*a350*/  @!P0 IMAD R16, R25, 0x180, RZ ;  /* 0x0000018019108824 */ /* 0x000fe200078e02ff */
[----:B----4-:R-:W-:-:S04]  /*a360*/  @!P0 IADD3 R30, P2, R34, R40, RZ ;  /* 0x00000028221e8210 */ /* 0x010fc80007f5e0ff */
[----:B------:R-:W-:Y:S02]  /*a370*/  @!P0 IADD3.X R31, R41, R35, R16, P2, !PT ;  /* 0x00000023291f8210 */ /* 0x000fe400017fe410 */
[----:B------:R-:W1:Y:S01]  /*a380*/  @!P1 LDC.64 R40, c[0x0][0x5c0] ;  /* 0x00017000ff289b82 */ /* 0x000e620000000a00 */
        /* <DEDUP_REMOVED lines=9> */
[----:B------:R-:W-:Y:S01]  /*a420*/  ISETP.GE.AND P6, PT, R33, 0x189, PT ;  /* 0x000001892100780c */ /* 0x000fe20003fc6270 */
[----:B--2---:R-:W-:Y:S02]  /*a430*/  @!P1 IMAD.MOV.U32 R30, RZ, RZ, R26 ;  /* 0x000000ffff1e9224 */ /* 0x004fe400078e001a */
[----:B------:R-:W-:Y:S01]  /*a440*/  @!P1 IMAD.MOV.U32 R31, RZ, RZ, R38 ;  /* 0x000000ffff1f9224 */ /* 0x000fe200078e0026 */
[----:B------:R-:W-:Y:S01]  /*a450*/  ISETP.LT.OR P0, PT, R32, 0x21, !P6 ;  /* 0x000000212000780c */ /* 0x000fe20007701670 */
[----:B------:R-:W-:-:S03]  /*a460*/  @!P1 IMAD.WIDE.U32 R34, R24, 0x180, R30 ;  /* 0x0000018018229825 */ /* 0x000fc600078e001e */
[----:B-1----:R-:W-:-:S09]  /*a470*/  @!P1 IADD3 R22, P2, R34, R40, RZ ;  /* 0x0000002822169210 */ /* 0x002fd20007f5e0ff */
[----:B------:R-:W1:Y:S01]  /*a480*/  @!P0 LDC.64 R36, c[0x0][0x5c0] ;  /* 0x00017000ff248b82 */ /* 0x000e620000000a00 */
[----:B---3--:R-:W-:-:S04]  /*a490*/  LOP3.LUT R15, R15, 0xff, RZ, 0xc0, !PT ;  /* 0x000000ff0f0f7812 */ /* 0x008fc800078ec0ff */
[----:B------:R-:W-:-:S05]  /*a4a0*/  F2FP.F16.E4M3.UNPACK_B R15, R15 ;  /* 0x0000000fff0f723e */ /* 0x000fca00020006ff */
[----:B------:R-:W-:-:S05]  /*a4b0*/  HADD2.F32 R15, -RZ, R15.H0_H0 ;  /* 0x2000000fff0f7230 */ /* 0x000fca0000004100 */
[----:B------:R-:W-:Y:S01]  /*a4c0*/  FMUL R16, R15, R6 ;  /* 0x000000060f107220 */ /* 0x000fe20000400000 */
[----:B------:R-:W-:-:S03]  /*a4d0*/  @!P1 IMAD R15, R25, 0x180, RZ ;  /* 0x00000180190f9824 */ /* 0x000fc600078e02ff */
[----:B------:R-:W-:Y:S02]  /*a4e0*/  FFMA R16, R23, R5, R16 ;  /* 0x0000000517107223 */ /* 0x000fe40000000010 */
[--C-:B------:R-:W-:Y:S02]  /*a4f0*/  @!P1 IADD3.X R23, R41, R35, R15.reuse, P2, !PT ;  /* 0x0000002329179210 */ /* 0x100fe400017fe40f */
[----:B------:R-:W-:Y:S02]  /*a500*/  PRMT R15, RZ, 0x7610, R15 ;  /* 0x00007610ff0f7816 */ /* 0x000fe4000000000f */
[----:B------:R-:W-:-:S05]  /*a510*/  F2FP.SATFINITE.E4M3.F32.PACK_AB_MERGE_C R33, RZ, R16, RZ ;  /* 0x00000010ff21723e */ /* 0x000fca00048070ff */
[----:B------:R2:W-:Y:S04]  /*a520*/  @!P1 STG.E.U8 desc[UR26][R22.64+0x21], R33 ;  /* 0x0000212116009986 */ /* 0x0005e8000c10111a */
[----:B------:R-:W3:Y:S01]  /*a530*/  @!P0 LDG.E.U8 R15, desc[UR26][R28.64+0x20] ;  /* 0x0000201a1c0f8981 */ /* 0x000ee2000c1e1100 */
[----:B------:R-:W-:Y:S01]  /*a540*/  @!P0 IMAD R35, R25, 0x180, RZ ;  /* 0x0000018019238824 */ /* 0x000fe200078e02ff */
[----:B------:R-:W-:Y:S01]  /*a550*/  ISETP.LT.OR P1, PT, R32, 0x22, !P6 ;  /* 0x000000222000780c */ /* 0x000fe20007721670 */
[----:B--2---:R-:W-:Y:S02]  /*a560*/  @!P0 IMAD.MOV.U32 R22, RZ, RZ, R26 ;  /* 0x000000ffff168224 */ /* 0x004fe400078e001a */
[----:B------:R-:W-:Y:S02]  /*a570*/  @!P0 IMAD.MOV.U32 R23, RZ, RZ, R38 ;  /* 0x000000ffff178224 */ /* 0x000fe400078e0026 */
[----:B------:R-:W-:-:S04]  /*a580*/  @!P0 IMAD.WIDE.U32 R30, R24, 0x180, R22 ;  /* 0x00000180181e8825 */ /* 0x000fc800078e0016 */
[----:B------:R-:W-:Y:S01]  /*a590*/  @!P0 IMAD.IADD R35, R31, 0x1, R35 ;  /* 0x000000011f238824 */ /* 0x000fe200078e0223 */
[----:B-1----:R-:W-:-:S04]  /*a5a0*/  @!P0 IADD3 R30, P2, P3, R30, R36, R11 ;  /* 0x000000241e1e8210 */ /* 0x002fc80007b5e00b */
[----:B------:R-:W-:Y:S02]  /*a5b0*/  @!P0 IADD3.X R31, R35, R37, R8, P2, P3 ;  /* 0x00000025231f8210 */ /* 0x000fe400017e6408 */
[----:B------:R-:W1:Y:S01]  /*a5c0*/  @!P1 LDC.64 R34, c[0x0][0x5c0] ;  /* 0x00017000ff229b82 */ /* 0x000e620000000a00 */
        /* <DEDUP_REMOVED lines=9> */
[----:B------:R-:W-:Y:S02]  /*a660*/  @!P1 IMAD.MOV.U32 R22, RZ, RZ, R26 ;  /* 0x000000ffff169224 */ /* 0x000fe400078e001a */
[----:B------:R-:W-:Y:S02]  /*a670*/  @!P1 IMAD.MOV.U32 R23, RZ, RZ, R38 ;  /* 0x000000ffff179224 */ /* 0x000fe400078e0026 */
[----:B------:R-:W-:Y:S02]  /*a680*/  @!P1 IMAD R33, R25, 0x180, RZ ;  /* 0x0000018019219824 */ /* 0x000fe400078e02ff */
[----:B------:R-:W-:Y:S01]  /*a690*/  @!P1 IMAD.WIDE.U32 R22, R24, 0x180, R22 ;  /* 0x0000018018169825 */ /* 0x000fe200078e0016 */
[----:B------:R-:W-:-:S03]  /*a6a0*/  ISETP.LT.OR P0, PT, R32, 0x29, !P4 ;  /* 0x000000292000780c */ /* 0x000fc60006701670 */
[----:B------:R-:W-:Y:S01]  /*a6b0*/  @!P1 IMAD.IADD R33, R23, 0x1, R33 ;  /* 0x0000000117219824 */ /* 0x000fe200078e0221 */
[----:B-1----:R-:W-:-:S04]  /*a6c0*/  @!P1 IADD3 R22, P2, P3, R22, R34, R11 ;  /* 0x0000002216169210 */ /* 0x002fc80007b5e00b */
[----:B------:R-:W-:-:S05]  /*a6d0*/  @!P1 IADD3.X R23, R33, R35, R8, P2, P3 ;  /* 0x0000002321179210 */ /* 0x000fca00017e6408 */
        /* <DEDUP_REMOVED lines=10> */
[----:B--2---:R-:W-:Y:S02]  /*a780*/  @!P0 IMAD.MOV.U32 R22, RZ, RZ, R26 ;  /* 0x000000ffff168224 */ /* 0x004fe400078e001a */
[----:B------:R-:W-:Y:S02]  /*a790*/  @!P0 IMAD.MOV.U32 R23, RZ, RZ, R38 ;  /* 0x000000ffff178224 */ /* 0x000fe400078e0026 */
[----:B------:R-:W-:Y:S01]  /*a7a0*/  @!P0 IMAD.WIDE.U32 R30, R24, 0x180, R22 ;  /* 0x00000180181e8825 */ /* 0x000fe200078e0016 */
[----:B------:R-:W-:-:S03]  /*a7b0*/  ISETP.LT.OR P4, PT, R32, 0x2a, !P4 ;  /* 0x0000002a2000780c */ /* 0x000fc60006781670 */
[----:B------:R-:W-:Y:S01]  /*a7c0*/  @!P0 IMAD R16, R25, 0x180, RZ ;  /* 0x0000018019108824 */ /* 0x000fe200078e02ff */
[----:B---3--:R-:W-:-:S04]  /*a7d0*/  LOP3.LUT R15, R15, 0xff, RZ, 0xc0, !PT ;  /* 0x000000ff0f0f7812 */ /* 0x008fc800078ec0ff */
[----:B------:R-:W-:-:S05]  /*a7e0*/  F2FP.F16.E4M3.UNPACK_B R15, R15 ;  /* 0x0000000fff0f723e */ /* 0x000fca00020006ff */
[----:B------:R-:W-:-:S05]  /*a7f0*/  HADD2.F32 R15, -RZ, R15.H0_H0 ;  /* 0x2000000fff0f7230 */ /* 0x000fca0000004100 */
[----:B------:R-:W-:-:S04]  /*a800*/  FMUL R15, R15, R6 ;  /* 0x000000060f0f7220 */ /* 0x000fc80000400000 */
[----:B------:R-:W-:Y:S01]  /*a810*/  FFMA R15, R20, R5, R15 ;  /* 0x00000005140f7223 */ /* 0x000fe2000000000f */
[----:B-1----:R-:W-:-:S04]  /*a820*/  @!P0 IADD3 R20, P1, R30, R34, RZ ;  /* 0x000000221e148210 */ /* 0x002fc80007f3e0ff */
[----:B------:R-:W-:Y:S02]  /*a830*/  @!P0 IADD3.X R21, R35, R31, R16, P1, !PT ;  /* 0x0000001f23158210 */ /* 0x000fe40000ffe410 */
[----:B------:R-:W-:Y:S01]  /*a840*/  F2FP.SATFINITE.E4M3.F32.PACK_AB_MERGE_C R31, RZ, R15, RZ ;  /* 0x0000000fff1f723e */ /* 0x000fe200048070ff */
[----:B------:R-:W1:Y:S01]  /*a850*/  @!P4 LDC.64 R34, c[0x0][0x5c0] ;  /* 0x00017000ff22cb82 */ /* 0x000e620000000a00 */
[----:B------:R-:W-:-:S03]  /*a860*/  PRMT R15, RZ, 0x7610, R15 ;  /* 0x00007610ff0f7816 */ /* 0x000fc6000000000f */
[----:B------:R2:W-:Y:S04]  /*a870*/  @!P0 STG.E.U8 desc[UR26][R20.64+0x28], R31 ;  /* 0x0000281f14008986 */ /* 0x0005e8000c10111a */
[----:B------:R-:W3:Y:S01]  /*a880*/  @!P4 LDG.E.U8 R15, desc[UR26][R58.64+0x29] ;  /* 0x0000291a3a0fc981 */ /* 0x000ee2000c1e1100 */
[----:B------:R-:W-:Y:S01]  /*a890*/  ISETP.LT.OR P0, PT, R32, 0x29, !P6 ;  /* 0x000000292000780c */ /* 0x000fe20007701670 */
[----:B--2---:R-:W-:Y:S02]  /*a8a0*/  @!P4 IMAD.MOV.U32 R20, RZ, RZ, R26 ;  /* 0x000000ffff14c224 */ /* 0x004fe400078e001a */
[----:B------:R-:W-:Y:S02]  /*a8b0*/  @!P4 IMAD.MOV.U32 R21, RZ, RZ, R38 ;  /* 0x000000ffff15c224 */ /* 0x000fe400078e0026 */
[----:B------:R-:W-:-:S03]  /*a8c0*/  @!P4 IMAD.WIDE.U32 R22, R24, 0x180, R20 ;  /* 0x000001801816c825 */ /* 0x000fc600078e0014 */
[----:B-1----:R-:W-:Y:S02]  /*a8d0*/  @!P4 IADD3 R18, P1, R22, R34, RZ ;  /* 0x000000221612c210 */ /* 0x002fe40007f3e0ff */
[----:B---3--:R-:W-:-:S04]  /*a8e0*/  LOP3.LUT R15, R15, 0xff, RZ, 0xc0, !PT ;  /* 0x000000ff0f0f7812 */ /* 0x008fc800078ec0ff */
[----:B------:R-:W-:-:S05]  /*a8f0*/  F2FP.F16.E4M3.UNPACK_B R15, R15 ;  /* 0x0000000fff0f723e */ /* 0x000fca00020006ff */
[----:B------:R-:W-:-:S05]  /*a900*/  HADD2.F32 R15, -RZ, R15.H0_H0 ;  /* 0x2000000fff0f7230 */ /* 0x000fca0000004100 */
[----:B------:R-:W-:Y:S01]  /*a910*/  FMUL R16, R15, R6 ;  /* 0x000000060f107220 */ /* 0x000fe20000400000 */
[----:B------:R-:W-:-:S03]  /*a920*/  @!P4 IMAD R15, R25, 0x180, RZ ;  /* 0x00000180190fc824 */ /* 0x000fc600078e02ff */
[----:B------:R-:W-:Y:S02]  /*a930*/  FFMA R16, R19, R5, R16 ;  /* 0x0000000513107223 */ /* 0x000fe40000000010 */
[--C-:B------:R-:W-:Y:S02]  /*a940*/  @!P4 IADD3.X R19, R35, R23, R15.reuse, P1, !PT ;  /* 0x000000172313c210 */ /* 0x100fe40000ffe40f */
[----:B------:R-:W-:Y:S01]  /*a950*/  PRMT R15, RZ, 0x7610, R15 ;  /* 0x00007610ff0f7816 */ /* 0x000fe2000000000f */
[----:B------:R-:W1:Y:S01]  /*a960*/  @!P0 LDC.64 R34, c[0x0][0x5c0] ;  /* 0x00017000ff228b82 */ /* 0x000e620000000a00 */
[----:B------:R-:W-:-:S05]  /*a970*/  F2FP.SATFINITE.E4M3.F32.PACK_AB_MERGE_C R23, RZ, R16, RZ ;  /* 0x00000010ff17723e */ /* 0x000fca00048070ff */
[----:B------:R2:W-:Y:S04]  /*a980*/  @!P4 STG.E.U8 desc[UR26][R18.64+0x29], R23 ;  /* 0x000029171200c986 */ /* 0x0005e8000c10111a */
[----:B------:R-:W3:Y:S01]  /*a990*/  @!P0 LDG.E.U8 R15, desc[UR26][R28.64+0x28] ;  /* 0x0000281a1c0f8981 */ /* 0x000ee2000c1e1100 */
[----:B------:R-:W-:Y:S02]  /*a9a0*/  @!P0 IMAD R31, R25, 0x180, RZ ;  /* 0x00000180191f8824 */ /* 0x000fe400078e02ff */
[----:B--2---:R-:W-:Y:S02]  /*a9b0*/  @!P0 IMAD.MOV.U32 R18, RZ, RZ, R26 ;  /* 0x000000ffff128224 */ /* 0x004fe400078e001a */
[----:B------:R-:W-:Y:S02]  /*a9c0*/  @!P0 IMAD.MOV.U32 R19, RZ, RZ, R38 ;  /* 0x000000ffff138224 */ /* 0x000fe400078e0026 */
[----:B------:R-:W-:-:S04]  /*a9d0*/  @!P0 IMAD.WIDE.U32 R20, R24, 0x180, R18 ;  /* 0x0000018018148825 */ /* 0x000fc800078e0012 */
[----:B------:R-:W-:Y:S01]  /*a9e0*/  @!P0 IMAD.IADD R31, R21, 0x1, R31 ;  /* 0x00000001151f8824 */ /* 0x000fe200078e021f */
[----:B-1----:R-:W-:-:S04]  /*a9f0*/  @!P0 IADD3 R20, P1, P2, R20, R34, R11 ;  /* 0x0000002214148210 */ /* 0x002fc80007a3e00b */
[----:B------:R-:W-:Y:S01]  /*aa00*/  @!P0 IADD3.X R21, R31, R35, R8, P1, P2 ;  /* 0x000000231f158210 */ /* 0x000fe20000fe4408 */
[----:B------:R-:W-:Y:S01]  /*aa10*/  BSSY B1, `(.L_x_40) ;  /* 0x000000c000017945 */ /* 0x000fe20003800000 */
[----:B---3--:R-:W-:-:S04]  /*aa20*/  LOP3.LUT R15, R15, 0xff, RZ, 0xc0, !PT ;  /* 0x000000ff0f0f7812 */ /* 0x008fc800078ec0ff */
        /* <DEDUP_REMOVED lines=8> */
[----:B0-----:R-:W-:Y:S05]  /*aab0*/  @P0 BRA `(.L_x_41) ;  /* 0x0000000000040947 */ /* 0x001fea0003800000 */
[----:B------:R0:W5:Y:S02]  /*aac0*/  LDG.E.U8 R15, desc[UR26][R28.64+0x29] ;  /* 0x0000291a1c0f7981 */ /* 0x000164000c1e1100 */
.L_x_41:
[----:B------:R-:W-:Y:S05]  /*aad0*/  BSYNC B1 ;  /* 0x0000000000017941 */ /* 0x000fea0003800000 */
.L_x_40:
[----:B------:R-:W-:Y:S05]  /*aae0*/  @P0 BRA `(.L_x_42) ;  /* 0x0000004000d40947 */ /* 0x000fea0003800000 */
[----:B-----5:R-:W-:Y:S01]  /*aaf0*/  LOP3.LUT R15, R15, 0xff, RZ, 0xc0, !PT ;  /* 0x000000ff0f0f7812 */ /* 0x020fe200078ec0ff */
[----:B------:R-:W-:Y:S01]  /*ab00*/  IMAD.MOV.U32 R27, RZ, RZ, R38 ;  /* 0x000000ffff1b7224 */ /* 0x000fe200078e0026 */
[----:B------:R-:W-:Y:S01]  /*ab10*/  ULDC.64 UR6, c[0x0][0x5c0] ;  /* 0x0001700000067ab9 */ /* 0x000fe20000000a00 */
[----:B------:R-:W-:Y:S01]  /*ab20*/  IMAD R25, R25, 0x180, RZ ;  /* 0x0000018019197824 */ /* 0x000fe200078e02ff */
[----:B------:R-:W-:Y:S01]  /*ab30*/  F2FP.F16.E4M3.UNPACK_B R15, R15 ;  /* 0x0000000fff0f723e */ /* 0x000fe200020006ff */
[----:B------:R-:W-:-:S04]  /*ab40*/  IMAD.WIDE.U32 R26, R24, 0x180, R26 ;  /* 0x00000180181a7825 */ /* 0x000fc800078e001a */
[----:B------:R-:W-:Y:S01]  /*ab50*/  HADD2.F32 R15, -RZ, R15.H0_H0 ;  /* 0x2000000fff0f7230 */ /* 0x000fe20000004100 */
[----:B------:R-:W-:Y:S01]  /*ab60*/  IADD3 R26, P0, P1, R26, UR6, R11 ;  /* 0x000000061a1a7c10 */ /* 0x000fe2000f91e00b */
[----:B------:R-:W-:-:S03]  /*ab70*/  IMAD.IADD R25, R27, 0x1, R25 ;  /* 0x000000011b197824 */ /* 0x000fc600078e0219 */
[----:B------:R-:W-:Y:S02]  /*ab80*/  FMUL R15, R15, R6 ;  /* 0x000000060f0f7220 */ /* 0x000fe40000400000 */
[----:B------:R-:W-:Y:S02]  /*ab90*/  IADD3.X R27, R25, UR7, R8, P0, P1 ;  /* 0x00000007191b7c10 */ /* 0x000fe400087e2408 */
[----:B------:R-:W-:-:S05]  /*aba0*/  FFMA R15, R14, R5, R15 ;  /* 0x000000050e0f7223 */ /* 0x000fca000000000f */
[----:B------:R-:W-:-:S05]  /*abb0*/  F2FP.SATFINITE.E4M3.F32.PACK_AB_MERGE_C R15, RZ, R15, RZ ;  /* 0x0000000fff0f723e */ /* 0x000fca00048070ff */
[----:B------:R1:W-:Y:S01]  /*abc0*/  STG.E.U8 desc[UR26][R26.64+0x29], R15 ;  /* 0x0000290f1a007986 */ /* 0x0003e2000c10111a */
[----:B------:R-:W-:Y:S05]  /*abd0*/  BRA `(.L_x_42) ;  /* 0x0000004000987947 */ /* 0x000fea0003800000 */
.L_x_39:
[----:B------:R-:W-:Y:S01]  /*abe0*/  ISETP.GE.AND P2, PT, R33, 0x9, PT ;  /* 0x000000092100780c */ /* 0x000fe20003f46270 */
[-C--:B------:R-:W-:Y:S01]  /*abf0*/  FMUL R154, R154, R5.reuse ;  /* 0x000000059a9a7220 */ /* 0x080fe20000400000 */
[----:B------:R-:W-:Y:S01]  /*ac00*/  LOP3.LUT R180, R180, 0xfffffdff, RZ, 0xc0, !PT ;  /* 0xfffffdffb4b47812 */ /* 0x000fe200078ec0ff */
[-C--:B------:R-:W-:Y:S01]  /*ac10*/  FMUL R16, R16, R5.reuse ;  /* 0x0000000510107220 */ /* 0x080fe20000400000 */
[----:B------:R-:W-:Y:S01]  /*ac20*/  ISETP.LT.OR P5, PT, R32, 0x1, !P2 ;  /* 0x000000012000780c */ /* 0x000fe200057a1670 */
[-C--:B------:R-:W-:Y:S01]  /*ac30*/  FMUL R152, R152, R5.reuse ;  /* 0x0000000598987220 */ /* 0x080fe20000400000 */
[C---:B------:R-:W-:Y:S01]  /*ac40*/  ISETP.LT.OR P4, PT, R32.reuse, 0x2, !P2 ;  /* 0x000000022000780c */ /* 0x040fe20005781670 */
[-C--:B------:R-:W-:Y:S01]  /*ac50*/  FMUL R137, R137, R5.reuse ;  /* 0x0000000589897220 */ /* 0x080fe20000400000 */
[----:B------:R-:W-:Y:S01]  /*ac60*/  ISETP.LT.OR P3, PT, R32, 0x9, !P2 ;  /* 0x000000092000780c */ /* 0x000fe20005761670 */
[-C--:B------:R-:W-:Y:S01]  /*ac70*/  FMUL R196, R196, R5.reuse ;  /* 0x00000005c4c47220 */ /* 0x080fe20000400000 */
[----:B------:R-:W-:Y:S01]  /*ac80*/  F2FP.SATFINITE.E4M3.F32.PACK_AB_MERGE_C R69, RZ, R154, RZ ;  /* 0x0000009aff45723e */ /* 0x000fe200048070ff */
[-C--:B------:R-:W-:Y:S01]  /*ac90*/  FMUL R194, R194, R5.reuse ;  /* 0x00000005c2c27220 */ /* 0x080fe20000400000 */
[----:B------:R-:W-:Y:S01]  /*aca0*/  F2FP.SATFINITE.E4M3.F32.PACK_AB_MERGE_C R71, RZ, R16, RZ ;  /* 0x00000010ff47723e */ /* 0x000fe200048070ff */
[-C--:B------:R-:W-:Y:S01]  /*acb0*/  FMUL R193, R193, R5.reuse ;  /* 0x00000005c1c17220 */ /* 0x080fe20000400000 */
[----:B------:R-:W-:Y:S01]  /*acc0*/  @P2 LOP3.LUT R180, R180, 0x200, RZ, 0xfc, !PT ;  /* 0x00000200b4b42812 */ /* 0x000fe200078efcff */
[-C--:B------:R-:W-:Y:S01]  /*acd0*/  FMUL R185, R185, R5.reuse ;  /* 0x00000005b9b97220 */ /* 0x080fe20000400000 */
[----:B------:R-:W-:Y:S01]  /*ace0*/  ISETP.LT.OR P2, PT, R32, 0xa, !P2 ;  /* 0x0000000a2000780c */ /* 0x000fe20005741670 */
[----:B------:R-:W0:Y:S01]  /*acf0*/  @!P5 LDC.64 R34, c[0x0][0x5c0] ;  /* 0x00017000ff22db82 */ /* 0x000e220000000a00 */
[----:B------:R-:W-:Y:S01]  /*ad00*/  LOP3.LUT R180, R180, 0xffffff7f, RZ, 0xc0, !PT ;  /* 0xffffff7fb4b47812 */ /* 0x000fe200078ec0ff */
[-C--:B------:R-:W-:Y:S01]  /*ad10*/  FMUL R140, R140, R5.reuse ;  /* 0x000000058c8c7220 */ /* 0x080fe20000400000 */
[----:B------:R-:W-:Y:S01]  /*ad20*/  F2FP.SATFINITE.E4M3.F32.PACK_AB_MERGE_C R73, RZ, R152, RZ ;  /* 0x00000098ff49723e */ /* 0x000fe200048070ff */
[-C--:B------:R-:W-:Y:S01]  /*ad30*/  FMUL R178, R178, R5.reuse ;  /* 0x00000005b2b27220 */ /* 0x080fe20000400000 */
[----:B------:R-:W-:Y:S01]  /*ad40*/  @P5 LOP3.LUT R180, R180, 0x80, RZ, 0xfc, !PT ;  /* 0x00000080b4b45812 */ /* 0x000fe200078efcff */
[----:B------:R-:W-:Y:S01]  /*ad50*/  FMUL R172, R172, R5 ;  /* 0x00000005acac7220 */ /* 0x000fe20000400000 */
[----:B------:R-:W-:Y:S01]  /*ad60*/  F2FP.SATFINITE.E4M3.F32.PACK_AB_MERGE_C R137, RZ, R137, RZ ;  /* 0x00000089ff89723e */ /* 0x000fe200048070ff */
[----:B------:R-:W1:Y:S01]  /*ad70*/  @!P4 LDC.64 R28, c[0x0][0x5c0] ;  /* 0x00017000ff1ccb82 */ /* 0x000e620000000a00 */
[----:B------:R-:W-:Y:S01]  /*ad80*/  LOP3.LUT R180, R180, 0xffffffbf, RZ, 0xc0, !PT ;  /* 0xffffffbfb4b47812 */ /* 0x000fe200078ec0ff */
[----:B------:R-:W-:Y:S01]  /*ad90*/  FMUL R191, R191, R5 ;  /* 0x00000005bfbf7220 */ /* 0x000fe20000400000 */
[----:B------:R-:W-:Y:S01]  /*ada0*/  F2FP.SATFINITE.E4M3.F32.PACK_AB_MERGE_C R193, RZ, R193, RZ ;  /* 0x000000c1ffc1723e */ /* 0x000fe200048070ff */
[-C--:B------:R-:W-:Y:S01]  /*adb0*/  FMUL R145, R145, R5.reuse ;  /* 0x0000000591917220 */ /* 0x080fe20000400000 */
[----:B------:R-:W-:Y:S01]  /*adc0*/  @P4 LOP3.LUT R180, R180, 0x40, RZ, 0xfc, !PT ;  /* 0x00000040b4b44812 */ /* 0x000fe200078efcff */
[----:B------:R-:W-:Y:S01]  /*add0*/  FMUL R135, R135, R5 ;  /* 0x0000000587877220 */ /* 0x000fe20000400000 */
[----:B------:R-:W-:Y:S01]  /*ade0*/  F2FP.SATFINITE.E4M3.F32.PACK_AB_MERGE_C R185, RZ, R185, RZ ;  /* 0x000000b9ffb9723e */ /* 0x000fe200048070ff */
[----:B------:R-:W2:Y:S01]  /*adf0*/  @!P3 LDC.64 R30, c[0x0][0x5c0] ;  /* 0x00017000ff1ebb82 */ /* 0x000ea20000000a00 */
[----:B------:R-:W-:Y:S01]  /*ae00*/  LOP3.LUT R180, R180, 0xfff7ffff, RZ, 0xc0, !PT ;  /* 0xfff7ffffb4b47812 */ /* 0x000fe200078ec0ff */
[----:B------:R-:W-:Y:S01]  /*ae10*/  FMUL R132, R132, R5 ;  /* 0x0000000584847220 */ /* 0x000fe20000400000 */
[----:B------:R-:W-:Y:S01]  /*ae20*/  F2FP.SATFINITE.E4M3.F32.PACK_AB_MERGE_C R191, RZ, R191, RZ ;  /* 0x000000bfffbf723e */ /* 0x000fe200048070ff */
[-C--:B------:R-:W-:Y:S01]  /*ae30*/  FMUL R128, R128, R5.reuse ;  /* 0x0000000580807220 */ /* 0x080fe20000400000 */
[----:B------:R-:W-:Y:S01]  /*ae40*/  @P3 LOP3.LUT R180, R180, 0x80000, RZ, 0xfc, !PT ;  /* 0x00080000b4b43812 */ /* 0x000fe200078efcff */
[----:B------:R-:W-:Y:S01]  /*ae50*/  FMUL R123, R123, R5 ;  /* 0x000000057b7b7220 */ /* 0x000fe20000400000 */
[----:B------:R-:W-:Y:S01]  /*ae60*/  F2FP.SATFINITE.E4M3.F32.PACK_AB_MERGE_C R145, RZ, R145, RZ ;  /* 0x00000091ff91723e */ /* 0x000fe200048070ff */
[-C--:B------:R-:W-:Y:S01]  /*ae70*/  FMUL R143, R143, R5.reuse ;  /* 0x000000058f8f7220 */ /* 0x080fe20000400000 */
[--C-:B0-----:R-:W-:Y:S01]  /*ae80*/  @!P5 IADD3 R52, P0, P1, R26, R34, R11.reuse ;  /* 0x000000221a34d210 */ /* 0x101fe2000791e00b */
[-C--:B------:R-:W-:Y:S01]  /*ae90*/  FMUL R187, R187, R5.reuse ;  /* 0x00000005bbbb7220 */ /* 0x080fe20000400000 */
[----:B------:R-:W-:Y:S01]  /*aea0*/  LOP3.LUT R180, R180, 0xfffbffff, RZ, 0xc0, !PT ;  /* 0xfffbffffb4b47812 */ /* 0x000fe200078ec0ff */
[----:B------:R-:W-:Y:S01]  /*aeb0*/  FMUL R15, R15, R5 ;  /* 0x000000050f0f7220 */ /* 0x000fe20000400000 */
[--C-:B------:R-:W-:Y:S01]  /*aec0*/  @!P5 IADD3.X R53, R38, R35, R8.reuse, P0, P1 ;  /* 0x000000232635d210 */ /* 0x100fe200007e2408 */
[-C--:B------:R-:W-:Y:S01]  /*aed0*/  FMUL R126, R126, R5.reuse ;  /* 0x000000057e7e7220 */ /* 0x080fe20000400000 */
[----:B------:R-:W-:Y:S01]  /*aee0*/  @P2 LOP3.LUT R180, R180, 0x40000, RZ, 0xfc, !PT ;  /* 0x00040000b4b42812 */ /* 0x000fe200078efcff */
[-C--:B------:R-:W-:Y:S01]  /*aef0*/  FMUL R129, R129, R5.reuse ;  /* 0x0000000581817220 */ /* 0x080fe20000400000 */
[--C-:B-1----:R-:W-:Y:S01]  /*af00*/  @!P4 IADD3 R48, P0, P1, R26, R28, R11.reuse ;  /* 0x0000001c1a30c210 */ /* 0x102fe2000791e00b */
[-C--:B------:R-:W-:Y:S01]  /*af10*/  FMUL R134, R134, R5.reuse ;  /* 0x0000000586867220 */ /* 0x080fe20000400000 */
[----:B------:R-:W-:Y:S01]  /*af20*/  LOP3.LUT R180, R180, 0xffffdfff, RZ, 0xc0, !PT ;  /* 0xffffdfffb4b47812 */ /* 0x000fe200078ec0ff */
[----:B------:R-:W-:Y:S01]  /*af30*/  FMUL R138, R138, R5 ;  /* 0x000000058a8a7220 */ /* 0x000fe20000400000 */
[--C-:B------:R-:W-:Y:S01]  /*af40*/  @!P4 IADD3.X R49, R38, R29, R8.reuse, P0, P1 ;  /* 0x0000001d2631c210 */ /* 0x100fe200007e2408 */
[-C--:B------:R-:W-:Y:S01]  /*af50*/  FMUL R146, R146, R5.reuse ;  /* 0x0000000592927220 */ /* 0x080fe20000400000 */
[----:B------:R-:W0:Y:S01]  /*af60*/  @!P2 LDC.64 R28, c[0x0][0x5c0] ;  /* 0x00017000ff1cab82 */ /* 0x000e220000000a00 */
[----:B--2---:R-:W-:Y:S01]  /*af70*/  @!P3 IADD3 R56, P0, P1, R26, R30, R11 ;  /* 0x0000001e1a38b210 */ /* 0x004fe2000791e00b */
[----:B------:R-:W-:Y:S01]  /*af80*/  FMUL R148, R148, R5 ;  /* 0x0000000594947220 */ /* 0x000fe20000400000 */
[----:B------:R-:W-:Y:S01]  /*af90*/  F2FP.SATFINITE.E4M3.F32.PACK_AB_MERGE_C R135, RZ, R135, RZ ;  /* 0x00000087ff87723e */ /* 0x000fe200048070ff */
[----:B------:R-:W-:Y:S01]  /*afa0*/  FMUL R150, R150, R5 ;  /* 0x0000000596967220 */ /* 0x000fe20000400000 */
[----:B------:R-:W-:Y:S01]  /*afb0*/  @!P3 IADD3.X R57, R38, R31, R8, P0, P1 ;  /* 0x0000001f2639b210 */ /* 0x000fe200007e2408 */
[----:B------:R-:W-:Y:S01]  /*afc0*/  FMUL R157, R157, R5 ;  /* 0x000000059d9d7220 */ /* 0x000fe20000400000 */
[----:B------:R-:W-:Y:S01]  /*afd0*/  F2FP.SATFINITE.E4M3.F32.PACK_AB_MERGE_C R123, RZ, R123, RZ ;  /* 0x0000007bff7b723e */ /* 0x000fe200048070ff */
[----:B------:R-:W-:Y:S01]  /*afe0*/  BSSY B1, `(.L_x_43) ;  /* 0x00000ef000017945 */ /* 0x000fe20003800000 */
[----:B------:R-:W-:-:S02]  /*aff0*/  F2FP.SATFINITE.E4M3.F32.PACK_AB_MERGE_C R143, RZ, R143, RZ ;  /* 0x0000008fff8f723e */ /* 0x000fc400048070ff */
[----:B------:R-:W-:Y:S02]  /*b000*/  F2FP.SATFINITE.E4M3.F32.PACK_AB_MERGE_C R187, RZ, R187, RZ ;  /* 0x000000bbffbb723e */ /* 0x000fe400048070ff */
[----:B------:R-:W-:Y:S02]  /*b010*/  F2FP.SATFINITE.E4M3.F32.PACK_AB_MERGE_C R15, RZ, R15, RZ ;  /* 0x0000000fff0f723e */ /* 0x000fe400048070ff */
[----:B------:R-:W-:Y:S02]  /*b020*/  F2FP.SATFINITE.E4M3.F32.PACK_AB_MERGE_C R129, RZ, R129, RZ ;  /* 0x00000081ff81723e */ /* 0x000fe400048070ff */
[----:B------:R-:W-:Y:S02]  /*b030*/  F2FP.SATFINITE.E4M3.F32.PACK_AB_MERGE_C R157, RZ, R157, RZ ;  /* 0x0000009dff9d723e */ /* 0x000fe400048070ff */
[----:B0-----:R-:W-:-:S04]  /*b040*/  @!P2 IADD3 R54, P0, P1, R26, R28, R11 ;  /* 0x0000001c1a36a210 */ /* 0x001fc8000791e00b */
[----:B------:R-:W-:Y:S02]  /*b050*/  @!P2 IADD3.X R55, R38, R29, R8, P0, P1 ;  /* 0x0000001d2637a210 */ /* 0x000fe400007e2408 */
[----:B------:R-:W-:-:S04]  /*b060*/  ISETP.GE.AND P2, PT, R33, 0x81, PT ;  /* 0x000000812100780c */ /* 0x000fc80003f46270 */
[----:B------:R-:W-:-:S09]  /*b070*/  ISETP.LT.OR P3, PT, R32, 0x1, !P2 ;  /* 0x000000012000780c */ /* 0x000fd20005761670 */
[----:B------:R-:W-:-:S04]  /*b080*/  @P2 LOP3.LUT R180, R180, 0x2000, RZ, 0xfc, !PT ;  /* 0x00002000b4b42812 */ /* 0x000fc800078efcff */
[----:B------:R-:W0:Y:S01]  /*b090*/  @!P3 LDC.64 R28, c[0x0][0x5c0] ;  /* 0x00017000ff1cbb82 */ /* 0x000e220000000a00 */
[----:B------:R-:W-:-:S04]  /*b0a0*/  LOP3.LUT R180, R180, 0xfffdffff, RZ, 0xc0, !PT ;  /* 0xfffdffffb4b47812 */ /* 0x000fc800078ec0ff */
        /* <DEDUP_REMOVED lines=22> */
[----:B------:R-:W-:-:S04]  /*b210*/  ISETP.GE.AND P0, PT, R33, 0x101, PT ;  /* 0x000001012100780c */ /* 0x000fc80003f06270 */
[----:B------:R-:W-:Y:S02]  /*b220*/  ISETP.LT.OR P3, PT, R32, 0x1, !P0 ;  /* 0x000000012000780c */ /* 0x000fe40004761670 */
[----:B------:R-:W-:-:S11]  /*b230*/  P2R R67, PR, RZ, 0x1 ;  /* 0x00000001ff437803 */ /* 0x000fd60000000000 */
        /* <DEDUP_REMOVED lines=24> */
[C---:B------:R-:W-:Y:S02]  /*b3c0*/  ISETP.LT.OR P0, PT, R32.reuse, 0x1, !P1 ;  /* 0x000000012000780c */ /* 0x040fe40004f01670 */
[----:B------:R-:W-:Y:S02]  /*b3d0*/  ISETP.LT.OR P4, PT, R32, 0xa, !P1 ;  /* 0x0000000a2000780c */ /* 0x000fe40004f81670 */
[----:B------:R-:W-:Y:S02]  /*b3e0*/  P2R R68, PR, RZ, 0x2 ;  /* 0x00000002ff447803 */ /* 0x000fe40000000000 */
[----:B------:R-:W-:-:S07]  /*b3f0*/  P2R R83, PR, RZ, 0x10 ;  /* 0x00000010ff537803 */ /* 0x000fce0000000000 */
        /* <DEDUP_REMOVED lines=8> */
[----:B------:R-:W-:Y:S02]  /*b480*/  ISETP.LT.OR P0, PT, R32, 0x9, !P1 ;  /* 0x000000092000780c */ /* 0x000fe40004f01670 */
[----:B------:R-:W-:-:S11]  /*b490*/  LOP3.LUT R180, R180, 0xfffffffe, RZ, 0xc0, !PT ;  /* 0xfffffffeb4b47812 */ /* 0x000fd600078ec0ff */
[C-C-:B------:R-:W-:Y:S02]  /*b4a0*/  @!P0 IADD3 R79, P2, P3, R11.reuse, R26, R10.reuse ;  /* 0x0000001a0b4f8210 */ /* 0x140fe40007b5e00a */
[----:B------:R-:W-:Y:S02]  /*b4b0*/  @P0 LOP3.LUT R180, R180, 0x1, RZ, 0xfc, !PT ;  /* 0x00000001b4b40812 */ /* 0x000fe400078efcff */
[----:B------:R-:W-:Y:S02]  /*b4c0*/  @!P0 IADD3.X R76, R8, R38, R7, P2, P3 ;  /* 0x00000026084c8210 */ /* 0x000fe400017e6407 */
[----:B------:R-:W-:-:S04]  /*b4d0*/  @!P4 IADD3 R65, P3, P2, R11, R26, R10 ;  /* 0x0000001a0b41c210 */ /* 0x000fc80007a7e00a */
[----:B------:R-:W-:Y:S02]  /*b4e0*/  @!P4 IADD3.X R66, R8, R38, R7, P3, P2 ;  /* 0x000000260842c210 */ /* 0x000fe40001fe4407 */
[----:B------:R-:W-:Y:S02]  /*b4f0*/  ISETP.GE.AND P2, PT, R33, 0x109, PT ;  /* 0x000001092100780c */ /* 0x000fe40003f46270 */
[----:B------:R-:W-:Y:S02]  /*b500*/  LOP3.LUT P4, RZ, R180, 0x40, RZ, 0xc0, !PT ;  /* 0x00000040b4ff7812 */ /* 0x000fe4000788c0ff */
[C---:B------:R-:W-:Y:S02]  /*b510*/  ISETP.LT.OR P5, PT, R32.reuse, 0x1, !P2 ;  /* 0x000000012000780c */ /* 0x040fe400057a1670 */
[----:B------:R-:W-:Y:S02]  /*b520*/  ISETP.LT.OR P1, PT, R32, 0x9, !P2 ;  /* 0x000000092000780c */ /* 0x000fe40005721670 */
[----:B------:R-:W-:-:S02]  /*b530*/  P2R R81, PR, RZ, 0x4 ;  /* 0x00000004ff517803 */ /* 0x000fc40000000000 */
[----:B------:R-:W-:Y:S02]  /*b540*/  P2R R82, PR, RZ, 0x2 ;  /* 0x00000002ff527803 */ /* 0x000fe40000000000 */
[----:B------:R-:W-:-:S05]  /*b550*/  P2R R74, PR, RZ, 0x20 ;  /* 0x00000020ff4a7803 */ /* 0x000fca0000000000 */
[----:B------:R-:W-:-:S04]  /*b560*/  @!P5 IADD3 R63, P6, P3, R11, R26, R12 ;  /* 0x0000001a0b3fd210 */ /* 0x000fc80007bde00c */
[----:B------:R-:W-:Y:S02]  /*b570*/  @!P5 IADD3.X R64, R8, R38, R9, P6, P3 ;  /* 0x000000260840d210 */ /* 0x000fe400037e6409 */
[----:B------:R-:W-:Y:S02]  /*b580*/  ISETP.LT.OR P6, PT, R32, 0x2, !P2 ;  /* 0x000000022000780c */ /* 0x000fe400057c1670 */
[----:B------:R-:W-:Y:S02]  /*b590*/  LOP3.LUT P5, RZ, R180, 0x80, RZ, 0xc0, !PT ;  /* 0x00000080b4ff7812 */ /* 0x000fe400078ac0ff */
[----:B------:R-:W-:-:S09]  /*b5a0*/  P2R R78, PR, RZ, 0x40 ;  /* 0x00000040ff4e7803 */ /* 0x000fd20000000000 */
[----:B------:R-:W-:-:S04]  /*b5b0*/  @!P6 IADD3 R61, P0, P3, R11, R26, R12 ;  /* 0x0000001a0b3de210 */ /* 0x000fc80007b1e00c */
[----:B------:R-:W-:Y:S02]  /*b5c0*/  @!P6 IADD3.X R62, R8, R38, R9, P0, P3 ;  /* 0x00000026083ee210 */ /* 0x000fe400007e6409 */
[----:B------:R-:W-:-:S04]  /*b5d0*/  @!P1 IADD3 R59, P0, P3, R11, R26, R12 ;  /* 0x0000001a0b3b9210 */ /* 0x000fc80007b1e00c */
[----:B------:R-:W-:Y:S02]  /*b5e0*/  @!P1 IADD3.X R60, R8, R38, R9, P0, P3 ;  /* 0x00000026083c9210 */ /* 0x000fe400007e6409 */
[----:B------:R-:W-:-:S04]  /*b5f0*/  ISETP.LT.OR P0, PT, R32, 0xa, !P2 ;  /* 0x0000000a2000780c */ /* 0x000fc80005701670 */
[----:B------:R-:W-:-:S09]  /*b600*/  P2R R80, PR, RZ, 0x1 ;  /* 0x00000001ff507803 */ /* 0x000fd20000000000 */
[----:B------:R-:W-:-:S04]  /*b610*/  @!P0 IADD3 R39, P6, P3, R11, R26, R12 ;  /* 0x0000001a0b278210 */ /* 0x000fc80007bde00c */
[----:B------:R-:W-:Y:S02]  /*b620*/  @!P0 IADD3.X R58, R8, R38, R9, P6, P3 ;  /* 0x00000026083a8210 */ /* 0x000fe400037e6409 */
[----:B------:R-:W-:Y:S02]  /*b630*/  ISETP.GE.AND P3, PT, R33, 0x1, PT ;  /* 0x000000012100780c */ /* 0x000fe40003f66270 */
[----:B------:R-:W-:Y:S02]  /*b640*/  LOP3.LUT P6, RZ, R180, 0x1, RZ, 0xc0, !PT ;  /* 0x00000001b4ff7812 */ /* 0x000fe400078cc0ff */
[C---:B------:R-:W-:Y:S02]  /*b650*/  ISETP.LT.OR P1, PT, R32.reuse, 0x1, !P3 ;  /* 0x000000012000780c */ /* 0x040fe40005f21670 */
[----:B------:R-:W-:-:S11]  /*b660*/  ISETP.LT.OR P0, PT, R32, 0x2, !P3 ;  /* 0x000000022000780c */ /* 0x000fd60005f01670 */
[----:B------:R-:W0:Y:S02]  /*b670*/  @!P1 LDC.64 R28, c[0x0][0x5c0] ;  /* 0x00017000ff1c9b82 */ /* 0x000e240000000a00 */
[----:B0-----:R-:W-:-:S05]  /*b680*/  @!P1 IADD3 R28, P2, R26, R28, RZ ;  /* 0x0000001c1a1c9210 */ /* 0x001fca0007f5e0ff */
[----:B------:R-:W-:-:S05]  /*b690*/  @!P1 IMAD.X R29, R38, 0x1, R29, P2 ;  /* 0x00000001261d9824 */ /* 0x000fca00010e061d */
[----:B------:R0:W-:Y:S02]  /*b6a0*/  @!P1 STG.E.U8 desc[UR26][R28.64], R69 ;  /* 0x000000451c009986 */ /* 0x0001e4000c10111a */
[----:B0-----:R-:W0:Y:S01]  /*b6b0*/  @!P0 LDC.64 R28, c[0x0][0x5c0] ;  /* 0x00017000ff1c8b82 */ /* 0x001e220000000a00 */
[----:B------:R-:W-:Y:S02]  /*b6c0*/  F2FP.SATFINITE.E4M3.F32.PACK_AB_MERGE_C R69, RZ, R196, RZ ;  /* 0x000000c4ff45723e */ /* 0x000fe400048070ff */
[----:B0-----:R-:W-:-:S05]  /*b6d0*/  @!P0 IADD3 R28, P1, R26, R28, RZ ;  /* 0x0000001c1a1c8210 */ /* 0x001fca0007f3e0ff */
[----:B------:R-:W-:Y:S01]  /*b6e0*/  @!P0 IMAD.X R29, R38, 0x1, R29, P1 ;  /* 0x00000001261d8824 */ /* 0x000fe200008e061d */
[----:B------:R-:W-:-:S04]  /*b6f0*/  ISETP.LT.OR P1, PT, R32, 0x9, !P3 ;  /* 0x000000092000780c */ /* 0x000fc80005f21670 */
[----:B------:R0:W-:Y:S01]  /*b700*/  @!P0 STG.E.U8 desc[UR26][R28.64+0x1], R71 ;  /* 0x000001471c008986 */ /* 0x0001e2000c10111a */
[----:B------:R-:W-:-:S03]  /*b710*/  LOP3.LUT P0, RZ, R180, 0x4, RZ, 0xc0, !PT ;  /* 0x00000004b4ff7812 */ /* 0x000fc6000780c0ff */
[----:B------:R1:W-:Y:S01]  /*b720*/  @!P5 STG.E.U8 desc[UR26][R52.64], R73 ;  /* 0x000000493400d986 */ /* 0x0003e2000c10111a */
[----:B------:R-:W-:-:S03]  /*b730*/  LOP3.LUT P5, RZ, R180, 0x100, RZ, 0xc0, !PT ;  /* 0x00000100b4ff7812 */ /* 0x000fc600078ac0ff */
[----:B------:R2:W-:Y:S01]  /*b740*/  @!P4 STG.E.U8 desc[UR26][R48.64+0x1], R137 ;  /* 0x000001893000c986 */ /* 0x0005e2000c10111a */
[----:B------:R-:W-:Y:S01]  /*b750*/  ISETP.LT.OR P4, PT, R32, 0xa, !P3 ;  /* 0x0000000a2000780c */ /* 0x000fe20005f81670 */
[----:B0-----:R-:W0:Y:S01]  /*b760*/  @!P1 LDC.64 R28, c[0x0][0x5c0] ;  /* 0x00017000ff1c9b82 */ /* 0x001e220000000a00 */
[----:B-1----:R-:W-:Y:S02]  /*b770*/  P2R R52, PR, RZ, 0x20 ;  /* 0x00000020ff347803 */ /* 0x002fe40000000000 */
[C---:B------:R-:W-:Y:S02]  /*b780*/  LOP3.LUT P5, RZ, R180.reuse, 0x20000, RZ, 0xc0, !PT ;  /* 0x00020000b4ff7812 */ /* 0x040fe400078ac0ff */
[----:B--2---:R-:W-:Y:S02]  /*b790*/  F2FP.SATFINITE.E4M3.F32.PACK_AB_MERGE_C R49, RZ, R194, RZ ;  /* 0x000000c2ff31723e */ /* 0x004fe400048070ff */
[----:B------:R-:W-:Y:S02]  /*b7a0*/  P2R R48, PR, RZ, 0x20 ;  /* 0x00000020ff307803 */ /* 0x000fe40000000000 */
[----:B------:R-:W-:-:S02]  /*b7b0*/  LOP3.LUT P5, RZ, R180, 0x40000, RZ, 0xc0, !PT ;  /* 0x00040000b4ff7812 */ /* 0x000fc400078ac0ff */
[----:B------:R-:W-:Y:S02]  /*b7c0*/  F2FP.SATFINITE.E4M3.F32.PACK_AB_MERGE_C R53, RZ, R140, RZ ;  /* 0x0000008cff35723e */ /* 0x000fe400048070ff */
[----:B------:R-:W-:Y:S02]  /*b7d0*/  P2R R16, PR, RZ, 0x20 ;  /* 0x00000020ff107803 */ /* 0x000fe40000000000 */
[----:B------:R-:W-:Y:S02]  /*b7e0*/  LOP3.LUT P5, RZ, R180, 0x80000, RZ, 0xc0, !PT ;  /* 0x00080000b4ff7812 */ /* 0x000fe400078ac0ff */
[----:B0-----:R-:W-:-:S05]  /*b7f0*/  @!P1 IADD3 R28, P2, R26, R28, RZ ;  /* 0x0000001c1a1c9210 */ /* 0x001fca0007f5e0ff */
[----:B------:R-:W-:Y:S01]  /*b800*/  @!P1 IMAD.X R29, R38, 0x1, R29, P2 ;  /* 0x00000001261d9824 */ /* 0x000fe200010e061d */
[----:B------:R-:W-:-:S04]  /*b810*/  LOP3.LUT P2, RZ, R180, 0x2, RZ, 0xc0, !PT ;  /* 0x00000002b4ff7812 */ /* 0x000fc8000784c0ff */
[----:B------:R0:W-:Y:S02]  /*b820*/  @!P1 STG.E.U8 desc[UR26][R28.64+0x8], R69 ;  /* 0x000008451c009986 */ /* 0x0001e4000c10111a */
[----:B0-----:R-:W0:Y:S02]  /*b830*/  @!P4 LDC.64 R28, c[0x0][0x5c0] ;  /* 0x00017000ff1ccb82 */ /* 0x001e240000000a00 */
[----:B0-----:R-:W-:-:S05]  /*b840*/  @!P4 IADD3 R28, P1, R26, R28, RZ ;  /* 0x0000001c1a1cc210 */ /* 0x001fca0007f3e0ff */
[----:B------:R-:W-:Y:S01]  /*b850*/  @!P4 IMAD.X R29, R38, 0x1, R29, P1 ;  /* 0x00000001261dc824 */ /* 0x000fe200008e061d */
[----:B------:R-:W-:-:S04]  /*b860*/  LOP3.LUT P1, RZ, R180, 0x10000, RZ, 0xc0, !PT ;  /* 0x00010000b4ff7812 */ /* 0x000fc8000782c0ff */
[----:B------:R0:W-:Y:S01]  /*b870*/  @!P4 STG.E.U8 desc[UR26][R28.64+0x9], R49 ;  /* 0x000009311c00c986 */ /* 0x0001e2000c10111a */
[----:B------:R-:W-:-:S03]  /*b880*/  LOP3.LUT P4, RZ, R180, 0x8000, RZ, 0xc0, !PT ;  /* 0x00008000b4ff7812 */ /* 0x000fc6000788c0ff */
[----:B------:R-:W-:Y:S01]  /*b890*/  @!P5 STG.E.U8 desc[UR26][R56.64+0x8], R193 ;  /* 0x000008c13800d986 */ /* 0x000fe2000c10111a */
[----:B------:R-:W-:Y:S01]  /*b8a0*/  ISETP.NE.AND P5, PT, R16, RZ, PT ;  /* 0x000000ff1000720c */ /* 0x000fe20003fa5270 */
[----:B0-----:R-:W0:Y:S01]  /*b8b0*/  @!P0 LDC.64 R28, c[0x0][0x5c0] ;  /* 0x00017000ff1c8b82 */ /* 0x001e220000000a00 */
[----:B------:R-:W-:-:S11]  /*b8c0*/  F2FP.SATFINITE.E4M3.F32.PACK_AB_MERGE_C R49, RZ, R178, RZ ;  /* 0x000000b2ff31723e */ /* 0x000fd600048070ff */
[----:B------:R1:W-:Y:S01]  /*b8d0*/  @!P5 STG.E.U8 desc[UR26][R54.64+0x9], R185 ;  /* 0x000009b93600d986 */ /* 0x0003e2000c10111a */
[----:B------:R-:W-:Y:S02]  /*b8e0*/  ISETP.NE.AND P5, PT, R48, RZ, PT ;  /* 0x000000ff3000720c */ /* 0x000fe40003fa5270 */
[----:B-1----:R-:W-:-:S11]  /*b8f0*/  F2FP.SATFINITE.E4M3.F32.PACK_AB_MERGE_C R55, RZ, R172, RZ ;  /* 0x000000acff37723e */ /* 0x002fd600048070ff */
[----:B------:R-:W-:Y:S01]  /*b900*/  @!P5 STG.E.U8 desc[UR26][R50.64], R53 ;  /* 0x000000353200d986 */ /* 0x000fe2000c10111a */
[----:B------:R-:W-:-:S13]  /*b910*/  ISETP.NE.AND P5, PT, R52, RZ, PT ;  /* 0x000000ff3400720c */ /* 0x000fda0003fa5270 */
[----:B------:R1:W-:Y:S01]  /*b920*/  @!P5 STG.E.U8 desc[UR26][R46.64+0x1], R49 ;  /* 0x000001312e00d986 */ /* 0x0003e2000c10111a */
[----:B0-----:R-:W-:-:S05]  /*b930*/  @!P0 IADD3 R28, P5, R75, R28, RZ ;  /* 0x0000001c4b1c8210 */ /* 0x001fca0007fbe0ff */
[----:B------:R-:W-:Y:S01]  /*b940*/  @!P0 IMAD.X R29, R70, 0x1, R29, P5 ;  /* 0x00000001461d8824 */ /* 0x000fe200028e061d */
[----:B------:R-:W-:-:S04]  /*b950*/  LOP3.LUT P5, RZ, R180, 0x4000, RZ, 0xc0, !PT ;  /* 0x00004000b4ff7812 */ /* 0x000fc800078ac0ff */
[----:B------:R0:W-:Y:S01]  /*b960*/  @!P0 STG.E.U8 desc[UR26][R28.64], R55 ;  /* 0x000000371c008986 */ /* 0x0001e2000c10111a */
[----:B-1----:R-:W1:Y:S01]  /*b970*/  @!P6 LDC.64 R46, c[0x0][0x5c0] ;  /* 0x00017000ff2eeb82 */ /* 0x002e620000000a00 */
[----:B------:R-:W-:-:S07]  /*b980*/  F2FP.SATFINITE.E4M3.F32.PACK_AB_MERGE_C R49, RZ, R132, RZ ;  /* 0x00000084ff31723e */ /* 0x000fce00048070ff */
[----:B0-----:R-:W0:Y:S02]  /*b990*/  @!P2 LDC.64 R28, c[0x0][0x5c0] ;  /* 0x00017000ff1cab82 */ /* 0x001e240000000a00 */
[----:B0-----:R-:W-:-:S05]  /*b9a0*/  @!P2 IADD3 R28, P0, R77, R28, RZ ;  /* 0x0000001c4d1ca210 */ /* 0x001fca0007f1e0ff */
[----:B------:R-:W-:Y:S01]  /*b9b0*/  @!P2 IMAD.X R29, R72, 0x1, R29, P0 ;  /* 0x00000001481da824 */ /* 0x000fe200000e061d */
[----:B------:R-:W-:-:S04]  /*b9c0*/  ISETP.NE.AND P0, PT, R80, RZ, PT ;  /* 0x000000ff5000720c */ /* 0x000fc80003f05270 */
[----:B------:R-:W-:Y:S01]  /*b9d0*/  @!P2 STG.E.U8 desc[UR26][R28.64+0x1], R191 ;  /* 0x000001bf1c00a986 */ /* 0x000fe2000c10111a */
[----:B------:R-:W-:-:S03]  /*b9e0*/  ISETP.NE.AND P2, PT, R81, RZ, PT ;  /* 0x000000ff5100720c */ /* 0x000fc60003f45270 */
[----:B------:R0:W-:Y:S01]  /*b9f0*/  @!P1 STG.E.U8 desc[UR26][R44.64+0x8], R145 ;  /* 0x000008912c009986 */ /* 0x0001e2000c10111a */
[----:B------:R-:W-:-:S03]  /*ba00*/  ISETP.NE.AND P1, PT, R82, RZ, PT ;  /* 0x000000ff5200720c */ /* 0x000fc60003f25270 */
[----:B------:R-:W-:Y:S01]  /*ba10*/  @!P4 STG.E.U8 desc[UR26][R42.64+0x9], R135 ;  /* 0x000009872a00c986 */ /* 0x000fe2000c10111a */
[----:B-1----:R-:W-:-:S05]  /*ba20*/  @!P6 IADD3 R46, P4, R79, R46, RZ ;  /* 0x0000002e4f2ee210 */ /* 0x002fca0007f9e0ff */
[----:B------:R-:W-:Y:S01]  /*ba30*/  @!P6 IMAD.X R47, R76, 0x1, R47, P4 ;  /* 0x000000014c2fe824 */ /* 0x000fe200020e062f */
[----:B------:R-:W-:Y:S02]  /*ba40*/  ISETP.NE.AND P4, PT, R83, RZ, PT ;  /* 0x000000ff5300720c */ /* 0x000fe40003f85270 */
[----:B0-----:R-:W-:Y:S02]  /*ba50*/  F2FP.SATFINITE.E4M3.F32.PACK_AB_MERGE_C R45, RZ, R128, RZ ;  /* 0x00000080ff2d723e */ /* 0x001fe400048070ff */
[----:B------:R-:W-:Y:S09]  /*ba60*/  @!P6 STG.E.U8 desc[UR26][R46.64+0x8], R49 ;  /* 0x000008312e00e986 */ /* 0x000ff2000c10111a */
[----:B------:R-:W0:Y:S02]  /*ba70*/  @!P4 LDC.64 R28, c[0x0][0x5c0] ;  /* 0x00017000ff1ccb82 */ /* 0x000e240000000a00 */
[----:B0-----:R-:W-:-:S05]  /*ba80*/  @!P4 IADD3 R28, P6, R65, R28, RZ ;  /* 0x0000001c411cc210 */ /* 0x001fca0007fde0ff */
[----:B------:R-:W-:Y:S01]  /*ba90*/  @!P4 IMAD.X R29, R66, 0x1, R29, P6 ;  /* 0x00000001421dc824 */ /* 0x000fe200030e061d */
[----:B------:R-:W-:-:S04]  /*baa0*/  ISETP.NE.AND P6, PT, R78, RZ, PT ;  /* 0x000000ff4e00720c */ /* 0x000fc80003fc5270 */
[----:B------:R0:W-:Y:S01]  /*bab0*/  @!P4 STG.E.U8 desc[UR26][R28.64+0x9], R45 ;  /* 0x0000092d1c00c986 */ /* 0x0001e2000c10111a */
[----:B------:R-:W-:-:S03]  /*bac0*/  LOP3.LUT P4, RZ, R180, 0x1000, RZ, 0xc0, !PT ;  /* 0x00001000b4ff7812 */ /* 0x000fc6000788c0ff */
[----:B------:R-:W-:Y:S01]  /*bad0*/  @!P5 STG.E.U8 desc[UR26][R40.64], R123 ;  /* 0x0000007b2800d986 */ /* 0x000fe2000c10111a */
[----:B------:R-:W-:-:S04]  /*bae0*/  ISETP.NE.AND P5, PT, R74, RZ, PT ;  /* 0x000000ff4a00720c */ /* 0x000fc80003fa5270 */
[----:B0-----:R-:W0:Y:S01]  /*baf0*/  @!P6 LDC.64 R28, c[0x0][0x5c0] ;  /* 0x00017000ff1ceb82 */ /* 0x001e220000000a00 */
[----:B------:R-:W-:-:S04]  /*bb00*/  F2FP.SATFINITE.E4M3.F32.PACK_AB_MERGE_C R45, RZ, R126, RZ ;  /* 0x0000007eff2d723e */ /* 0x000fc800048070ff */
[----:B------:R1:W-:Y:S04]  /*bb10*/  @!P4 STG.E.U8 desc[UR26][R36.64+0x1], R143 ;  /* 0x0000018f2400c986 */ /* 0x0003e8000c10111a */
[----:B------:R-:W2:Y:S08]  /*bb20*/  @!P5 LDC.64 R42, c[0x0][0x5c0] ;  /* 0x00017000ff2adb82 */ /* 0x000eb00000000a00 */
[----:B-1----:R-:W1:Y:S01]  /*bb30*/  @!P1 LDC.64 R36, c[0x0][0x5c0] ;  /* 0x00017000ff249b82 */ /* 0x002e620000000a00 */
[----:B--2---:R-:W-:-:S05]  /*bb40*/  @!P5 IADD3 R42, P4, R63, R42, RZ ;  /* 0x0000002a3f2ad210 */ /* 0x004fca0007f9e0ff */
[----:B------:R-:W-:Y:S01]  /*bb50*/  @!P5 IMAD.X R43, R64, 0x1, R43, P4 ;  /* 0x00000001402bd824 */ /* 0x000fe200020e062b */
[----:B0-----:R-:W-:-:S04]  /*bb60*/  @!P6 IADD3 R40, P4, R61, R28, RZ ;  /* 0x0000001c3d28e210 */ /* 0x001fc80007f9e0ff */
[----:B------:R-:W-:Y:S01]  /*bb70*/  @!P5 STG.E.U8 desc[UR26][R42.64], R187 ;  /* 0x000000bb2a00d986 */ /* 0x000fe2000c10111a */
[----:B------:R-:W-:Y:S01]  /*bb80*/  @!P6 IMAD.X R41, R62, 0x1, R29, P4 ;  /* 0x000000013e29e824 */ /* 0x000fe200020e061d */
[C---:B------:R-:W-:Y:S01]  /*bb90*/  LOP3.LUT P4, RZ, R180.reuse, 0x800, RZ, 0xc0, !PT ;  /* 0x00000800b4ff7812 */ /* 0x040fe2000788c0ff */
[----:B------:R-:W0:Y:S01]  /*bba0*/  @!P0 LDC.64 R28, c[0x0][0x5c0] ;  /* 0x00017000ff1c8b82 */ /* 0x000e220000000a00 */
[C---:B------:R-:W-:Y:S02]  /*bbb0*/  LOP3.LUT P5, RZ, R180.reuse, 0x400, RZ, 0xc0, !PT ;  /* 0x00000400b4ff7812 */ /* 0x040fe400078ac0ff */
[----:B------:R2:W-:Y:S01]  /*bbc0*/  @!P6 STG.E.U8 desc[UR26][R40.64+0x1], R15 ;  /* 0x0000010f2800e986 */ /* 0x0005e2000c10111a */
[----:B------:R-:W-:-:S08]  /*bbd0*/  LOP3.LUT R180, R180, 0xfffbffff, RZ, 0xc0, !PT ;  /* 0xfffbffffb4b47812 */ /* 0x000fd000078ec0ff */
[----:B------:R-:W-:Y:S01]  /*bbe0*/  @!P4 STG.E.U8 desc[UR26][R34.64+0x8], R45 ;  /* 0x0000082d2200c986 */ /* 0x000fe2000c10111a */
[----:B-1----:R-:W-:-:S03]  /*bbf0*/  @!P1 IADD3 R36, P4, R59, R36, RZ ;  /* 0x000000243b249210 */ /* 0x002fc60007f9e0ff */
[----:B------:R1:W-:Y:S02]  /*bc00*/  @!P5 STG.E.U8 desc[UR26][R30.64+0x9], R129 ;  /* 0x000009811e00d986 */ /* 0x0003e4000c10111a */
[----:B------:R-:W-:Y:S01]  /*bc10*/  @!P1 IMAD.X R37, R60, 0x1, R37, P4 ;  /* 0x000000013c259824 */ /* 0x000fe200020e0625 */
[----:B0-----:R-:W-:Y:S02]  /*bc20*/  @!P0 IADD3 R28, P4, R39, R28, RZ ;  /* 0x0000001c271c8210 */ /* 0x001fe40007f9e0ff */
[----:B------:R-:W-:-:S03]  /*bc30*/  F2FP.SATFINITE.E4M3.F32.PACK_AB_MERGE_C R39, RZ, R138, RZ ;  /* 0x0000008aff27723e */ /* 0x000fc600048070ff */
[----:B------:R-:W-:Y:S01]  /*bc40*/  @!P0 IMAD.X R29, R58, 0x1, R29, P4 ;  /* 0x000000013a1d8824 */ /* 0x000fe200020e061d */
[----:B------:R-:W-:-:S04]  /*bc50*/  ISETP.GE.AND P4, PT, R33, 0x181, PT ;  /* 0x000001812100780c */ /* 0x000fc80003f86270 */
[----:B------:R-:W-:-:S13]  /*bc60*/  ISETP.LT.OR P5, PT, R32, 0x1, !P4 ;  /* 0x000000012000780c */ /* 0x000fda00067a1670 */
[----:B--2---:R-:W0:Y:S01]  /*bc70*/  @!P5 LDC.64 R40, c[0x0][0x5c0] ;  /* 0x00017000ff28db82 */ /* 0x004e220000000a00 */
[----:B-1----:R-:W-:Y:S02]  /*bc80*/  @!P5 IMAD.MOV.U32 R30, RZ, RZ, R26 ;  /* 0x000000ffff1ed224 */ /* 0x002fe400078e001a */
[----:B------:R-:W-:Y:S02]  /*bc90*/  @!P5 IMAD.MOV.U32 R31, RZ, RZ, R38 ;  /* 0x000000ffff1fd224 */ /* 0x000fe400078e0026 */
[----:B------:R-:W-:Y:S02]  /*bca0*/  @!P5 IMAD R15, R25, 0x180, RZ ;  /* 0x00000180190fd824 */ /* 0x000fe400078e02ff */
[----:B------:R-:W-:-:S03]  /*bcb0*/  @!P5 IMAD.WIDE.U32 R34, R24, 0x180, R30 ;  /* 0x000001801822d825 */ /* 0x000fc600078e001e */
[----:B0-----:R-:W-:-:S04]  /*bcc0*/  @!P5 IADD3 R34, P6, R34, R40, RZ ;  /* 0x000000282222d210 */ /* 0x001fc80007fde0ff */
[----:B------:R-:W-:Y:S02]  /*bcd0*/  @!P5 IADD3.X R35, R41, R35, R15, P6, !PT ;  /* 0x000000232923d210 */ /* 0x000fe400037fe40f */
[----:B------:R-:W-:Y:S02]  /*bce0*/  ISETP.LT.OR P6, PT, R32, 0x2, !P4 ;  /* 0x000000022000780c */ /* 0x000fe400067c1670 */
[----:B------:R-:W-:-:S05]  /*bcf0*/  F2FP.SATFINITE.E4M3.F32.PACK_AB_MERGE_C R15, RZ, R134, RZ ;  /* 0x00000086ff0f723e */ /* 0x000fca00048070ff */
[----:B------:R0:W-:Y:S04]  /*bd00*/  @!P1 STG.E.U8 desc[UR26][R36.64+0x8], R15 ;  /* 0x0000080f24009986 */ /* 0x0001e8000c10111a */
[----:B------:R1:W-:Y:S01]  /*bd10*/  @!P0 STG.E.U8 desc[UR26][R28.64+0x9], R39 ;  /* 0x000009271c008986 */ /* 0x0003e2000c10111a */
[----:B------:R-:W-:Y:S01]  /*bd20*/  ISETP.NE.AND P0, PT, R67, RZ, PT ;  /* 0x000000ff4300720c */ /* 0x000fe20003f05270 */
[----:B------:R-:W2:Y:S01]  /*bd30*/  @!P6 LDC.64 R40, c[0x0][0x5c0] ;  /* 0x00017000ff28eb82 */ /* 0x000ea20000000a00 */
[----:B------:R-:W-:Y:S02]  /*bd40*/  @!P6 IMAD.MOV.U32 R30, RZ, RZ, R26 ;  /* 0x000000ffff1ee224 */ /* 0x000fe400078e001a */
[----:B------:R-:W-:Y:S02]  /*bd50*/  @!P6 IMAD.MOV.U32 R31, RZ, RZ, R38 ;  /* 0x000000ffff1fe224 */ /* 0x000fe400078e0026 */
[----:B------:R-:W-:Y:S01]  /*bd60*/  @!P6 IMAD R16, R25, 0x180, RZ ;  /* 0x000001801910e824 */ /* 0x000fe200078e02ff */
[----:B0-----:R-:W-:Y:S01]  /*bd70*/  F2FP.SATFINITE.E4M3.F32.PACK_AB_MERGE_C R15, RZ, R146, RZ ;  /* 0x00000092ff0f723e */ /* 0x001fe200048070ff */
[----:B------:R-:W-:Y:S01]  /*bd80*/  @!P6 IMAD.WIDE.U32 R30, R24, 0x180, R30 ;  /* 0x00000180181ee825 */ /* 0x000fe200078e001e */
[----:B------:R-:W-:-:S03]  /*bd90*/  F2FP.SATFINITE.E4M3.F32.PACK_AB_MERGE_C R37, RZ, R148, RZ ;  /* 0x00000094ff25723e */ /* 0x000fc600048070ff */
[----:B------:R1:W-:Y:S01]  /*bda0*/  @!P5 STG.E.U8 desc[UR26][R34.64], R15 ;  /* 0x0000000f2200d986 */ /* 0x0003e2000c10111a */
[----:B------:R-:W-:Y:S02]  /*bdb0*/  ISETP.GE.AND P5, PT, R33, 0x189, PT ;  /* 0x000001892100780c */ /* 0x000fe40003fa6270 */
[----:B--2---:R-:W-:-:S11]  /*bdc0*/  @!P6 IADD3 R30, P1, R30, R40, RZ ;  /* 0x000000281e1ee210 */ /* 0x004fd60007f3e0ff */
[----:B------:R-:W-:Y:S02]  /*bdd0*/  @P5 LOP3.LUT R180, R180, 0x40000, RZ, 0xfc, !PT ;  /* 0x00040000b4b45812 */ /* 0x000fe400078efcff */
[----:B------:R-:W-:Y:S02]  /*bde0*/  @!P6 IADD3.X R31, R41, R31, R16, P1, !PT ;  /* 0x0000001f291fe210 */ /* 0x000fe40000ffe410 */
[----:B------:R-:W-:Y:S02]  /*bdf0*/  ISETP.LT.OR P5, PT, R32, 0x1, !P5 ;  /* 0x000000012000780c */ /* 0x000fe40006fa1670 */
[----:B------:R-:W-:Y:S01]  /*be00*/  ISETP.NE.AND P1, PT, R68, RZ, PT ;  /* 0x000000ff4400720c */ /* 0x000fe20003f25270 */
[----:B------:R1:W-:Y:S01]  /*be10*/  @!P6 STG.E.U8 desc[UR26][R30.64+0x1], R37 ;  /* 0x000001251e00e986 */ /* 0x0003e2000c10111a */
[----:B------:R-:W-:-:S09]  /*be20*/  F2FP.SATFINITE.E4M3.F32.PACK_AB_MERGE_C R41, RZ, R150, RZ ;  /* 0x00000096ff29723e */ /* 0x000fd200048070ff */
[----:B------:R-:W-:Y:S05]  /*be30*/  @P5 BRA `(.L_x_44) ;  /* 0x0000000000245947 */ /* 0x000fea0003800000 */
[----:B-1----:R-:W-:Y:S01]  /*be40*/  IMAD.MOV.U32 R28, RZ, RZ, R26 ;  /* 0x000000ffff1c7224 */ /* 0x002fe200078e001a */
[----:B------:R-:W-:Y:S01]  /*be50*/  ULDC.64 UR6, c[0x0][0x5c0] ;  /* 0x0001700000067ab9 */ /* 0x000fe20000000a00 */
[----:B------:R-:W-:Y:S02]  /*be60*/  IMAD.MOV.U32 R29, RZ, RZ, R38 ;  /* 0x000000ffff1d7224 */ /* 0x000fe400078e0026 */
[----:B------:R-:W-:Y:S02]  /*be70*/  IMAD R15, R25, 0x180, RZ ;  /* 0x00000180190f7824 */ /* 0x000fe400078e02ff */
[----:B------:R-:W-:-:S04]  /*be80*/  IMAD.WIDE.U32 R28, R24, 0x180, R28 ;  /* 0x00000180181c7825 */ /* 0x000fc800078e001c */
[----:B------:R-:W-:Y:S01]  /*be90*/  IMAD.IADD R15, R29, 0x1, R15 ;  /* 0x000000011d0f7824 */ /* 0x000fe200078e020f */
[----:B------:R-:W-:-:S04]  /*bea0*/  IADD3 R28, P5, P6, R28, UR6, R11 ;  /* 0x000000061c1c7c10 */ /* 0x000fc8000febe00b */
[----:B------:R-:W-:-:S05]  /*beb0*/  IADD3.X R29, R15, UR7, R8, P5, P6 ;  /* 0x000000070f1d7c10 */ /* 0x000fca000afec408 */
[----:B------:R0:W-:Y:S04]  /*bec0*/  STG.E.U8 desc[UR26][R28.64], R41 ;  /* 0x000000291c007986 */ /* 0x0001e8000c10111a */
.L_x_44:
[----:B------:R-:W-:Y:S05]  /*bed0*/  BSYNC B1 ;  /* 0x0000000000017941 */ /* 0x000fea0003800000 */
.L_x_43:
[----:B------:R-:W-:Y:S01]  /*bee0*/  LOP3.LUT P5, RZ, R180, 0x40000, RZ, 0xc0, !PT ;  /* 0x00040000b4ff7812 */ /* 0x000fe200078ac0ff */
[----:B------:R-:W-:Y:S03]  /*bef0*/  BSSY B1, `(.L_x_45) ;  /* 0x000000c000017945 */ /* 0x000fe60003800000 */
[----:B------:R-:W-:-:S13]  /*bf00*/  ISETP.LT.OR P5, PT, R32, 0x2, !P5 ;  /* 0x000000022000780c */ /* 0x000fda0006fa1670 */
[----:B------:R-:W-:Y:S05]  /*bf10*/  @P5 BRA `(.L_x_46) ;  /* 0x0000000000245947 */ /* 0x000fea0003800000 */
[----:B01----:R-:W-:Y:S01]  /*bf20*/  IMAD.MOV.U32 R28, RZ, RZ, R26 ;  /* 0x000000ffff1c7224 */ /* 0x003fe200078e001a */
        /* <DEDUP_REMOVED lines=8> */
.L_x_46:
[----:B------:R-:W-:Y:S05]  /*bfb0*/  BSYNC B1 ;  /* 0x0000000000017941 */ /* 0x000fea0003800000 */
.L_x_45:
[----:B------:R-:W-:Y:S01]  /*bfc0*/  ISETP.LT.OR P6, PT, R32, 0x9, !P4 ;  /* 0x000000092000780c */ /* 0x000fe200067c1670 */
[-C--:B------:R-:W-:Y:S01]  /*bfd0*/  FMUL R173, R173, R5.reuse ;  /* 0x00000005adad7220 */ /* 0x080fe20000400000 */
[----:B------:R-:W-:Y:S01]  /*bfe0*/  P2R R16, PR, RZ, 0x1 ;  /* 0x00000001ff107803 */ /* 0x000fe20000000000 */
[-C--:B------:R-:W-:Y:S01]  /*bff0*/  FMUL R175, R175, R5.reuse ;  /* 0x00000005afaf7220 */ /* 0x080fe20000400000 */
[-C--:B------:R-:W-:Y:S01]  /*c000*/  FMUL R181, R181, R5.reuse ;  /* 0x00000005b5b57220 */ /* 0x080fe20000400000 */
[----:B------:R-:W-:Y:S01]  /*c010*/  FMUL R188, R188, R5 ;  /* 0x00000005bcbc7220 */ /* 0x000fe20000400000 */
[----:B------:R-:W-:Y:S01]  /*c020*/  F2FP.SATFINITE.E4M3.F32.PACK_AB_MERGE_C R173, RZ, R173, RZ ;  /* 0x000000adffad723e */ /* 0x000fe200048070ff */
[----:B------:R-:W-:Y:S01]  /*c030*/  BSSY B1, `(.L_x_47) ;  /* 0x0000022000017945 */ /* 0x000fe20003800000 */
[----:B------:R-:W-:Y:S02]  /*c040*/  F2FP.SATFINITE.E4M3.F32.PACK_AB_MERGE_C R175, RZ, R175, RZ ;  /* 0x000000afffaf723e */ /* 0x000fe400048070ff */
[----:B------:R-:W-:-:S03]  /*c050*/  F2FP.SATFINITE.E4M3.F32.PACK_AB_MERGE_C R181, RZ, R181, RZ ;  /* 0x000000b5ffb5723e */ /* 0x000fc600048070ff */
[----:B-1----:R-:W1:Y:S01]  /*c060*/  @!P6 LDC.64 R30, c[0x0][0x5c0] ;  /* 0x00017000ff1eeb82 */ /* 0x002e620000000a00 */
[----:B0-2---:R-:W-:Y:S02]  /*c070*/  @!P6 IMAD.MOV.U32 R28, RZ, RZ, R26 ;  /* 0x000000ffff1ce224 */ /* 0x005fe400078e001a */
[----:B------:R-:W-:Y:S02]  /*c080*/  @!P6 IMAD.MOV.U32 R29, RZ, RZ, R38 ;  /* 0x000000ffff1de224 */ /* 0x000fe400078e0026 */
[----:B------:R-:W-:Y:S02]  /*c090*/  @!P6 IMAD R15, R25, 0x180, RZ ;  /* 0x00000180190fe824 */ /* 0x000fe400078e02ff */
[----:B------:R-:W-:-:S03]  /*c0a0*/  @!P6 IMAD.WIDE.U32 R28, R24, 0x180, R28 ;  /* 0x00000180181ce825 */ /* 0x000fc600078e001c */
[----:B-1----:R-:W-:-:S04]  /*c0b0*/  @!P6 IADD3 R28, P5, R28, R30, RZ ;  /* 0x0000001e1c1ce210 */ /* 0x002fc80007fbe0ff */
[----:B------:R-:W-:Y:S02]  /*c0c0*/  @!P6 IADD3.X R29, R31, R29, R15, P5, !PT ;  /* 0x0000001d1f1de210 */ /* 0x000fe40002ffe40f */
[----:B------:R-:W-:-:S03]  /*c0d0*/  ISETP.LT.OR P5, PT, R32, 0xa, !P4 ;  /* 0x0000000a2000780c */ /* 0x000fc600067a1670 */
[----:B------:R0:W-:Y:S01]  /*c0e0*/  @!P6 STG.E.U8 desc[UR26][R28.64+0x8], R173 ;  /* 0x000008ad1c00e986 */ /* 0x0001e2000c10111a */
[----:B------:R-:W-:-:S09]  /*c0f0*/  LOP3.LUT P6, RZ, R180, 0x40000, RZ, 0xc0, !PT ;  /* 0x00040000b4ff7812 */ /* 0x000fd200078cc0ff */
[----:B------:R-:W1:Y:S01]  /*c100*/  @!P5 LDC.64 R34, c[0x0][0x5c0] ;  /* 0x00017000ff22db82 */ /* 0x000e620000000a00 */
[----:B------:R-:W-:Y:S02]  /*c110*/  @!P5 IMAD.MOV.U32 R30, RZ, RZ, R26 ;  /* 0x000000ffff1ed224 */ /* 0x000fe400078e001a */
[----:B------:R-:W-:Y:S02]  /*c120*/  @!P5 IMAD.MOV.U32 R31, RZ, RZ, R38 ;  /* 0x000000ffff1fd224 */ /* 0x000fe400078e0026 */
[----:B------:R-:W-:Y:S02]  /*c130*/  @!P5 IMAD R15, R25, 0x180, RZ ;  /* 0x00000180190fd824 */ /* 0x000fe400078e02ff */
[----:B------:R-:W-:-:S03]  /*c140*/  @!P5 IMAD.WIDE.U32 R30, R24, 0x180, R30 ;  /* 0x00000180181ed825 */ /* 0x000fc600078e001e */
[----:B-1----:R-:W-:-:S04]  /*c150*/  @!P5 IADD3 R30, P0, R30, R34, RZ ;  /* 0x000000221e1ed210 */ /* 0x002fc80007f1e0ff */
[----:B------:R-:W-:Y:S02]  /*c160*/  @!P5 IADD3.X R31, R35, R31, R15, P0, !PT ;  /* 0x0000001f231fd210 */ /* 0x000fe400007fe40f */
[----:B------:R-:W-:Y:S02]  /*c170*/  ISETP.NE.AND P0, PT, R16, RZ, PT ;  /* 0x000000ff1000720c */ /* 0x000fe40003f05270 */
[----:B------:R-:W-:Y:S01]  /*c180*/  F2FP.SATFINITE.E4M3.F32.PACK_AB_MERGE_C R15, RZ, R188, RZ ;  /* 0x000000bcff0f723e */ /* 0x000fe200048070ff */
[----:B------:R0:W-:Y:S01]  /*c190*/  @!P5 STG.E.U8 desc[UR26][R30.64+0x9], R175 ;  /* 0x000009af1e00d986 */ /* 0x0001e2000c10111a */
[----:B------:R-:W-:-:S13]  /*c1a0*/  ISETP.LT.OR P5, PT, R32, 0x9, !P6 ;  /* 0x000000092000780c */ /* 0x000fda00077a1670 */
[----:B0-----:R-:W-:Y:S05]  /*c1b0*/  @P5 BRA `(.L_x_48) ;  /* 0x0000000000245947 */ /* 0x001fea0003800000 */
[----:B------:R-:W-:Y:S01]  /*c1c0*/  IMAD.MOV.U32 R28, RZ, RZ, R26 ;  /* 0x000000ffff1c7224 */ /* 0x000fe200078e001a */
        /* <DEDUP_REMOVED lines=8> */
.L_x_48:
[----:B------:R-:W-:Y:S05]  /*c250*/  BSYNC B1 ;  /* 0x0000000000017941 */ /* 0x000fea0003800000 */
.L_x_47:
[----:B------:R-:W-:Y:S01]  /*c260*/  LOP3.LUT P5, RZ, R180, 0x40000, RZ, 0xc0, !PT ;  /* 0x00040000b4ff7812 */ /* 0x000fe200078ac0ff */
[----:B------:R-:W-:Y:S03]  /*c270*/  BSSY B1, `(.L_x_49) ;  /* 0x000000c000017945 */ /* 0x000fe60003800000 */
[----:B------:R-:W-:-:S13]  /*c280*/  ISETP.LT.OR P5, PT, R32, 0xa, !P5 ;  /* 0x0000000a2000780c */ /* 0x000fda0006fa1670 */
[----:B------:R-:W-:Y:S05]  /*c290*/  @P5 BRA `(.L_x_50) ;  /* 0x0000000000245947 */ /* 0x000fea0003800000 */
[----:B0-----:R-:W-:Y:S01]  /*c2a0*/  IMAD.MOV.U32 R28, RZ, RZ, R26 ;  /* 0x000000ffff1c7224 */ /* 0x001fe200078e001a */
        /* <DEDUP_REMOVED lines=8> */
.L_x_50:
[----:B------:R-:W-:Y:S05]  /*c330*/  BSYNC B1 ;  /* 0x0000000000017941 */ /* 0x000fea0003800000 */
.L_x_49:
[----:B------:R-:W-:Y:S01]  /*c340*/  P2R R16, PR, RZ, 0x8 ;  /* 0x00000008ff107803 */ /* 0x000fe20000000000 */
[-C--:B------:R-:W-:Y:S01]  /*c350*/  FMUL R197, R197, R5.reuse ;  /* 0x00000005c5c57220 */ /* 0x080fe20000400000 */
[----:B------:R-:W-:Y:S01]  /*c360*/  LOP3.LUT P3, RZ, R180, 0x200, RZ, 0xc0, !PT ;  /* 0x00000200b4ff7812 */ /* 0x000fe2000786c0ff */
[-C--:B------:R-:W-:Y:S01]  /*c370*/  FMUL R199, R199, R5.reuse ;  /* 0x00000005c7c77220 */ /* 0x080fe20000400000 */
[----:B-1----:R-:W-:Y:S01]  /*c380*/  P2R R15, PR, RZ, 0x4 ;  /* 0x00000004ff0f7803 */ /* 0x002fe20000000000 */
[-C--:B------:R-:W-:Y:S01]  /*c390*/  FMUL R201, R201, R5.reuse ;  /* 0x00000005c9c97220 */ /* 0x080fe20000400000 */
[----:B------:R-:W-:Y:S01]  /*c3a0*/  ISETP.LT.OR P2, PT, R32, 0x11, !P3 ;  /* 0x000000112000780c */ /* 0x000fe20005f41670 */
[-C--:B------:R-:W-:Y:S01]  /*c3b0*/  FMUL R203, R203, R5.reuse ;  /* 0x00000005cbcb7220 */ /* 0x080fe20000400000 */
[----:B------:R-:W-:Y:S01]  /*c3c0*/  P2R R75, PR, RZ, 0x10 ;  /* 0x00000010ff4b7803 */ /* 0x000fe20000000000 */
[-C--:B------:R-:W-:Y:S01]  /*c3d0*/  FMUL R206, R206, R5.reuse ;  /* 0x00000005cece7220 */ /* 0x080fe20000400000 */
[----:B------:R-:W-:Y:S01]  /*c3e0*/  P2R R33, PR, RZ, 0x4 ;  /* 0x00000004ff217803 */ /* 0x000fe20000000000 */
[-C--:B------:R-:W-:Y:S01]  /*c3f0*/  FMUL R205, R205, R5.reuse ;  /* 0x00000005cdcd7220 */ /* 0x080fe20000400000 */
[----:B------:R-:W-:Y:S01]  /*c400*/  LOP3.LUT P4, RZ, R180, 0x2000, RZ, 0xc0, !PT ;  /* 0x00002000b4ff7812 */ /* 0x000fe2000788c0ff */
[-C--:B------:R-:W-:Y:S01]  /*c410*/  FMUL R204, R204, R5.reuse ;  /* 0x00000005cccc7220 */ /* 0x080fe20000400000 */
[----:B------:R-:W-:Y:S01]  /*c420*/  P2R R72, PR, RZ, 0x1 ;  /* 0x00000001ff487803 */ /* 0x000fe20000000000 */
[-C--:B------:R-:W-:Y:S01]  /*c430*/  FMUL R202, R202, R5.reuse ;  /* 0x00000005caca7220 */ /* 0x080fe20000400000 */
[----:B------:R-:W-:Y:S01]  /*c440*/  P2R R73, PR, RZ, 0x2 ;  /* 0x00000002ff497803 */ /* 0x000fe20000000000 */
[----:B------:R-:W-:Y:S01]  /*c450*/  FMUL R200, R200, R5 ;  /* 0x00000005c8c87220 */ /* 0x000fe20000400000 */
[----:B------:R-:W-:Y:S01]  /*c460*/  F2FP.SATFINITE.E4M3.F32.PACK_AB_MERGE_C R197, RZ, R197, RZ ;  /* 0x000000c5ffc5723e */ /* 0x000fe200048070ff */
[----:B------:R-:W1:Y:S01]  /*c470*/  @!P2 LDC.64 R54, c[0x0][0x5c0] ;  /* 0x00017000ff36ab82 */ /* 0x000e620000000a00 */
[----:B------:R-:W-:Y:S01]  /*c480*/  F2FP.SATFINITE.E4M3.F32.PACK_AB_MERGE_C R199, RZ, R199, RZ ;  /* 0x000000c7ffc7723e */ /* 0x000fe200048070ff */
[----:B------:R-:W-:Y:S01]  /*c490*/  FMUL R198, R198, R5 ;  /* 0x00000005c6c67220 */ /* 0x000fe20000400000 */
[----:B------:R-:W-:Y:S01]  /*c4a0*/  F2FP.SATFINITE.E4M3.F32.PACK_AB_MERGE_C R201, RZ, R201, RZ ;  /* 0x000000c9ffc9723e */ /* 0x000fe200048070ff */
[----:B------:R-:W-:Y:S01]  /*c4b0*/  FMUL R195, R195, R5 ;  /* 0x00000005c3c37220 */ /* 0x000fe20000400000 */
[----:B------:R-:W-:Y:S01]  /*c4c0*/  F2FP.SATFINITE.E4M3.F32.PACK_AB_MERGE_C R203, RZ, R203, RZ ;  /* 0x000000cbffcb723e */ /* 0x000fe200048070ff */
[----:B------:R-:W-:Y:S01]  /*c4d0*/  FMUL R192, R192, R5 ;  /* 0x00000005c0c07220 */ /* 0x000fe20000400000 */
[----:B------:R-:W-:Y:S01]  /*c4e0*/  F2FP.SATFINITE.E4M3.F32.PACK_AB_MERGE_C R205, RZ, R205, RZ ;  /* 0x000000cdffcd723e */ /* 0x000fe200048070ff */
[----:B------:R-:W-:Y:S01]  /*c4f0*/  FMUL R190, R190, R5 ;  /* 0x00000005bebe7220 */ /* 0x000fe20000400000 */
[----:B------:R-:W-:Y:S01]  /*c500*/  F2FP.SATFINITE.E4M3.F32.PACK_AB_MERGE_C R195, RZ, R195, RZ ;  /* 0x000000c3ffc3723e */ /* 0x000fe200048070ff */
[-C--:B------:R-:W-:Y:S01]  /*c510*/  FMUL R189, R189, R5.reuse ;  /* 0x00000005bdbd7220 */ /* 0x080fe20000400000 */
[-C--:B------:R-:W-:Y:S01]  /*c520*/  FMUL R186, R186, R5.reuse ;  /* 0x00000005baba7220 */ /* 0x080fe20000400000 */
[-C--:B------:R-:W-:Y:S01]  /*c530*/  FMUL R184, R184, R5.reuse ;  /* 0x00000005b8b87220 */ /* 0x080fe20000400000 */
[-C--:B------:R-:W-:Y:S01]  /*c540*/  FMUL R183, R183, R5.reuse ;  /* 0x00000005b7b77220 */ /* 0x080fe20000400000 */
[----:B------:R-:W-:Y:S01]  /*c550*/  FMUL R182, R182, R5 ;  /* 0x00000005b6b67220 */ /* 0x000fe20000400000 */
[----:B------:R-:W-:Y:S01]  /*c560*/  F2FP.SATFINITE.E4M3.F32.PACK_AB_MERGE_C R189, RZ, R189, RZ ;  /* 0x000000bdffbd723e */ /* 0x000fe200048070ff */
[-C--:B------:R-:W-:Y:S01]  /*c570*/  FMUL R179, R179, R5.reuse ;  /* 0x00000005b3b37220 */ /* 0x080fe20000400000 */
[----:B------:R-:W-:Y:S01]  /*c580*/  FMUL R177, R177, R5 ;  /* 0x00000005b1b17220 */ /* 0x000fe20000400000 */
[----:B------:R-:W-:Y:S01]  /*c590*/  F2FP.SATFINITE.E4M3.F32.PACK_AB_MERGE_C R183, RZ, R183, RZ ;  /* 0x000000b7ffb7723e */ /* 0x000fe200048070ff */
[-C--:B------:R-:W-:Y:S01]  /*c5a0*/  FMUL R176, R176, R5.reuse ;  /* 0x00000005b0b07220 */ /* 0x080fe20000400000 */
[----:B------:R-:W-:Y:S01]  /*c5b0*/  FMUL R174, R174, R5 ;  /* 0x00000005aeae7220 */ /* 0x000fe20000400000 */
[----:B------:R-:W-:Y:S01]  /*c5c0*/  F2FP.SATFINITE.E4M3.F32.PACK_AB_MERGE_C R179, RZ, R179, RZ ;  /* 0x000000b3ffb3723e */ /* 0x000fe200048070ff */
[----:B------:R-:W-:Y:S01]  /*c5d0*/  FMUL R171, R171, R5 ;  /* 0x00000005abab7220 */ /* 0x000fe20000400000 */
[----:B------:R-:W-:Y:S01]  /*c5e0*/  F2FP.SATFINITE.E4M3.F32.PACK_AB_MERGE_C R177, RZ, R177, RZ ;  /* 0x000000b1ffb1723e */ /* 0x000fe200048070ff */
[-C--:B------:R-:W-:Y:S01]  /*c5f0*/  FMUL R170, R170, R5.reuse ;  /* 0x00000005aaaa7220 */ /* 0x080fe20000400000 */
[----:B-1----:R-:W-:Y:S01]  /*c600*/  @!P2 IADD3 R54, P5, P6, R26, R54, R11 ;  /* 0x000000361a36a210 */ /* 0x002fe20007ebe00b */
[----:B------:R-:W-:Y:S01]  /*c610*/  FMUL R169, R169, R5 ;  /* 0x00000005a9a97220 */ /* 0x000fe20000400000 */
[----:B------:R-:W-:Y:S01]  /*c620*/  F2FP.SATFINITE.E4M3.F32.PACK_AB_MERGE_C R171, RZ, R171, RZ ;  /* 0x000000abffab723e */ /* 0x000fe200048070ff */
[----:B------:R-:W-:Y:S01]  /*c630*/  FMUL R168, R168, R5 ;  /* 0x00000005a8a87220 */ /* 0x000fe20000400000 */
[----:B------:R-:W-:Y:S01]  /*c640*/  @!P2 IADD3.X R55, R38, R55, R8, P5, P6 ;  /* 0x000000372637a210 */ /* 0x000fe20002fec408 */
[-C--:B------:R-:W-:Y:S01]  /*c650*/  FMUL R167, R167, R5.reuse ;  /* 0x00000005a7a77220 */ /* 0x080fe20000400000 */
[----:B------:R-:W-:Y:S01]  /*c660*/  ISETP.LT.OR P2, PT, R32, 0x12, !P3 ;  /* 0x000000122000780c */ /* 0x000fe20005f41670 */
[----:B------:R-:W-:Y:S01]  /*c670*/  FMUL R166, R166, R5 ;  /* 0x00000005a6a67220 */ /* 0x000fe20000400000 */
[----:B------:R-:W-:Y:S01]  /*c680*/  F2FP.SATFINITE.E4M3.F32.PACK_AB_MERGE_C R169, RZ, R169, RZ ;  /* 0x000000a9ffa9723e */ /* 0x000fe200048070ff */
[----:B------:R-:W-:Y:S01]  /*c690*/  BSSY B1, `(.L_x_51) ;  /* 0x00000e4000017945 */ /* 0x000fe20003800000 */
[----:B------:R-:W-:-:S02]  /*c6a0*/  P2R R56, PR, RZ, 0x4 ;  /* 0x00000004ff387803 */ /* 0x000fc40000000000 */
[----:B------:R-:W-:-:S07]  /*c6b0*/  F2FP.SATFINITE.E4M3.F32.PACK_AB_MERGE_C R167, RZ, R167, RZ ;  /* 0x000000a7ffa7723e */ /* 0x000fce00048070ff */
[----:B------:R-:W1:Y:S02]  /*c6c0*/  @!P2 LDC.64 R52, c[0x0][0x5c0] ;  /* 0x00017000ff34ab82 */ /* 0x000e640000000a00 */
[----:B-1----:R-:W-:-:S04]  /*c6d0*/  @!P2 IADD3 R52, P5, P6, R26, R52, R11 ;  /* 0x000000341a34a210 */ /* 0x002fc80007ebe00b */
[----:B------:R-:W-:Y:S02]  /*c6e0*/  @!P2 IADD3.X R53, R38, R53, R8, P5, P6 ;  /* 0x000000352635a210 */ /* 0x000fe40002fec408 */
[C---:B------:R-:W-:Y:S02]  /*c6f0*/  ISETP.LT.OR P2, PT, R32.reuse, 0x19, !P3 ;  /* 0x000000192000780c */ /* 0x040fe40005f41670 */
[----:B------:R-:W-:Y:S02]  /*c700*/  ISETP.LT.OR P3, PT, R32, 0x1a, !P3 ;  /* 0x0000001a2000780c */ /* 0x000fe40005f61670 */
[----:B------:R-:W-:Y:S02]  /*c710*/  P2R R61, PR, RZ, 0x4 ;  /* 0x00000004ff3d7803 */ /* 0x000fe40000000000 */
[----:B------:R-:W-:-:S07]  /*c720*/  P2R R82, PR, RZ, 0x8 ;  /* 0x00000008ff527803 */ /* 0x000fce0000000000 */
[----:B------:R-:W1:Y:S08]  /*c730*/  @!P2 LDC.64 R50, c[0x0][0x5c0] ;  /* 0x00017000ff32ab82 */ /* 0x000e700000000a00 */
[----:B------:R-:W2:Y:S01]  /*c740*/  @!P3 LDC.64 R48, c[0x0][0x5c0] ;  /* 0x00017000ff30bb82 */ /* 0x000ea20000000a00 */
[----:B-1----:R-:W-:-:S04]  /*c750*/  @!P2 IADD3 R50, P5, P6, R26, R50, R11 ;  /* 0x000000321a32a210 */ /* 0x002fc80007ebe00b */
[--C-:B------:R-:W-:Y:S02]  /*c760*/  @!P2 IADD3.X R51, R38, R51, R8.reuse, P5, P6 ;  /* 0x000000332633a210 */ /* 0x100fe40002fec408 */
[----:B------:R-:W-:Y:S02]  /*c770*/  ISETP.NE.AND P2, PT, R15, RZ, PT ;  /* 0x000000ff0f00720c */ /* 0x000fe40003f45270 */
[----:B--2---:R-:W-:Y:S02]  /*c780*/  @!P3 IADD3 R48, P5, P6, R26, R48, R11 ;  /* 0x000000301a30b210 */ /* 0x004fe40007ebe00b */
[----:B------:R-:W-:Y:S02]  /*c790*/  P2R R78, PR, RZ, 0x4 ;  /* 0x00000004ff4e7803 */ /* 0x000fe40000000000 */
[----:B------:R-:W-:Y:S02]  /*c7a0*/  @!P3 IADD3.X R49, R38, R49, R8, P5, P6 ;  /* 0x000000312631b210 */ /* 0x000fe40002fec408 */
[----:B------:R-:W-:-:S04]  /*c7b0*/  ISETP.LT.OR P3, PT, R32, 0x11, !P4 ;  /* 0x000000112000780c */ /* 0x000fc80006761670 */
[----:B------:R-:W-:-:S09]  /*c7c0*/  P2R R83, PR, RZ, 0x8 ;  /* 0x00000008ff537803 */ /* 0x000fd20000000000 */
[----:B------:R-:W1:Y:S02]  /*c7d0*/  @!P3 LDC.64 R46, c[0x0][0x5c0] ;  /* 0x00017000ff2ebb82 */ /* 0x000e640000000a00 */
[----:B-1----:R-:W-:-:S04]  /*c7e0*/  @!P3 IADD3 R46, P5, P6, R26, R46, R10 ;  /* 0x0000002e1a2eb210 */ /* 0x002fc80007ebe00a */
[----:B------:R-:W-:Y:S02]  /*c7f0*/  @!P3 IADD3.X R47, R38, R47, R7, P5, P6 ;  /* 0x0000002f262fb210 */ /* 0x000fe40002fec407 */
[----:B------:R-:W-:-:S04]  /*c800*/  ISETP.LT.OR P3, PT, R32, 0x12, !P4 ;  /* 0x000000122000780c */ /* 0x000fc80006761670 */
[----:B------:R-:W-:-:S09]  /*c810*/  P2R R84, PR, RZ, 0x8 ;  /* 0x00000008ff547803 */ /* 0x000fd20000000000 */
        /* <DEDUP_REMOVED lines=10> */
[----:B------:R-:W-:Y:S02]  /*c8c0*/  @!P3 IADD3.X R43, R38, R43, R7, P5, P6 ;  /* 0x0000002b262bb210 */ /* 0x000fe40002fec407 */
[----:B------:R-:W-:Y:S02]  /*c8d0*/  ISETP.NE.AND P3, PT, R16, RZ, PT ;  /* 0x000000ff1000720c */ /* 0x000fe40003f65270 */
[----:B--2---:R-:W-:-:S04]  /*c8e0*/  @!P4 IADD3 R40, P5, P6, R26, R40, R10 ;  /* 0x000000281a28c210 */ /* 0x004fc80007ebe00a */
        /* <DEDUP_REMOVED lines=20> */
[----:B0-----:R-:W0:Y:S02]  /*ca30*/  @!P4 LDC.64 R28, c[0x0][0x5c0] ;  /* 0x00017000ff1ccb82 */ /* 0x001e240000000a00 */
[----:B0-----:R-:W-:-:S04]  /*ca40*/  @!P4 IADD3 R28, P5, P6, R26, R28, R12 ;  /* 0x0000001c1a1cc210 */ /* 0x001fc80007ebe00c */
[----:B------:R-:W-:Y:S02]  /*ca50*/  @!P4 IADD3.X R29, R38, R29, R9, P5, P6 ;  /* 0x0000001d261dc210 */ /* 0x000fe40002fec409 */
[----:B------:R-:W-:Y:S02]  /*ca60*/  @!P0 IADD3 R63, P6, P5, R11, R26, R10 ;  /* 0x0000001a0b3f8210 */ /* 0x000fe40007dde00a */
[----:B------:R-:W-:Y:S02]  /*ca70*/  ISETP.LT.OR P4, PT, R32, 0x11, !P2 ;  /* 0x000000112000780c */ /* 0x000fe40005781670 */
[----:B------:R-:W-:Y:S02]  /*ca80*/  @!P0 IADD3.X R64, R8, R38, R7, P6, P5 ;  /* 0x0000002608408210 */ /* 0x000fe400037ea407 */
[----:B------:R-:W-:Y:S02]  /*ca90*/  ISETP.LT.OR P0, PT, R32, 0x12, !P1 ;  /* 0x000000122000780c */ /* 0x000fe40004f01670 */
[----:B------:R-:W-:-:S02]  /*caa0*/  P2R R80, PR, RZ, 0x10 ;  /* 0x00000010ff507803 */ /* 0x000fc40000000000 */
[----:B------:R-:W-:-:S09]  /*cab0*/  P2R R86, PR, RZ, 0x1 ;  /* 0x00000001ff567803 */ /* 0x000fd20000000000 */
[----:B------:R-:W-:-:S04]  /*cac0*/  @!P0 IADD3 R65, P6, P5, R11, R26, R10 ;  /* 0x0000001a0b418210 */ /* 0x000fc80007dde00a */
[----:B------:R-:W-:Y:S02]  /*cad0*/  @!P0 IADD3.X R66, R8, R38, R7, P6, P5 ;  /* 0x0000002608428210 */ /* 0x000fe400037ea407 */
[----:B------:R-:W-:-:S04]  /*cae0*/  ISETP.LT.OR P0, PT, R32, 0x19, !P1 ;  /* 0x000000192000780c */ /* 0x000fc80004f01670 */
[----:B------:R-:W-:-:S09]  /*caf0*/  P2R R89, PR, RZ, 0x1 ;  /* 0x00000001ff597803 */ /* 0x000fd20000000000 */
[----:B------:R-:W-:-:S04]  /*cb00*/  @!P0 IADD3 R67, P6, P5, R11, R26, R10 ;  /* 0x0000001a0b438210 */ /* 0x000fc80007dde00a */
[----:B------:R-:W-:Y:S02]  /*cb10*/  @!P0 IADD3.X R68, R8, R38, R7, P6, P5 ;  /* 0x0000002608448210 */ /* 0x000fe400037ea407 */
[----:B------:R-:W-:-:S04]  /*cb20*/  ISETP.LT.OR P0, PT, R32, 0x1a, !P1 ;  /* 0x0000001a2000780c */ /* 0x000fc80004f01670 */
[----:B------:R-:W-:-:S09]  /*cb30*/  P2R R90, PR, RZ, 0x1 ;  /* 0x00000001ff5a7803 */ /* 0x000fd20000000000 */
[----:B------:R-:W-:-:S04]  /*cb40*/  @!P0 IADD3 R69, P6, P5, R11, R26, R10 ;  /* 0x0000001a0b458210 */ /* 0x000fc80007dde00a */
[----:B------:R-:W-:Y:S02]  /*cb50*/  @!P0 IADD3.X R70, R8, R38, R7, P6, P5 ;  /* 0x0000002608468210 */ /* 0x000fe400037ea407 */
[----:B------:R-:W-:-:S04]  /*cb60*/  @!P4 IADD3 R71, P6, P5, R11, R26, R12 ;  /* 0x0000001a0b47c210 */ /* 0x000fc80007dde00c */
[----:B------:R-:W-:Y:S02]  /*cb70*/  @!P4 IADD3.X R74, R8, R38, R9, P6, P5 ;  /* 0x00000026084ac210 */ /* 0x000fe400037ea409 */
[----:B------:R-:W-:Y:S02]  /*cb80*/  ISETP.LT.OR P5, PT, R32, 0x12, !P2 ;  /* 0x000000122000780c */ /* 0x000fe400057a1670 */
[----:B------:R-:W-:Y:S02]  /*cb90*/  ISETP.NE.AND P4, PT, R56, RZ, PT ;  /* 0x000000ff3800720c */ /* 0x000fe40003f85270 */
[----:B------:R-:W-:-:S09]  /*cba0*/  P2R R81, PR, RZ, 0x20 ;  /* 0x00000020ff517803 */ /* 0x000fd20000000000 */
[----:B------:R-:W-:-:S04]  /*cbb0*/  @!P5 IADD3 R39, P0, P6, R11, R26, R12 ;  /* 0x0000001a0b27d210 */ /* 0x000fc80007e1e00c */
[----:B------:R-:W-:Y:S02]  /*cbc0*/  @!P5 IADD3.X R62, R8, R38, R9, P0, P6 ;  /* 0x00000026083ed210 */ /* 0x000fe400007ec409 */
[----:B------:R-:W-:Y:S02]  /*cbd0*/  ISETP.LT.OR P6, PT, R32, 0x19, !P2 ;  /* 0x000000192000780c */ /* 0x000fe400057c1670 */
[----:B------:R-:W-:Y:S02]  /*cbe0*/  ISETP.NE.AND P5, PT, R33, RZ, PT ;  /* 0x000000ff2100720c */ /* 0x000fe40003fa5270 */
[----:B------:R-:W-:-:S09]  /*cbf0*/  P2R R79, PR, RZ, 0x40 ;  /* 0x00000040ff4f7803 */ /* 0x000fd20000000000 */
[----:B------:R-:W-:-:S04]  /*cc00*/  @!P6 IADD3 R33, P0, P1, R11, R26, R12 ;  /* 0x0000001a0b21e210 */ /* 0x000fc8000791e00c */
[----:B------:R-:W-:Y:S02]  /*cc10*/  @!P6 IADD3.X R60, R8, R38, R9, P0, P1 ;  /* 0x00000026083ce210 */ /* 0x000fe400007e2409 */
[----:B------:R-:W-:-:S04]  /*cc20*/  ISETP.LT.OR P0, PT, R32, 0x1a, !P2 ;  /* 0x0000001a2000780c */ /* 0x000fc80005701670 */
[----:B------:R-:W-:-:S09]  /*cc30*/  P2R R77, PR, RZ, 0x1 ;  /* 0x00000001ff4d7803 */ /* 0x000fd20000000000 */
[----:B------:R-:W-:-:S04]  /*cc40*/  @!P0 IADD3 R15, P1, P6, R11, R26, R12 ;  /* 0x0000001a0b0f8210 */ /* 0x000fc80007e3e00c */
[----:B------:R-:W-:Y:S02]  /*cc50*/  @!P0 IADD3.X R16, R8, R38, R9, P1, P6 ;  /* 0x0000002608108210 */ /* 0x000fe40000fec409 */
[C---:B------:R-:W-:Y:S02]  /*cc60*/  ISETP.LT.OR P1, PT, R32.reuse, 0x11, !P3 ;  /* 0x000000112000780c */ /* 0x040fe40005f21670 */
[----:B------:R-:W-:Y:S02]  /*cc70*/  ISETP.LT.OR P0, PT, R32, 0x12, !P3 ;  /* 0x000000122000780c */ /* 0x000fe40005f01670 */
[----:B------:R-:W-:-:S09]  /*cc80*/  ISETP.NE.AND P6, PT, R82, RZ, PT ;  /* 0x000000ff5200720c */ /* 0x000fd20003fc5270 */
[----:B------:R-:W0:Y:S08]  /*cc90*/  @!P1 LDC.64 R56, c[0x0][0x5c0] ;  /* 0x00017000ff389b82 */ /* 0x000e300000000a00 */
[----:B------:R-:W1:Y:S01]  /*cca0*/  @!P0 LDC.64 R58, c[0x0][0x5c0] ;  /* 0x00017000ff3a8b82 */ /* 0x000e620000000a00 */
[----:B0-----:R-:W-:-:S05]  /*ccb0*/  @!P1 IADD3 R56, P2, R26, R56, RZ ;  /* 0x000000381a389210 */ /* 0x001fca0007f5e0ff */
[----:B------:R-:W-:-:S05]  /*ccc0*/  @!P1 IMAD.X R57, R38, 0x1, R57, P2 ;  /* 0x0000000126399824 */ /* 0x000fca00010e0639 */
[----:B------:R-:W-:Y:S01]  /*ccd0*/  @!P1 STG.E.U8 desc[UR26][R56.64+0x10], R197 ;  /* 0x000010c538009986 */ /* 0x000fe2000c10111a */
[----:B-1----:R-:W-:-:S05]  /*cce0*/  @!P0 IADD3 R58, P1, R26, R58, RZ ;  /* 0x0000003a1a3a8210 */ /* 0x002fca0007f3e0ff */
[----:B------:R-:W-:Y:S01]  /*ccf0*/  @!P0 IMAD.X R59, R38, 0x1, R59, P1 ;  /* 0x00000001263b8824 */ /* 0x000fe200008e063b */
[----:B------:R-:W-:Y:S02]  /*cd00*/  ISETP.NE.AND P1, PT, R61, RZ, PT ;  /* 0x000000ff3d00720c */ /* 0x000fe40003f25270 */
[----:B------:R-:W-:Y:S02]  /*cd10*/  F2FP.SATFINITE.E4M3.F32.PACK_AB_MERGE_C R61, RZ, R204, RZ ;  /* 0x000000ccff3d723e */ /* 0x000fe400048070ff */
[----:B------:R0:W-:Y:S01]  /*cd20*/  @!P0 STG.E.U8 desc[UR26][R58.64+0x11], R199 ;  /* 0x000011c73a008986 */ /* 0x0001e2000c10111a */
[----:B------:R-:W-:-:S03]  /*cd30*/  ISETP.LT.OR P0, PT, R32, 0x19, !P3 ;  /* 0x000000192000780c */ /* 0x000fc60005f01670 */
[----:B------:R-:W-:Y:S01]  /*cd40*/  @!P5 STG.E.U8 desc[UR26][R54.64+0x10], R201 ;  /* 0x000010c93600d986 */ /* 0x000fe2000c10111a */
[----:B------:R-:W-:-:S03]  /*cd50*/  ISETP.NE.AND P5, PT, R85, RZ, PT ;  /* 0x000000ff5500720c */ /* 0x000fc60003fa5270 */
[----:B------:R1:W-:Y:S01]  /*cd60*/  @!P4 STG.E.U8 desc[UR26][R52.64+0x11], R203 ;  /* 0x000011cb3400c986 */ /* 0x0003e2000c10111a */
[----:B------:R-:W-:Y:S02]  /*cd70*/  ISETP.NE.AND P4, PT, R84, RZ, PT ;  /* 0x000000ff5400720c */ /* 0x000fe40003f85270 */
[----:B0-----:R-:W-:-:S03]  /*cd80*/  F2FP.SATFINITE.E4M3.F32.PACK_AB_MERGE_C R59, RZ, R206, RZ ;  /* 0x000000ceff3b723e */ /* 0x001fc600048070ff */
[----:B------:R-:W0:Y:S08]  /*cd90*/  @!P0 LDC.64 R56, c[0x0][0x5c0] ;  /* 0x00017000ff388b82 */ /* 0x000e300000000a00 */
[----:B-1----:R-:W1:Y:S01]  /*cda0*/  @!P5 LDC.64 R52, c[0x0][0x5c0] ;  /* 0x00017000ff34db82 */ /* 0x002e620000000a00 */
[----:B0-----:R-:W-:-:S05]  /*cdb0*/  @!P0 IADD3 R56, P2, R26, R56, RZ ;  /* 0x000000381a388210 */ /* 0x001fca0007f5e0ff */
[----:B------:R-:W-:-:S05]  /*cdc0*/  @!P0 IMAD.X R57, R38, 0x1, R57, P2 ;  /* 0x0000000126398824 */ /* 0x000fca00010e0639 */
[----:B------:R0:W-:Y:S01]  /*cdd0*/  @!P0 STG.E.U8 desc[UR26][R56.64+0x18], R59 ;  /* 0x0000183b38008986 */ /* 0x0001e2000c10111a */
[----:B------:R-:W-:Y:S02]  /*cde0*/  ISETP.LT.OR P0, PT, R32, 0x1a, !P3 ;  /* 0x0000001a2000780c */ /* 0x000fe40005f01670 */
[----:B0-----:R-:W-:-:S11]  /*cdf0*/  P2R R56, PR, RZ, 0x8 ;  /* 0x00000008ff387803 */ /* 0x001fd60000000000 */
[----:B------:R-:W0:Y:S01]  /*ce00*/  @!P0 LDC.64 R54, c[0x0][0x5c0] ;  /* 0x00017000ff368b82 */ /* 0x000e220000000a00 */
[----:B------:R-:W-:Y:S02]  /*ce10*/  ISETP.NE.AND P3, PT, R86, RZ, PT ;  /* 0x000000ff5600720c */ /* 0x000fe40003f65270 */
[----:B------:R-:W-:Y:S02]  /*ce20*/  F2FP.SATFINITE.E4M3.F32.PACK_AB_MERGE_C R57, RZ, R202, RZ ;  /* 0x000000caff39723e */ /* 0x000fe400048070ff */
[----:B------:R-:W-:Y:S02]  /*ce30*/  F2FP.SATFINITE.E4M3.F32.PACK_AB_MERGE_C R59, RZ, R200, RZ ;  /* 0x000000c8ff3b723e */ /* 0x000fe400048070ff */
[----:B0-----:R-:W-:-:S05]  /*ce40*/  @!P0 IADD3 R54, P2, R26, R54, RZ ;  /* 0x000000361a368210 */ /* 0x001fca0007f5e0ff */
[----:B------:R-:W-:Y:S01]  /*ce50*/  @!P0 IMAD.X R55, R38, 0x1, R55, P2 ;  /* 0x0000000126378824 */ /* 0x000fe200010e0637 */
[----:B------:R-:W-:-:S04]  /*ce60*/  ISETP.NE.AND P2, PT, R88, RZ, PT ;  /* 0x000000ff5800720c */ /* 0x000fc80003f45270 */
[----:B------:R0:W-:Y:S01]  /*ce70*/  @!P0 STG.E.U8 desc[UR26][R54.64+0x19], R205 ;  /* 0x000019cd36008986 */ /* 0x0001e2000c10111a */
[----:B------:R-:W-:-:S03]  /*ce80*/  ISETP.NE.AND P0, PT, R87, RZ, PT ;  /* 0x000000ff5700720c */ /* 0x000fc60003f05270 */
[----:B------:R-:W-:Y:S01]  /*ce90*/  @!P1 STG.E.U8 desc[UR26][R50.64+0x18], R61 ;  /* 0x0000183d32009986 */ /* 0x000fe2000c10111a */
[----:B------:R-:W-:-:S03]  /*cea0*/  ISETP.NE.AND P1, PT, R89, RZ, PT ;  /* 0x000000ff5900720c */ /* 0x000fc60003f25270 */
[----:B------:R2:W-:Y:S01]  /*ceb0*/  @!P6 STG.E.U8 desc[UR26][R48.64+0x19], R57 ;  /* 0x000019393000e986 */ /* 0x0005e2000c10111a */
[----:B------:R-:W-:Y:S02]  /*cec0*/  ISETP.NE.AND P6, PT, R90, RZ, PT ;  /* 0x000000ff5a00720c */ /* 0x000fe40003fc5270 */
[----:B0-----:R-:W-:Y:S02]  /*ced0*/  P2R R54, PR, RZ, 0x1 ;  /* 0x00000001ff367803 */ /* 0x001fe40000000000 */
[----:B------:R-:W-:Y:S02]  /*cee0*/  ISETP.NE.AND P0, PT, R83, RZ, PT ;  /* 0x000000ff5300720c */ /* 0x000fe40003f05270 */
[----:B------:R-:W-:Y:S01]  /*cef0*/  F2FP.SATFINITE.E4M3.F32.PACK_AB_MERGE_C R55, RZ, R198, RZ ;  /* 0x000000c6ff37723e */ /* 0x000fe200048070ff */
[----:B--2---:R-:W0:Y:S10]  /*cf00*/  @!P3 LDC.64 R48, c[0x0][0x5c0] ;  /* 0x00017000ff30bb82 */ /* 0x004e340000000a00 */
[----:B------:R-:W-:Y:S01]  /*cf10*/  @!P0 STG.E.U8 desc[UR26][R46.64+0x10], R59 ;  /* 0x0000103b2e008986 */ /* 0x000fe2000c10111a */
[----:B-1----:R-:W-:-:S03]  /*cf20*/  @!P5 IADD3 R50, P0, R63, R52, RZ ;  /* 0x000000343f32d210 */ /* 0x002fc60007f1e0ff */
[----:B------:R1:W-:Y:S01]  /*cf30*/  @!P4 STG.E.U8 desc[UR26][R44.64+0x11], R55 ;  /* 0x000011372c00c986 */ /* 0x0003e2000c10111a */
[----:B------:R-:W-:Y:S01]  /*cf40*/  ISETP.NE.AND P4, PT, R91, RZ, PT ;  /* 0x000000ff5b00720c */ /* 0x000fe20003f85270 */
[----:B------:R-:W-:Y:S01]  /*cf50*/  @!P5 IMAD.X R51, R64, 0x1, R53, P0 ;  /* 0x000000014033d824 */ /* 0x000fe200000e0635 */
[----:B------:R-:W-:-:S04]  /*cf60*/  F2FP.SATFINITE.E4M3.F32.PACK_AB_MERGE_C R53, RZ, R190, RZ ;  /* 0x000000beff35723e */ /* 0x000fc800048070ff */
[----:B------:R-:W-:Y:S01]  /*cf70*/  @!P5 STG.E.U8 desc[UR26][R50.64+0x10], R195 ;  /* 0x000010c33200d986 */ /* 0x000fe2000c10111a */
[----:B------:R-:W-:Y:S01]  /*cf80*/  ISETP.NE.AND P5, PT, R92, RZ, PT ;  /* 0x000000ff5c00720c */ /* 0x000fe20003fa5270 */
[----:B-1----:R-:W1:Y:S01]  /*cf90*/  @!P1 LDC.64 R44, c[0x0][0x5c0] ;  /* 0x00017000ff2c9b82 */ /* 0x002e620000000a00 */
[----:B0-----:R-:W-:-:S05]  /*cfa0*/  @!P3 IADD3 R46, P0, R65, R48, RZ ;  /* 0x00000030412eb210 */ /* 0x001fca0007f1e0ff */
[----:B------:R-:W-:Y:S01]  /*cfb0*/  @!P3 IMAD.X R47, R66, 0x1, R49, P0 ;  /* 0x00000001422fb824 */ /* 0x000fe200000e0631 */
[----:B------:R-:W-:Y:S02]  /*cfc0*/  F2FP.SATFINITE.E4M3.F32.PACK_AB_MERGE_C R49, RZ, R192, RZ ;  /* 0x000000c0ff31723e */ /* 0x000fe400048070ff */
[----:B------:R-:W-:-:S03]  /*cfd0*/  ISETP.NE.AND P0, PT, R54, RZ, PT ;  /* 0x000000ff3600720c */ /* 0x000fc60003f05270 */
[----:B------:R0:W-:Y:S01]  /*cfe0*/  @!P3 STG.E.U8 desc[UR26][R46.64+0x11], R49 ;  /* 0x000011312e00b986 */ /* 0x0001e2000c10111a */
[----:B------:R-:W-:-:S09]  /*cff0*/  ISETP.NE.AND P3, PT, R56, RZ, PT ;  /* 0x000000ff3800720c */ /* 0x000fd20003f65270 */
[----:B------:R2:W-:Y:S01]  /*d000*/  @!P0 STG.E.U8 desc[UR26][R42.64+0x18], R53 ;  /* 0x000018352a008986 */ /* 0x0005e2000c10111a */
[----:B------:R-:W-:Y:S01]  /*d010*/  ISETP.NE.AND P0, PT, R77, RZ, PT ;  /* 0x000000ff4d00720c */ /* 0x000fe20003f05270 */
[----:B0-----:R-:W2:Y:S01]  /*d020*/  @!P6 LDC.64 R48, c[0x0][0x5c0] ;  /* 0x00017000ff30eb82 */ /* 0x001ea20000000a00 */
[----:B------:R-:W-:Y:S01]  /*d030*/  F2FP.SATFINITE.E4M3.F32.PACK_AB_MERGE_C R47, RZ, R186, RZ ;  /* 0x000000baff2f723e */ /* 0x000fe200048070ff */
[----:B------:R-:W-:Y:S01]  /*d040*/  @!P2 STG.E.U8 desc[UR26][R40.64+0x19], R189 ;  /* 0x000019bd2800a986 */ /* 0x000fe2000c10111a */
[----:B-1----:R-:W-:-:S05]  /*d050*/  @!P1 IADD3 R44, P2, R67, R44, RZ ;  /* 0x0000002c432c9210 */ /* 0x002fca0007f5e0ff */
[----:B------:R-:W-:Y:S01]  /*d060*/  @!P1 IMAD.X R45, R68, 0x1, R45, P2 ;  /* 0x00000001442d9824 */ /* 0x000fe200010e062d */
[----:B------:R-:W-:-:S04]  /*d070*/  ISETP.NE.AND P2, PT, R78, RZ, PT ;  /* 0x000000ff4e00720c */ /* 0x000fc80003f45270 */
[----:B------:R0:W-:Y:S01]  /*d080*/  @!P1 STG.E.U8 desc[UR26][R44.64+0x18], R47 ;  /* 0x0000182f2c009986 */ /* 0x0001e2000c10111a */
[----:B--2---:R-:W-:Y:S02]  /*d090*/  @!P6 IADD3 R42, P1, R69, R48, RZ ;  /* 0x00000030452ae210 */ /* 0x004fe40007f3e0ff */
[----:B0-----:R-:W-:-:S03]  /*d0a0*/  F2FP.SATFINITE.E4M3.F32.PACK_AB_MERGE_C R45, RZ, R182, RZ ;  /* 0x000000b6ff2d723e */ /* 0x001fc600048070ff */
[----:B------:R-:W-:Y:S01]  /*d0b0*/  @!P6 IMAD.X R43, R70, 0x1, R49, P1 ;  /* 0x00000001462be824 */ /* 0x000fe200008e0631 */
[----:B------:R-:W-:Y:S02]  /*d0c0*/  F2FP.SATFINITE.E4M3.F32.PACK_AB_MERGE_C R49, RZ, R184, RZ ;  /* 0x000000b8ff31723e */ /* 0x000fe400048070ff */
[----:B------:R-:W-:-:S03]  /*d0d0*/  ISETP.NE.AND P1, PT, R93, RZ, PT ;  /* 0x000000ff5d00720c */ /* 0x000fc60003f25270 */
[----:B------:R-:W-:Y:S01]  /*d0e0*/  @!P6 STG.E.U8 desc[UR26][R42.64+0x19], R49 ;  /* 0x000019312a00e986 */ /* 0x000fe2000c10111a */
[----:B------:R-:W-:-:S03]  /*d0f0*/  ISETP.NE.AND P6, PT, R79, RZ, PT ;  /* 0x000000ff4f00720c */ /* 0x000fc60003fc5270 */
[----:B------:R-:W-:Y:S01]  /*d100*/  @!P4 STG.E.U8 desc[UR26][R36.64+0x10], R183 ;  /* 0x000010b72400c986 */ /* 0x000fe2000c10111a */
[----:B------:R-:W-:-:S03]  /*d110*/  ISETP.NE.AND P4, PT, R80, RZ, PT ;  /* 0x000000ff5000720c */ /* 0x000fc60003f85270 */
[----:B------:R0:W-:Y:S10]  /*d120*/  @!P5 STG.E.U8 desc[UR26][R34.64+0x11], R45 ;  /* 0x0000112d2200d986 */ /* 0x0001f4000c10111a */
[----:B------:R-:W1:Y:S08]  /*d130*/  @!P4 LDC.64 R40, c[0x0][0x5c0] ;  /* 0x00017000ff28cb82 */ /* 0x000e700000000a00 */
[----:B0-----:R-:W0:Y:S01]  /*d140*/  @!P6 LDC.64 R34, c[0x0][0x5c0] ;  /* 0x00017000ff22eb82 */ /* 0x001e220000000a00 */
[----:B-1----:R-:W-:-:S05]  /*d150*/  @!P4 IADD3 R40, P5, R71, R40, RZ ;  /* 0x000000284728c210 */ /* 0x002fca0007fbe0ff */
[----:B------:R-:W-:Y:S01]  /*d160*/  @!P4 IMAD.X R41, R74, 0x1, R41, P5 ;  /* 0x000000014a29c824 */ /* 0x000fe200028e0629 */
[----:B------:R-:W-:-:S04]  /*d170*/  ISETP.NE.AND P5, PT, R81, RZ, PT ;  /* 0x000000ff5100720c */ /* 0x000fc80003fa5270 */
[----:B------:R1:W-:Y:S09]  /*d180*/  @!P4 STG.E.U8 desc[UR26][R40.64+0x10], R179 ;  /* 0x000010b32800c986 */ /* 0x0003f2000c10111a */
[----:B------:R-:W2:Y:S08]  /*d190*/  @!P5 LDC.64 R42, c[0x0][0x5c0] ;  /* 0x00017000ff2adb82 */ /* 0x000eb00000000a00 */
[----:B-1----:R-:W1:Y:S01]  /*d1a0*/  @!P0 LDC.64 R40, c[0x0][0x5c0] ;  /* 0x00017000ff288b82 */ /* 0x002e620000000a00 */
[----:B--2---:R-:W-:-:S02]  /*d1b0*/  @!P5 IADD3 R36, P4, R39, R42, RZ ;  /* 0x0000002a2724d210 */ /* 0x004fc40007f9e0ff */
[----:B------:R-:W-:-:S03]  /*d1c0*/  F2FP.SATFINITE.E4M3.F32.PACK_AB_MERGE_C R39, RZ, R176, RZ ;  /* 0x000000b0ff27723e */ /* 0x000fc600048070ff */
[----:B------:R-:W-:Y:S01]  /*d1d0*/  @!P5 IMAD.X R37, R62, 0x1, R43, P4 ;  /* 0x000000013e25d824 */ /* 0x000fe200020e062b */
[----:B------:R-:W-:-:S04]  /*d1e0*/  ISETP.NE.AND P4, PT, R75, RZ, PT ;  /* 0x000000ff4b00720c */ /* 0x000fc80003f85270 */
[----:B------:R2:W-:Y:S01]  /*d1f0*/  @!P5 STG.E.U8 desc[UR26][R36.64+0x11], R177 ;  /* 0x000011b12400d986 */ /* 0x0005e2000c10111a */
[----:B------:R-:W-:-:S13]  /*d200*/  ISETP.NE.AND P5, PT, R76, RZ, PT ;  /* 0x000000ff4c00720c */ /* 0x000fda0003fa5270 */
[----:B------:R-:W-:Y:S01]  /*d210*/  @!P5 STG.E.U8 desc[UR26][R30.64+0x18], R39 ;  /* 0x000018271e00d986 */ /* 0x000fe2000c10111a */
[----:B0-----:R-:W-:Y:S02]  /*d220*/  @!P6 IADD3 R34, P5, R33, R34, RZ ;  /* 0x000000222122e210 */ /* 0x001fe40007fbe0ff */
[----:B------:R-:W-:-:S03]  /*d230*/  F2FP.SATFINITE.E4M3.F32.PACK_AB_MERGE_C R33, RZ, R168, RZ ;  /* 0x000000a8ff21723e */ /* 0x000fc600048070ff */
[----:B------:R-:W-:Y:S01]  /*d240*/  @!P6 IMAD.X R35, R60, 0x1, R35, P5 ;  /* 0x000000013c23e824 */ /* 0x000fe200028e0623 */
[----:B-1----:R-:W-:Y:S02]  /*d250*/  @!P0 IADD3 R40, P5, R15, R40, RZ ;  /* 0x000000280f288210 */ /* 0x002fe40007fbe0ff */
[----:B------:R-:W-:-:S03]  /*d260*/  F2FP.SATFINITE.E4M3.F32.PACK_AB_MERGE_C R15, RZ, R174, RZ ;  /* 0x000000aeff0f723e */ /* 0x000fc600048070ff */
[----:B------:R-:W-:Y:S01]  /*d270*/  @!P0 IMAD.X R41, R16, 0x1, R41, P5 ;  /* 0x0000000110298824 */ /* 0x000fe200028e0629 */
[C---:B------:R-:W-:Y:S01]  /*d280*/  ISETP.LT.OR P5, PT, R32.reuse, 0x11, !P4 ;  /* 0x000000112000780c */ /* 0x040fe200067a1670 */
[----:B------:R0:W-:Y:S04]  /*d290*/  @!P1 STG.E.U8 desc[UR26][R28.64+0x19], R15 ;  /* 0x0000190f1c009986 */ /* 0x0001e8000c10111a */
[----:B------:R1:W-:Y:S01]  /*d2a0*/  @!P6 STG.E.U8 desc[UR26][R34.64+0x18], R171 ;  /* 0x000018ab2200e986 */ /* 0x0003e2000c10111a */
[----:B------:R-:W-:-:S07]  /*d2b0*/  ISETP.LT.OR P6, PT, R32, 0x12, !P4 ;  /* 0x000000122000780c */ /* 0x000fce00067c1670 */
[----:B--2---:R-:W2:Y:S01]  /*d2c0*/  @!P5 LDC.64 R36, c[0x0][0x5c0] ;  /* 0x00017000ff24db82 */ /* 0x004ea20000000a00 */
[----:B0-----:R-:W-:Y:S02]  /*d2d0*/  @!P5 IMAD.MOV.U32 R28, RZ, RZ, R26 ;  /* 0x000000ffff1cd224 */ /* 0x001fe400078e001a */
[----:B------:R-:W-:Y:S01]  /*d2e0*/  @!P5 IMAD.MOV.U32 R29, RZ, RZ, R38 ;  /* 0x000000ffff1dd224 */ /* 0x000fe200078e0026 */
[----:B-1----:R-:W-:Y:S01]  /*d2f0*/  F2FP.SATFINITE.E4M3.F32.PACK_AB_MERGE_C R35, RZ, R166, RZ ;  /* 0x000000a6ff23723e */ /* 0x002fe200048070ff */
[----:B------:R-:W-:Y:S02]  /*d300*/  @!P5 IMAD R16, R25, 0x180, RZ ;  /* 0x000001801910d824 */ /* 0x000fe400078e02ff */
[----:B------:R-:W-:-:S04]  /*d310*/  @!P5 IMAD.WIDE.U32 R30, R24, 0x180, R28 ;  /* 0x00000180181ed825 */ /* 0x000fc800078e001c */
[----:B------:R-:W-:Y:S02]  /*d320*/  @!P6 IMAD.MOV.U32 R28, RZ, RZ, R26 ;  /* 0x000000ffff1ce224 */ /* 0x000fe400078e001a */
[----:B------:R-:W-:Y:S02]  /*d330*/  @!P6 IMAD.MOV.U32 R29, RZ, RZ, R38 ;  /* 0x000000ffff1de224 */ /* 0x000fe400078e0026 */
[----:B------:R-:W-:Y:S02]  /*d340*/  @!P6 IMAD R15, R25, 0x180, RZ ;  /* 0x00000180190fe824 */ /* 0x000fe400078e02ff */
[----:B------:R-:W-:Y:S01]  /*d350*/  @!P6 IMAD.WIDE.U32 R28, R24, 0x180, R28 ;  /* 0x00000180181ce825 */ /* 0x000fe200078e001c */
[----:B--2---:R-:W-:-:S04]  /*d360*/  @!P5 IADD3 R30, P1, R30, R36, RZ ;  /* 0x000000241e1ed210 */ /* 0x004fc80007f3e0ff */
[----:B------:R-:W-:Y:S02]  /*d370*/  @!P5 IADD3.X R31, R37, R31, R16, P1, !PT ;  /* 0x0000001f251fd210 */ /* 0x000fe40000ffe410 */
[----:B------:R-:W0:Y:S02]  /*d380*/  @!P6 LDC.64 R36, c[0x0][0x5c0] ;  /* 0x00017000ff24eb82 */ /* 0x000e240000000a00 */
[----:B0-----:R-:W-:-:S04]  /*d390*/  @!P6 IADD3 R28, P1, R28, R36, RZ ;  /* 0x000000241c1ce210 */ /* 0x001fc80007f3e0ff */
[----:B------:R-:W-:Y:S02]  /*d3a0*/  @!P6 IADD3.X R29, R37, R29, R15, P1, !PT ;  /* 0x0000001d251de210 */ /* 0x000fe40000ffe40f */
[----:B------:R-:W-:Y:S02]  /*d3b0*/  F2FP.SATFINITE.E4M3.F32.PACK_AB_MERGE_C R15, RZ, R170, RZ ;  /* 0x000000aaff0f723e */ /* 0x000fe400048070ff */
[----:B------:R-:W-:-:S03]  /*d3c0*/  ISETP.NE.AND P1, PT, R73, RZ, PT ;  /* 0x000000ff4900720c */ /* 0x000fc60003f25270 */
[----:B------:R0:W-:Y:S01]  /*d3d0*/  @!P0 STG.E.U8 desc[UR26][R40.64+0x19], R15 ;  /* 0x0000190f28008986 */ /* 0x0001e2000c10111a */
[----:B------:R-:W-:-:S03]  /*d3e0*/  ISETP.NE.AND P0, PT, R72, RZ, PT ;  /* 0x000000ff4800720c */ /* 0x000fc60003f05270 */
[----:B------:R0:W-:Y:S01]  /*d3f0*/  @!P5 STG.E.U8 desc[UR26][R30.64+0x10], R169 ;  /* 0x000010a91e00d986 */ /* 0x0001e2000c10111a */
[----:B------:R-:W-:-:S03]  /*d400*/  LOP3.LUT P5, RZ, R180, 0x40000, RZ, 0xc0, !PT ;  /* 0x00040000b4ff7812 */ /* 0x000fc600078ac0ff */
        /* <DEDUP_REMOVED lines=12> */
.L_x_52:
[----:B------:R-:W-:Y:S05]  /*d4d0*/  BSYNC B1 ;  /* 0x0000000000017941 */ /* 0x000fea0003800000 */
.L_x_51:
        /* <DEDUP_REMOVED lines=13> */
.L_x_54:
[----:B------:R-:W-:Y:S05]  /*d5b0*/  BSYNC B1 ;  /* 0x0000000000017941 */ /* 0x000fea0003800000 */
.L_x_53:
[----:B------:R-:W-:Y:S01]  /*d5c0*/  ISETP.LT.OR P6, PT, R32, 0x19, !P4 ;  /* 0x000000192000780c */ /* 0x000fe200067c1670 */
[-C--:B------:R-:W-:Y:S01]  /*d5d0*/  FMUL R165, R165, R5.reuse ;  /* 0x00000005a5a57220 */ /* 0x080fe20000400000 */
[----:B------:R-:W-:Y:S01]  /*d5e0*/  P2R R16, PR, RZ, 0x1 ;  /* 0x00000001ff107803 */ /* 0x000fe20000000000 */
[-C--:B------:R-:W-:Y:S01]  /*d5f0*/  FMUL R164, R164, R5.reuse ;  /* 0x00000005a4a47220 */ /* 0x080fe20000400000 */
[-C--:B------:R-:W-:Y:S01]  /*d600*/  FMUL R163, R163, R5.reuse ;  /* 0x00000005a3a37220 */ /* 0x080fe20000400000 */
[----:B------:R-:W-:Y:S01]  /*d610*/  FMUL R162, R162, R5 ;  /* 0x00000005a2a27220 */ /* 0x000fe20000400000 */
[----:B------:R-:W-:Y:S01]  /*d620*/  F2FP.SATFINITE.E4M3.F32.PACK_AB_MERGE_C R165, RZ, R165, RZ ;  /* 0x000000a5ffa5723e */ /* 0x000fe200048070ff */
[----:B------:R-:W-:Y:S02]  /*d630*/  BSSY B1, `(.L_x_55) ;  /* 0x0000022000017945 */ /* 0x000fe40003800000 */
[----:B------:R-:W-:Y:S02]  /*d640*/  F2FP.SATFINITE.E4M3.F32.PACK_AB_MERGE_C R163, RZ, R163, RZ ;  /* 0x000000a3ffa3723e */ /* 0x000fe400048070ff */
[----:B------:R-:W-:-:S02]  /*d650*/  F2FP.SATFINITE.E4M3.F32.PACK_AB_MERGE_C R33, RZ, R162, RZ ;  /* 0x000000a2ff21723e */ /* 0x000fc400048070ff */
[----:B------:R-:W2:Y:S01]  /*d660*/  @!P6 LDC.64 R30, c[0x0][0x5c0] ;  /* 0x00017000ff1eeb82 */ /* 0x000ea20000000a00 */
[----:B01----:R-:W-:Y:S02]  /*d670*/  @!P6 IMAD.MOV.U32 R28, RZ, RZ, R26 ;  /* 0x000000ffff1ce224 */ /* 0x003fe400078e001a */
[----:B------:R-:W-:Y:S02]  /*d680*/  @!P6 IMAD.MOV.U32 R29, RZ, RZ, R38 ;  /* 0x000000ffff1de224 */ /* 0x000fe400078e0026 */
[----:B------:R-:W-:Y:S02]  /*d690*/  @!P6 IMAD R15, R25, 0x180, RZ ;  /* 0x00000180190fe824 */ /* 0x000fe400078e02ff */
[----:B------:R-:W-:-:S03]  /*d6a0*/  @!P6 IMAD.WIDE.U32 R28, R24, 0x180, R28 ;  /* 0x00000180181ce825 */ /* 0x000fc600078e001c */
[----:B--2---:R-:W-:-:S04]  /*d6b0*/  @!P6 IADD3 R28, P5, R28, R30, RZ ;  /* 0x0000001e1c1ce210 */ /* 0x004fc80007fbe0ff */
        /* <DEDUP_REMOVED lines=11> */
[----:B------:R-:W-:Y:S02]  /*d770*/  F2FP.SATFINITE.E4M3.F32.PACK_AB_MERGE_C R15, RZ, R164, RZ ;  /* 0x000000a4ff0f723e */ /* 0x000fe400048070ff */
[----:B------:R-:W-:-:S03]  /*d780*/  ISETP.NE.AND P0, PT, R16, RZ, PT ;  /* 0x000000ff1000720c */ /* 0x000fc60003f05270 */
        /* <DEDUP_REMOVED lines=12> */
.L_x_56:
[----:B------:R-:W-:Y:S05]  /*d850*/  BSYNC B1 ;  /* 0x0000000000017941 */ /* 0x000fea0003800000 */
.L_x_55:
        /* <DEDUP_REMOVED lines=13> */
.L_x_58:
[----:B------:R-:W-:Y:S05]  /*d930*/  BSYNC B1 ;  /* 0x0000000000017941 */ /* 0x000fea0003800000 */
.L_x_57:
[----:B------:R-:W-:Y:S01]  /*d940*/  P2R R16, PR, RZ, 0x8 ;  /* 0x00000008ff107803 */ /* 0x000fe20000000000 */
[-C--:B------:R-:W-:Y:S01]  /*d950*/  FMUL R161, R161, R5.reuse ;  /* 0x00000005a1a17220 */ /* 0x080fe20000400000 */
[----:B------:R-:W-:Y:S01]  /*d960*/  LOP3.LUT P3, RZ, R180, 0x200, RZ, 0xc0, !PT ;  /* 0x00000200b4ff7812 */ /* 0x000fe2000786c0ff */
[-C--:B------:R-:W-:Y:S01]  /*d970*/  FMUL R160, R160, R5.reuse ;  /* 0x00000005a0a07220 */ /* 0x080fe20000400000 */
[----:B------:R-:W-:Y:S01]  /*d980*/  P2R R15, PR, RZ, 0x4 ;  /* 0x00000004ff0f7803 */ /* 0x000fe20000000000 */
[-C--:B------:R-:W-:Y:S01]  /*d990*/  FMUL R159, R159, R5.reuse ;  /* 0x000000059f9f7220 */ /* 0x080fe20000400000 */
[----:B------:R-:W-:Y:S01]  /*d9a0*/  ISETP.LT.OR P2, PT, R32, 0x21, !P3 ;  /* 0x000000212000780c */ /* 0x000fe20005f41670 */
[-C--:B------:R-:W-:Y:S01]  /*d9b0*/  FMUL R158, R158, R5.reuse ;  /* 0x000000059e9e7220 */ /* 0x080fe20000400000 */
[----:B------:R-:W-:Y:S01]  /*d9c0*/  P2R R81, PR, RZ, 0x10 ;  /* 0x00000010ff517803 */ /* 0x000fe20000000000 */
[-C--:B------:R-:W-:Y:S01]  /*d9d0*/  FMUL R156, R156, R5.reuse ;  /* 0x000000059c9c7220 */ /* 0x080fe20000400000 */
[----:B-1----:R-:W-:Y:S01]  /*d9e0*/  P2R R33, PR, RZ, 0x4 ;  /* 0x00000004ff217803 */ /* 0x002fe20000000000 */
[-C--:B------:R-:W-:Y:S01]  /*d9f0*/  FMUL R155, R155, R5.reuse ;  /* 0x000000059b9b7220 */ /* 0x080fe20000400000 */
[----:B------:R-:W-:Y:S01]  /*da00*/  LOP3.LUT P4, RZ, R180, 0x2000, RZ, 0xc0, !PT ;  /* 0x00002000b4ff7812 */ /* 0x000fe2000788c0ff */
[----:B------:R-:W-:Y:S01]  /*da10*/  FMUL R153, R153, R5 ;  /* 0x0000000599997220 */ /* 0x000fe20000400000 */
[----:B------:R-:W-:Y:S01]  /*da20*/  F2FP.SATFINITE.E4M3.F32.PACK_AB_MERGE_C R161, RZ, R161, RZ ;  /* 0x000000a1ffa1723e */ /* 0x000fe200048070ff */
[----:B------:R-:W-:Y:S01]  /*da30*/  FMUL R151, R151, R5 ;  /* 0x0000000597977220 */ /* 0x000fe20000400000 */
[----:B------:R-:W-:Y:S01]  /*da40*/  F2FP.SATFINITE.E4M3.F32.PACK_AB_MERGE_C R159, RZ, R159, RZ ;  /* 0x0000009fff9f723e */ /* 0x000fe200048070ff */
        /* <DEDUP_REMOVED lines=27> */
[----:B-1----:R-:W-:Y:S01]  /*dc00*/  @!P2 IADD3 R54, P5, P6, R26, R54, R11 ;  /* 0x000000361a36a210 */ /* 0x002fe20007ebe00b */
[-C--:B------:R-:W-:Y:S01]  /*dc10*/  FMUL R121, R121, R5.reuse ;  /* 0x0000000579797220 */ /* 0x080fe20000400000 */
[-C--:B------:R-:W-:Y:S01]  /*dc20*/  FMUL R120, R120, R5.reuse ;  /* 0x0000000578787220 */ /* 0x080fe20000400000 */
[----:B------:R-:W-:Y:S01]  /*dc30*/  FMUL R21, R21, R5 ;  /* 0x0000000515157220 */ /* 0x000fe20000400000 */
[----:B------:R-:W-:Y:S01]  /*dc40*/  @!P2 IADD3.X R55, R38, R55, R8, P5, P6 ;  /* 0x000000372637a210 */ /* 0x000fe20002fec408 */
[----:B------:R-:W-:Y:S01]  /*dc50*/  BSSY B1, `(.L_x_59) ;  /* 0x00000e2000017945 */ /* 0x000fe20003800000 */
[----:B------:R-:W-:-:S02]  /*dc60*/  ISETP.LT.OR P2, PT, R32, 0x22, !P3 ;  /* 0x000000222000780c */ /* 0x000fc40005f41670 */
[----:B------:R-:W-:Y:S02]  /*dc70*/  F2FP.SATFINITE.E4M3.F32.PACK_AB_MERGE_C R121, RZ, R121, RZ ;  /* 0x00000079ff79723e */ /* 0x000fe400048070ff */
[----:B------:R-:W-:Y:S02]  /*dc80*/  P2R R56, PR, RZ, 0x4 ;  /* 0x00000004ff387803 */ /* 0x000fe40000000000 */
[----:B------:R-:W-:-:S07]  /*dc90*/  F2FP.SATFINITE.E4M3.F32.PACK_AB_MERGE_C R21, RZ, R21, RZ ;  /* 0x00000015ff15723e */ /* 0x000fce00048070ff */
[----:B------:R-:W1:Y:S02]  /*dca0*/  @!P2 LDC.64 R52, c[0x0][0x5c0] ;  /* 0x00017000ff34ab82 */ /* 0x000e640000000a00 */
[----:B-1----:R-:W-:-:S04]  /*dcb0*/  @!P2 IADD3 R52, P5, P6, R26, R52, R11 ;  /* 0x000000341a34a210 */ /* 0x002fc80007ebe00b */
[----:B------:R-:W-:Y:S02]  /*dcc0*/  @!P2 IADD3.X R53, R38, R53, R8, P5, P6 ;  /* 0x000000352635a210 */ /* 0x000fe40002fec408 */
[C---:B------:R-:W-:Y:S02]  /*dcd0*/  ISETP.LT.OR P2, PT, R32.reuse, 0x29, !P3 ;  /* 0x000000292000780c */ /* 0x040fe40005f41670 */
[----:B------:R-:W-:Y:S02]  /*dce0*/  ISETP.LT.OR P3, PT, R32, 0x2a, !P3 ;  /* 0x0000002a2000780c */ /* 0x000fe40005f61670 */
[----:B------:R-:W-:-:S09]  /*dcf0*/  P2R R82, PR, RZ, 0x4 ;  /* 0x00000004ff527803 */ /* 0x000fd20000000000 */
        /* <DEDUP_REMOVED lines=46> */
[----:B0-----:R-:W0:Y:S02]  /*dfe0*/  @!P4 LDC.64 R28, c[0x0][0x5c0] ;  /* 0x00017000ff1ccb82 */ /* 0x001e240000000a00 */
[----:B0-----:R-:W-:-:S04]  /*dff0*/  @!P4 IADD3 R28, P0, P5, R26, R28, R12 ;  /* 0x0000001c1a1cc210 */ /* 0x001fc80007d1e00c */
        /* <DEDUP_REMOVED lines=15> */
[----:B------:R-:W-:Y:S02]  /*e0f0*/  P2R R79, PR, RZ, 0x10 ;  /* 0x00000010ff4f7803 */ /* 0x000fe40000000000 */
[----:B------:R-:W-:-:S07]  /*e100*/  P2R R78, PR, RZ, 0x20 ;  /* 0x00000020ff4e7803 */ /* 0x000fce0000000000 */
[----:B------:R-:W-:-:S04]  /*e110*/  @!P4 IADD3 R65, P1, P0, R11, R26, R10 ;  /* 0x0000001a0b41c210 */ /* 0x000fc8000783e00a */
[----:B------:R-:W-:Y:S02]  /*e120*/  @!P4 IADD3.X R64, R8, R38, R7, P1, P0 ;  /* 0x000000260840c210 */ /* 0x000fe40000fe0407 */
[----:B------:R-:W-:Y:S02]  /*e130*/  @!P5 IADD3 R67, P1, P0, R11, R26, R12 ;  /* 0x0000001a0b43d210 */ /* 0x000fe4000783e00c */
[----:B------:R-:W-:Y:S02]  /*e140*/  ISETP.NE.AND P4, PT, R56, RZ, PT ;  /* 0x000000ff3800720c */ /* 0x000fe40003f85270 */
[----:B------:R-:W-:Y:S02]  /*e150*/  @!P5 IADD3.X R66, R8, R38, R9, P1, P0 ;  /* 0x000000260842d210 */ /* 0x000fe40000fe0409 */
[----:B------:R-:W-:Y:S02]  /*e160*/  ISETP.LT.OR P1, PT, R32, 0x22, !P2 ;  /* 0x000000222000780c */ /* 0x000fe40005721670 */
[----:B------:R-:W-:-:S02]  /*e170*/  ISETP.NE.AND P5, PT, R33, RZ, PT ;  /* 0x000000ff2100720c */ /* 0x000fc40003fa5270 */
[----:B------:R-:W-:Y:S02]  /*e180*/  P2R R77, PR, RZ, 0x2 ;  /* 0x00000002ff4d7803 */ /* 0x000fe40000000000 */
[----:B------:R-:W-:-:S07]  /*e190*/  F2FP.SATFINITE.E4M3.F32.PACK_AB_MERGE_C R33, RZ, R158, RZ ;  /* 0x0000009eff21723e */ /* 0x000fce00048070ff */
        /* <DEDUP_REMOVED lines=8> */
[----:B------:R-:W-:-:S04]  /*e220*/  @!P2 IADD3 R73, P1, P6, R11, R26, R12 ;  /* 0x0000001a0b49a210 */ /* 0x000fc80007e3e00c */
[----:B------:R-:W-:Y:S02]  /*e230*/  @!P2 IADD3.X R72, R8, R38, R9, P1, P6 ;  /* 0x000000260848a210 */ /* 0x000fe40000fec409 */
[----:B------:R-:W-:Y:S02]  /*e240*/  ISETP.LT.OR P6, PT, R32, 0x21, !P3 ;  /* 0x000000212000780c */ /* 0x000fe40005fc1670 */
[----:B------:R-:W-:Y:S02]  /*e250*/  ISETP.NE.AND P2, PT, R15, RZ, PT ;  /* 0x000000ff0f00720c */ /* 0x000fe40003f45270 */
[----:B------:R-:W-:Y:S02]  /*e260*/  F2FP.SATFINITE.E4M3.F32.PACK_AB_MERGE_C R15, RZ, R160, RZ ;  /* 0x000000a0ff0f723e */ /* 0x000fe400048070ff */
[----:B------:R-:W-:Y:S02]  /*e270*/  P2R R74, PR, RZ, 0x4 ;  /* 0x00000004ff4a7803 */ /* 0x000fe40000000000 */
[----:B------:R-:W-:-:S02]  /*e280*/  ISETP.NE.AND P2, PT, R82, RZ, PT ;  /* 0x000000ff5200720c */ /* 0x000fc40003f45270 */
[----:B------:R-:W-:-:S03]  /*e290*/  ISETP.NE.AND P1, PT, R85, RZ, PT ;  /* 0x000000ff5500720c */ /* 0x000fc60003f25270 */
[----:B------:R-:W0:Y:S02]  /*e2a0*/  @!P6 LDC.64 R56, c[0x0][0x5c0] ;  /* 0x00017000ff38eb82 */ /* 0x000e240000000a00 */
[----:B0-----:R-:W-:-:S05]  /*e2b0*/  @!P6 IADD3 R56, P0, R26, R56, RZ ;  /* 0x000000381a38e210 */ /* 0x001fca0007f1e0ff */
[----:B------:R-:W-:-:S05]  /*e2c0*/  @!P6 IMAD.X R57, R38, 0x1, R57, P0 ;  /* 0x000000012639e824 */ /* 0x000fca00000e0639 */
[----:B------:R-:W-:Y:S01]  /*e2d0*/  @!P6 STG.E.U8 desc[UR26][R56.64+0x20], R161 ;  /* 0x000020a13800e986 */ /* 0x000fe2000c10111a */
[----:B------:R-:W-:-:S13]  /*e2e0*/  ISETP.LT.OR P6, PT, R32, 0x22, !P3 ;  /* 0x000000222000780c */ /* 0x000fda0005fc1670 */
[----:B------:R-:W0:Y:S02]  /*e2f0*/  @!P6 LDC.64 R58, c[0x0][0x5c0] ;  /* 0x00017000ff3aeb82 */ /* 0x000e240000000a00 */
[----:B0-----:R-:W-:-:S05]  /*e300*/  @!P6 IADD3 R58, P0, R26, R58, RZ ;  /* 0x0000003a1a3ae210 */ /* 0x001fca0007f1e0ff */
[----:B------:R-:W-:Y:S01]  /*e310*/  @!P6 IMAD.X R59, R38, 0x1, R59, P0 ;  /* 0x00000001263be824 */ /* 0x000fe200000e063b */
[----:B------:R-:W-:-:S04]  /*e320*/  ISETP.NE.AND P0, PT, R83, RZ, PT ;  /* 0x000000ff5300720c */ /* 0x000fc80003f05270 */
[----:B------:R0:W-:Y:S01]  /*e330*/  @!P6 STG.E.U8 desc[UR26][R58.64+0x21], R15 ;  /* 0x0000210f3a00e986 */ /* 0x0001e2000c10111a */
[C---:B------:R-:W-:Y:S02]  /*e340*/  ISETP.LT.OR P6, PT, R32.reuse, 0x29, !P3 ;  /* 0x000000292000780c */ /* 0x040fe40005fc1670 */
[----:B------:R-:W-:Y:S01]  /*e350*/  ISETP.LT.OR P3, PT, R32, 0x2a, !P3 ;  /* 0x0000002a2000780c */ /* 0x000fe20005f61670 */
[----:B------:R-:W-:Y:S01]  /*e360*/  @!P5 STG.E.U8 desc[UR26][R54.64+0x20], R159 ;  /* 0x0000209f3600d986 */ /* 0x000fe2000c10111a */
[----:B------:R-:W-:-:S03]  /*e370*/  ISETP.NE.AND P5, PT, R86, RZ, PT ;  /* 0x000000ff5600720c */ /* 0x000fc60003fa5270 */
[----:B------:R1:W-:Y:S01]  /*e380*/  @!P4 STG.E.U8 desc[UR26][R52.64+0x21], R33 ;  /* 0x000021213400c986 */ /* 0x0003e2000c10111a */
[----:B0-----:R-:W-:-:S05]  /*e390*/  F2FP.SATFINITE.E4M3.F32.PACK_AB_MERGE_C R15, RZ, R156, RZ ;  /* 0x0000009cff0f723e */ /* 0x001fca00048070ff */
[----:B------:R-:W0:Y:S01]  /*e3a0*/  @!P6 LDC.64 R56, c[0x0][0x5c0] ;  /* 0x00017000ff38eb82 */ /* 0x000e220000000a00 */
[----:B-1----:R-:W-:-:S07]  /*e3b0*/  F2FP.SATFINITE.E4M3.F32.PACK_AB_MERGE_C R33, RZ, R142, RZ ;  /* 0x0000008eff21723e */ /* 0x002fce00048070ff */
[----:B------:R-:W1:Y:S08]  /*e3c0*/  @!P3 LDC.64 R54, c[0x0][0x5c0] ;  /* 0x00017000ff36bb82 */ /* 0x000e700000000a00 */
[----:B------:R-:W2:Y:S01]  /*e3d0*/  @!P1 LDC.64 R52, c[0x0][0x5c0] ;  /* 0x00017000ff349b82 */ /* 0x000ea20000000a00 */
[----:B0-----:R-:W-:-:S05]  /*e3e0*/  @!P6 IADD3 R56, P4, R26, R56, RZ ;  /* 0x000000381a38e210 */ /* 0x001fca0007f9e0ff */
[----:B------:R-:W-:Y:S01]  /*e3f0*/  @!P6 IMAD.X R57, R38, 0x1, R57, P4 ;  /* 0x000000012639e824 */ /* 0x000fe200020e0639 */
[----:B------:R-:W-:-:S04]  /*e400*/  ISETP.NE.AND P4, PT, R87, RZ, PT ;  /* 0x000000ff5700720c */ /* 0x000fc80003f85270 */
[----:B------:R0:W-:Y:S01]  /*e410*/  @!P6 STG.E.U8 desc[UR26][R56.64+0x28], R15 ;  /* 0x0000280f3800e986 */ /* 0x0001e2000c10111a */
[----:B-1----:R-:W-:-:S05]  /*e420*/  @!P3 IADD3 R54, P6, R26, R54, RZ ;  /* 0x000000361a36b210 */ /* 0x002fca0007fde0ff */
[----:B------:R-:W-:Y:S01]  /*e430*/  @!P3 IMAD.X R55, R38, 0x1, R55, P6 ;  /* 0x000000012637b824 */ /* 0x000fe200030e0637 */
[----:B------:R-:W-:-:S04]  /*e440*/  ISETP.NE.AND P6, PT, R89, RZ, PT ;  /* 0x000000ff5900720c */ /* 0x000fc80003fc5270 */
[----:B------:R-:W-:Y:S01]  /*e450*/  @!P3 STG.E.U8 desc[UR26][R54.64+0x29], R155 ;  /* 0x0000299b3600b986 */ /* 0x000fe2000c10111a */
[----:B------:R-:W-:Y:S02]  /*e460*/  ISETP.NE.AND P3, PT, R84, RZ, PT ;  /* 0x000000ff5400720c */ /* 0x000fe40003f65270 */
[----:B0-----:R-:W-:Y:S01]  /*e470*/  F2FP.SATFINITE.E4M3.F32.PACK_AB_MERGE_C R15, RZ, R144, RZ ;  /* 0x00000090ff0f723e */ /* 0x001fe200048070ff */
[----:B------:R2:W-:Y:S01]  /*e480*/  @!P2 STG.E.U8 desc[UR26][R50.64+0x28], R153 ;  /* 0x000028993200a986 */ /* 0x0005e2000c10111a */
[----:B------:R-:W-:-:S13]  /*e490*/  ISETP.NE.AND P2, PT, R74, RZ, PT ;  /* 0x000000ff4a00720c */ /* 0x000fda0003f45270 */
[----:B------:R0:W-:Y:S01]  /*e4a0*/  @!P2 STG.E.U8 desc[UR26][R48.64+0x29], R151 ;  /* 0x000029973000a986 */ /* 0x0001e2000c10111a */
[----:B------:R-:W-:-:S03]  /*e4b0*/  ISETP.NE.AND P2, PT, R75, RZ, PT ;  /* 0x000000ff4b00720c */ /* 0x000fc60003f45270 */
[----:B------:R-:W-:Y:S01]  /*e4c0*/  @!P0 STG.E.U8 desc[UR26][R46.64+0x20], R149 ;  /* 0x000020952e008986 */ /* 0x000fe2000c10111a */
[----:B------:R-:W-:-:S03]  /*e4d0*/  ISETP.NE.AND P0, PT, R76, RZ, PT ;  /* 0x000000ff4c00720c */ /* 0x000fc60003f05270 */
[----:B------:R1:W-:Y:S01]  /*e4e0*/  @!P3 STG.E.U8 desc[UR26][R44.64+0x21], R147 ;  /* 0x000021932c00b986 */ /* 0x0003e2000c10111a */
[----:B--2---:R-:W-:Y:S02]  /*e4f0*/  @!P1 IADD3 R50, P3, R39, R52, RZ ;  /* 0x0000003427329210 */ /* 0x004fe40007f7e0ff */
[----:B------:R-:W-:Y:S01]  /*e500*/  F2FP.SATFINITE.E4M3.F32.PACK_AB_MERGE_C R39, RZ, R22, RZ ;  /* 0x00000016ff27723e */ /* 0x000fe200048070ff */
[----:B0-----:R-:W0:Y:S02]  /*e510*/  @!P5 LDC.64 R48, c[0x0][0x5c0] ;  /* 0x00017000ff30db82 */ /* 0x001e240000000a00 */
[----:B------:R-:W-:-:S05]  /*e520*/  @!P1 IMAD.X R51, R16, 0x1, R53, P3 ;  /* 0x0000000110339824 */ /* 0x000fca00018e0635 */
[----:B------:R2:W-:Y:S01]  /*e530*/  @!P1 STG.E.U8 desc[UR26][R50.64+0x20], R15 ;  /* 0x0000200f32009986 */ /* 0x0005e2000c10111a */
[----:B-1----:R-:W1:Y:S01]  /*e540*/  @!P6 LDC.64 R44, c[0x0][0x5c0] ;  /* 0x00017000ff2ceb82 */ /* 0x002e620000000a00 */
[----:B------:R-:W-:Y:S02]  /*e550*/  ISETP.NE.AND P1, PT, R77, RZ, PT ;  /* 0x000000ff4d00720c */ /* 0x000fe40003f25270 */
[----:B--2---:R-:W-:Y:S02]  /*e560*/  F2FP.SATFINITE.E4M3.F32.PACK_AB_MERGE_C R15, RZ, R136, RZ ;  /* 0x00000088ff0f723e */ /* 0x004fe400048070ff */
[----:B0-----:R-:W-:-:S05]  /*e570*/  @!P5 IADD3 R46, P3, R61, R48, RZ ;  /* 0x000000303d2ed210 */ /* 0x001fca0007f7e0ff */
[----:B------:R-:W-:Y:S01]  /*e580*/  @!P5 IMAD.X R47, R60, 0x1, R49, P3 ;  /* 0x000000013c2fd824 */ /* 0x000fe200018e0631 */
[----:B------:R-:W-:-:S04]  /*e590*/  ISETP.NE.AND P3, PT, R88, RZ, PT ;  /* 0x000000ff5800720c */ /* 0x000fc80003f65270 */
[----:B------:R0:W-:Y:S01]  /*e5a0*/  @!P5 STG.E.U8 desc[UR26][R46.64+0x21], R33 ;  /* 0x000021212e00d986 */ /* 0x0001e2000c10111a */
[----:B------:R-:W-:-:S03]  /*e5b0*/  ISETP.NE.AND P5, PT, R78, RZ, PT ;  /* 0x000000ff4e00720c */ /* 0x000fc60003fa5270 */
[----:B------:R-:W-:Y:S01]  /*e5c0*/  @!P4 STG.E.U8 desc[UR26][R42.64+0x28], R141 ;  /* 0x0000288d2a00c986 */ /* 0x000fe2000c10111a */
[----:B------:R-:W-:-:S04]  /*e5d0*/  ISETP.NE.AND P4, PT, R79, RZ, PT ;  /* 0x000000ff4f00720c */ /* 0x000fc80003f85270 */
[----:B------:R2:W-:Y:S01]  /*e5e0*/  @!P3 STG.E.U8 desc[UR26][R40.64+0x29], R139 ;  /* 0x0000298b2800b986 */ /* 0x0005e2000c10111a */
[----:B-1----:R-:W-:Y:S02]  /*e5f0*/  @!P6 IADD3 R44, P3, R63, R44, RZ ;  /* 0x0000002c3f2ce210 */ /* 0x002fe40007f7e0ff */
[----:B0-----:R-:W-:-:S03]  /*e600*/  F2FP.SATFINITE.E4M3.F32.PACK_AB_MERGE_C R33, RZ, R122, RZ ;  /* 0x0000007aff21723e */ /* 0x001fc600048070ff */
[----:B------:R-:W-:-:S03]  /*e610*/  @!P6 IMAD.X R45, R62, 0x1, R45, P3 ;  /* 0x000000013e2de824 */ /* 0x000fc600018e062d */
[----:B------:R-:W0:Y:S02]  /*e620*/  @!P4 LDC.64 R46, c[0x0][0x5c0] ;  /* 0x00017000ff2ecb82 */ /* 0x000e240000000a00 */
[----:B------:R1:W-:Y:S01]  /*e630*/  @!P6 STG.E.U8 desc[UR26][R44.64+0x28], R15 ;  /* 0x0000280f2c00e986 */ /* 0x0003e2000c10111a */
[----:B------:R-:W-:-:S05]  /*e640*/  ISETP.NE.AND P6, PT, R92, RZ, PT ;  /* 0x000000ff5c00720c */ /* 0x000fca0003fc5270 */
[----:B--2---:R-:W2:Y:S01]  /*e650*/  @!P5 LDC.64 R40, c[0x0][0x5c0] ;  /* 0x00017000ff28db82 */ /* 0x004ea20000000a00 */
[----:B-1----:R-:W-:Y:S02]  /*e660*/  F2FP.SATFINITE.E4M3.F32.PACK_AB_MERGE_C R15, RZ, R130, RZ ;  /* 0x00000082ff0f723e */ /* 0x002fe400048070ff */
[----:B0-----:R-:W-:-:S05]  /*e670*/  @!P4 IADD3 R42, P3, R65, R46, RZ ;  /* 0x0000002e412ac210 */ /* 0x001fca0007f7e0ff */
[----:B------:R-:W-:Y:S01]  /*e680*/  @!P4 IMAD.X R43, R64, 0x1, R47, P3 ;  /* 0x00000001402bc824 */ /* 0x000fe200018e062f */
[----:B------:R-:W-:-:S04]  /*e690*/  ISETP.NE.AND P3, PT, R90, RZ, PT ;  /* 0x000000ff5a00720c */ /* 0x000fc80003f65270 */
[----:B------:R0:W-:Y:S01]  /*e6a0*/  @!P4 STG.E.U8 desc[UR26][R42.64+0x29], R133 ;  /* 0x000029852a00c986 */ /* 0x0001e2000c10111a */
[----:B------:R-:W-:-:S08]  /*e6b0*/  ISETP.NE.AND P4, PT, R80, RZ, PT ;  /* 0x000000ff5000720c */ /* 0x000fd00003f85270 */
[----:B------:R-:W-:Y:S01]  /*e6c0*/  @!P3 STG.E.U8 desc[UR26][R36.64+0x20], R131 ;  /* 0x000020832400b986 */ /* 0x000fe2000c10111a */
[----:B--2---:R-:W-:Y:S01]  /*e6d0*/  @!P5 IADD3 R40, P3, R67, R40, RZ ;  /* 0x000000284328d210 */ /* 0x004fe20007f7e0ff */
[----:B0-----:R-:W0:Y:S03]  /*e6e0*/  @!P1 LDC.64 R42, c[0x0][0x5c0] ;  /* 0x00017000ff2a9b82 */ /* 0x001e260000000a00 */
[----:B------:R1:W-:Y:S01]  /*e6f0*/  @!P4 STG.E.U8 desc[UR26][R34.64+0x21], R15 ;  /* 0x0000210f2200c986 */ /* 0x0003e2000c10111a */
[----:B------:R-:W-:Y:S01]  /*e700*/  @!P5 IMAD.X R41, R66, 0x1, R41, P3 ;  /* 0x000000014229d824 */ /* 0x000fe200018e0629 */
[----:B------:R-:W-:-:S04]  /*e710*/  ISETP.NE.AND P4, PT, R81, RZ, PT ;  /* 0x000000ff5100720c */ /* 0x000fc80003f85270 */
[----:B------:R2:W-:Y:S01]  /*e720*/  @!P5 STG.E.U8 desc[UR26][R40.64+0x20], R127 ;  /* 0x0000207f2800d986 */ /* 0x0005e2000c10111a */
[----:B------:R-:W-:Y:S01]  /*e730*/  ISETP.NE.AND P5, PT, R91, RZ, PT ;  /* 0x000000ff5b00720c */ /* 0x000fe20003fa5270 */
[----:B-1----:R-:W1:Y:S01]  /*e740*/  @!P0 LDC.64 R34, c[0x0][0x5c0] ;  /* 0x00017000ff228b82 */ /* 0x002e620000000a00 */
[----:B------:R-:W-:Y:S02]  /*e750*/  F2FP.SATFINITE.E4M3.F32.PACK_AB_MERGE_C R15, RZ, R124, RZ ;  /* 0x0000007cff0f723e */ /* 0x000fe400048070ff */
[----:B0-----:R-:W-:-:S05]  /*e760*/  @!P1 IADD3 R36, P3, R69, R42, RZ ;  /* 0x0000002a45249210 */ /* 0x001fca0007f7e0ff */
[----:B------:R-:W-:Y:S02]  /*e770*/  @!P1 IMAD.X R37, R68, 0x1, R43, P3 ;  /* 0x0000000144259824 */ /* 0x000fe400018e062b */
[----:B------:R-:W0:Y:S03]  /*e780*/  @!P2 LDC.64 R42, c[0x0][0x5c0] ;  /* 0x00017000ff2aab82 */ /* 0x000e260000000a00 */
[----:B------:R-:W-:Y:S01]  /*e790*/  @!P1 STG.E.U8 desc[UR26][R36.64+0x21], R125 ;  /* 0x0000217d24009986 */ /* 0x000fe2000c10111a */
[----:B------:R-:W-:Y:S02]  /*e7a0*/  ISETP.LT.OR P1, PT, R32, 0x21, !P4 ;  /* 0x000000212000780c */ /* 0x000fe40006721670 */
[----:B-1----:R-:W-:Y:S01]  /*e7b0*/  @!P0 IADD3 R34, P3, R71, R34, RZ ;  /* 0x0000002247228210 */ /* 0x002fe20007f7e0ff */
[----:B------:R1:W-:Y:S04]  /*e7c0*/  @!P5 STG.E.U8 desc[UR26][R30.64+0x28], R15 ;  /* 0x0000280f1e00d986 */ /* 0x0003e8000c10111a */
[----:B------:R-:W-:Y:S01]  /*e7d0*/  @!P0 IMAD.X R35, R70, 0x1, R35, P3 ;  /* 0x0000000146238824 */ /* 0x000fe200018e0623 */
[----:B------:R-:W-:Y:S01]  /*e7e0*/  ISETP.LT.OR P3, PT, R32, 0x22, !P4 ;  /* 0x000000222000780c */ /* 0x000fe20006761670 */
[----:B------:R3:W-:Y:S01]  /*e7f0*/  @!P6 STG.E.U8 desc[UR26][R28.64+0x29], R33 ;  /* 0x000029211c00e986 */ /* 0x0007e2000c10111a */
[----:B------:R-:W-:-:S03]  /*e800*/  LOP3.LUT P6, RZ, R180, 0x40000, RZ, 0xc0, !PT ;  /* 0x00040000b4ff7812 */ /* 0x000fc600078cc0ff */
[----:B--2---:R-:W2:Y:S01]  /*e810*/  @!P1 LDC.64 R40, c[0x0][0x5c0] ;  /* 0x00017000ff289b82 */ /* 0x004ea20000000a00 */
[----:B------:R4:W-:Y:S01]  /*e820*/  @!P0 STG.E.U8 desc[UR26][R34.64+0x28], R39 ;  /* 0x0000282722008986 */ /* 0x0009e2000c10111a */
[----:B-1----:R-:W-:Y:S01]  /*e830*/  @!P1 IMAD R15, R25, 0x180, RZ ;  /* 0x00000180190f9824 */ /* 0x002fe200078e02ff */
[----:B0-----:R-:W-:Y:S01]  /*e840*/  @!P2 IADD3 R36, P0, R73, R42, RZ ;  /* 0x0000002a4924a210 */ /* 0x001fe20007f1e0ff */
[----:B---3--:R-:W-:Y:S01]  /*e850*/  @!P1 IMAD.MOV.U32 R28, RZ, RZ, R26 ;  /* 0x000000ffff1c9224 */ /* 0x008fe200078e001a */
[----:B------:R-:W-:Y:S01]  /*e860*/  F2FP.SATFINITE.E4M3.F32.PACK_AB_MERGE_C R33, RZ, R120, RZ ;  /* 0x00000078ff21723e */ /* 0x000fe200048070ff */
[----:B------:R-:W-:Y:S02]  /*e870*/  @!P1 IMAD.MOV.U32 R29, RZ, RZ, R38 ;  /* 0x000000ffff1d9224 */ /* 0x000fe400078e0026 */
[----:B------:R-:W-:Y:S01]  /*e880*/  @!P2 IMAD.X R37, R72, 0x1, R43, P0 ;  /* 0x000000014825a824 */ /* 0x000fe200000e062b */
[----:B------:R-:W-:Y:S01]  /*e890*/  ISETP.LT.OR P0, PT, R32, 0x29, !P4 ;  /* 0x000000292000780c */ /* 0x000fe20006701670 */
[----:B------:R-:W0:Y:S01]  /*e8a0*/  @!P3 LDC.64 R42, c[0x0][0x5c0] ;  /* 0x00017000ff2abb82 */ /* 0x000e220000000a00 */
[----:B------:R-:W-:Y:S01]  /*e8b0*/  @!P1 IMAD.WIDE.U32 R28, R24, 0x180, R28 ;  /* 0x00000180181c9825 */ /* 0x000fe200078e001c */
[----:B------:R-:W-:Y:S01]  /*e8c0*/  ISETP.LT.OR P4, PT, R32, 0x2a, !P4 ;  /* 0x0000002a2000780c */ /* 0x000fe20006781670 */
[----:B------:R1:W-:Y:S02]  /*e8d0*/  @!P2 STG.E.U8 desc[UR26][R36.64+0x29], R121 ;  /* 0x000029792400a986 */ /* 0x0003e4000c10111a */
[----:B------:R-:W-:-:S02]  /*e8e0*/  @!P3 IMAD.MOV.U32 R30, RZ, RZ, R26 ;  /* 0x000000ffff1eb224 */ /* 0x000fc400078e001a */
[----:B------:R-:W-:Y:S01]  /*e8f0*/  @!P3 IMAD.MOV.U32 R31, RZ, RZ, R38 ;  /* 0x000000ffff1fb224 */ /* 0x000fe200078e0026 */
[----:B--2---:R-:W-:Y:S01]  /*e900*/  @!P1 IADD3 R28, P2, R28, R40, RZ ;  /* 0x000000281c1c9210 */ /* 0x004fe20007f5e0ff */
[----:B------:R-:W-:Y:S02]  /*e910*/  @!P3 IMAD R16, R25, 0x180, RZ ;  /* 0x000001801910b824 */ /* 0x000fe400078e02ff */
[----:B------:R-:W-:Y:S01]  /*e920*/  @!P3 IMAD.WIDE.U32 R30, R24, 0x180, R30 ;  /* 0x00000180181eb825 */ /* 0x000fe200078e001e */
[----:B------:R-:W-:-:S03]  /*e930*/  @!P1 IADD3.X R29, R41, R29, R15, P2, !PT ;  /* 0x0000001d291d9210 */ /* 0x000fc600017fe40f */
[----:B------:R-:W-:Y:S01]  /*e940*/  FMUL R15, R23, R5 ;  /* 0x00000005170f7220 */ /* 0x000fe20000400000 */
[----:B----4-:R-:W2:Y:S01]  /*e950*/  @!P0 LDC.64 R34, c[0x0][0x5c0] ;  /* 0x00017000ff228b82 */ /* 0x010ea20000000a00 */
[----:B------:R1:W-:Y:S03]  /*e960*/  @!P1 STG.E.U8 desc[UR26][R28.64+0x20], R33 ;  /* 0x000020211c009986 */ /* 0x0003e6000c10111a */
[----:B------:R-:W-:Y:S02]  /*e970*/  F2FP.SATFINITE.E4M3.F32.PACK_AB_MERGE_C R15, RZ, R15, RZ ;  /* 0x0000000fff0f723e */ /* 0x000fe400048070ff */
[----:B------:R-:W-:Y:S02]  /*e980*/  ISETP.LT.OR P1, PT, R32, 0x21, !P6 ;  /* 0x000000212000780c */ /* 0x000fe40007721670 */
[----:B------:R-:W3:Y:S01]  /*e990*/  @!P4 LDC.64 R44, c[0x0][0x5c0] ;  /* 0x00017000ff2ccb82 */ /* 0x000ee20000000a00 */
[----:B0-----:R-:W-:-:S04]  /*e9a0*/  @!P3 IADD3 R22, P2, R30, R42, RZ ;  /* 0x0000002a1e16b210 */ /* 0x001fc80007f5e0ff */
[----:B------:R-:W-:-:S05]  /*e9b0*/  @!P3 IADD3.X R23, R43, R31, R16, P2, !PT ;  /* 0x0000001f2b17b210 */ /* 0x000fca00017fe410 */
[----:B------:R1:W-:Y:S01]  /*e9c0*/  @!P3 STG.E.U8 desc[UR26][R22.64+0x21], R15 ;  /* 0x0000210f1600b986 */ /* 0x0003e2000c10111a */
        /* <DEDUP_REMOVED lines=10> */
.L_x_60:
[----:B------:R-:W-:Y:S05]  /*ea70*/  BSYNC B1 ;  /* 0x0000000000017941 */ /* 0x000fea0003800000 */
.L_x_59:
[----:B------:R-:W-:Y:S01]  /*ea80*/  ISETP.LT.OR P1, PT, R32, 0x22, !P6 ;  /* 0x000000222000780c */ /* 0x000fe20007721670 */
[-C--:B-1----:R-:W-:Y:S01]  /*ea90*/  FMUL R15, R20, R5.reuse ;  /* 0x00000005140f7220 */ /* 0x082fe20000400000 */
[----:B------:R-:W-:Y:S02]  /*eaa0*/  @!P0 IMAD.MOV.U32 R20, RZ, RZ, R26 ;  /* 0x000000ffff148224 */ /* 0x000fe400078e001a */
[-C--:B------:R-:W-:Y:S01]  /*eab0*/  FMUL R19, R19, R5.reuse ;  /* 0x0000000513137220 */ /* 0x080fe20000400000 */
[----:B0-----:R-:W-:Y:S02]  /*eac0*/  @!P0 IMAD.MOV.U32 R21, RZ, RZ, R38 ;  /* 0x000000ffff158224 */ /* 0x001fe400078e0026 */
[----:B------:R-:W-:Y:S01]  /*ead0*/  FMUL R18, R18, R5 ;  /* 0x0000000512127220 */ /* 0x000fe20000400000 */
[----:B------:R-:W-:Y:S01]  /*eae0*/  @!P4 IMAD.MOV.U32 R22, RZ, RZ, R26 ;  /* 0x000000ffff16c224 */ /* 0x000fe200078e001a */
[----:B------:R-:W-:Y:S01]  /*eaf0*/  BSSY B1, `(.L_x_61) ;  /* 0x0000017000017945 */ /* 0x000fe20003800000 */
[----:B------:R-:W-:Y:S01]  /*eb00*/  @!P4 IMAD.MOV.U32 R23, RZ, RZ, R38 ;  /* 0x000000ffff17c224 */ /* 0x000fe200078e0026 */
[----:B------:R-:W-:Y:S01]  /*eb10*/  F2FP.SATFINITE.E4M3.F32.PACK_AB_MERGE_C R29, RZ, R15, RZ ;  /* 0x0000000fff1d723e */ /* 0x000fe200048070ff */
[----:B------:R-:W-:Y:S01]  /*eb20*/  @!P0 IMAD.WIDE.U32 R20, R24, 0x180, R20 ;  /* 0x0000018018148825 */ /* 0x000fe200078e0014 */
[----:B------:R-:W-:-:S02]  /*eb30*/  F2FP.SATFINITE.E4M3.F32.PACK_AB_MERGE_C R31, RZ, R19, RZ ;  /* 0x00000013ff1f723e */ /* 0x000fc400048070ff */
[----:B------:R-:W-:Y:S01]  /*eb40*/  F2FP.SATFINITE.E4M3.F32.PACK_AB_MERGE_C R15, RZ, R18, RZ ;  /* 0x00000012ff0f723e */ /* 0x000fe200048070ff */
[----:B------:R-:W-:Y:S01]  /*eb50*/  @!P4 IMAD.WIDE.U32 R22, R24, 0x180, R22 ;  /* 0x000001801816c825 */ /* 0x000fe200078e0016 */
[----:B--2---:R-:W-:-:S03]  /*eb60*/  @!P0 IADD3 R20, P2, R20, R34, RZ ;  /* 0x0000002214148210 */ /* 0x004fc60007f5e0ff */
[C---:B------:R-:W-:Y:S01]  /*eb70*/  @!P0 IMAD R16, R25.reuse, 0x180, RZ ;  /* 0x0000018019108824 */ /* 0x040fe200078e02ff */
[----:B---3--:R-:W-:Y:S01]  /*eb80*/  @!P4 IADD3 R22, P3, R22, R44, RZ ;  /* 0x0000002c1616c210 */ /* 0x008fe20007f7e0ff */
[----:B------:R-:W-:-:S03]  /*eb90*/  @!P4 IMAD R28, R25, 0x180, RZ ;  /* 0x00000180191cc824 */ /* 0x000fc600078e02ff */
[----:B------:R-:W-:Y:S02]  /*eba0*/  @!P0 IADD3.X R21, R35, R21, R16, P2, !PT ;  /* 0x0000001523158210 */ /* 0x000fe400017fe410 */
[----:B------:R-:W-:Y:S01]  /*ebb0*/  @!P4 IADD3.X R23, R45, R23, R28, P3, !PT ;  /* 0x000000172d17c210 */ /* 0x000fe20001ffe41c */
[----:B------:R-:W-:Y:S06]  /*ebc0*/  @P1 BRA `(.L_x_62) ;  /* 0x0000000000241947 */ /* 0x000fec0003800000 */
        /* <DEDUP_REMOVED lines=9> */
.L_x_62:
[----:B------:R-:W-:Y:S05]  /*ec60*/  BSYNC B1 ;  /* 0x0000000000017941 */ /* 0x000fea0003800000 */
.L_x_61:
[----:B------:R1:W-:Y:S01]  /*ec70*/  @!P0 STG.E.U8 desc[UR26][R20.64+0x28], R29 ;  /* 0x0000281d14008986 */ /* 0x0003e2000c10111a */
[C---:B------:R-:W-:Y:S01]  /*ec80*/  ISETP.LT.OR P1, PT, R32.reuse, 0x29, !P6 ;  /* 0x000000292000780c */ /* 0x040fe20007721670 */
[-C--:B------:R-:W-:Y:S01]  /*ec90*/  FMUL R17, R17, R5.reuse ;  /* 0x0000000511117220 */ /* 0x080fe20000400000 */
[----:B------:R-:W-:Y:S01]  /*eca0*/  BSSY B1, `(.L_x_63) ;  /* 0x000000f000017945 */ /* 0x000fe20003800000 */
[----:B------:R1:W-:Y:S01]  /*ecb0*/  @!P4 STG.E.U8 desc[UR26][R22.64+0x29], R31 ;  /* 0x0000291f1600c986 */ /* 0x0003e2000c10111a */
[----:B------:R-:W-:Y:S01]  /*ecc0*/  ISETP.LT.OR P0, PT, R32, 0x2a, !P6 ;  /* 0x0000002a2000780c */ /* 0x000fe20007701670 */
[----:B------:R-:W-:Y:S01]  /*ecd0*/  FMUL R16, R14, R5 ;  /* 0x000000050e107220 */ /* 0x000fe20000400000 */
[----:B------:R-:W-:-:S07]  /*ece0*/  F2FP.SATFINITE.E4M3.F32.PACK_AB_MERGE_C R17, RZ, R17, RZ ;  /* 0x00000011ff11723e */ /* 0x000fce00048070ff */
[----:B------:R-:W-:Y:S05]  /*ecf0*/  @P1 BRA `(.L_x_64) ;  /* 0x0000000000241947 */ /* 0x000fea0003800000 */
[----:B------:R-:W-:Y:S01]  /*ed00*/  IMAD.MOV.U32 R14, RZ, RZ, R26 ;  /* 0x000000ffff0e7224 */ /* 0x000fe200078e001a */
[----:B------:R-:W-:Y:S01]  /*ed10*/  ULDC.64 UR6, c[0x0][0x5c0] ;  /* 0x0001700000067ab9 */ /* 0x000fe20000000a00 */
[----:B0-----:R-:W-:Y:S02]  /*ed20*/  IMAD.MOV.U32 R15, RZ, RZ, R38 ;  /* 0x000000ffff0f7224 */ /* 0x001fe400078e0026 */
[----:B------:R-:W-:Y:S02]  /*ed30*/  IMAD R19, R25, 0x180, RZ ;  /* 0x0000018019137824 */ /* 0x000fe400078e02ff */
[----:B------:R-:W-:-:S04]  /*ed40*/  IMAD.WIDE.U32 R14, R24, 0x180, R14 ;  /* 0x00000180180e7825 */ /* 0x000fc800078e000e */
[----:B------:R-:W-:Y:S01]  /*ed50*/  IMAD.IADD R19, R15, 0x1, R19 ;  /* 0x000000010f137824 */ /* 0x000fe200078e0213 */
[----:B------:R-:W-:-:S04]  /*ed60*/  IADD3 R14, P1, P2, R14, UR6, R11 ;  /* 0x000000060e0e7c10 */ /* 0x000fc8000fa3e00b */
[----:B------:R-:W-:-:S05]  /*ed70*/  IADD3.X R15, R19, UR7, R8, P1, P2 ;  /* 0x00000007130f7c10 */ /* 0x000fca0008fe4408 */
[----:B------:R2:W-:Y:S04]  /*ed80*/  STG.E.U8 desc[UR26][R14.64+0x28], R17 ;  /* 0x000028110e007986 */ /* 0x0005e8000c10111a */
.L_x_64:
[----:B------:R-:W-:Y:S05]  /*ed90*/  BSYNC B1 ;  /* 0x0000000000017941 */ /* 0x000fea0003800000 */
.L_x_63:
[----:B0-2---:R-:W-:Y:S01]  /*eda0*/  F2FP.SATFINITE.E4M3.F32.PACK_AB_MERGE_C R15, RZ, R16, RZ ;  /* 0x00000010ff0f723e */ /* 0x005fe200048070ff */
[----:B------:R-:W-:Y:S06]  /*edb0*/  @P0 BRA `(.L_x_42) ;  /* 0x0000000000200947 */ /* 0x000fec0003800000 */
[----:B------:R-:W-:Y:S01]  /*edc0*/  IMAD.MOV.U32 R27, RZ, RZ, R38 ;  /* 0x000000ffff1b7224 */ /* 0x000fe200078e0026 */
[----:B------:R-:W-:Y:S01]  /*edd0*/  ULDC.64 UR6, c[0x0][0x5c0] ;  /* 0x0001700000067ab9 */ /* 0x000fe20000000a00 */
[----:B------:R-:W-:Y:S02]  /*ede0*/  IMAD R25, R25, 0x180, RZ ;  /* 0x0000018019197824 */ /* 0x000fe400078e02ff */
[----:B------:R-:W-:-:S04]  /*edf0*/  IMAD.WIDE.U32 R26, R24, 0x180, R26 ;  /* 0x00000180181a7825 */ /* 0x000fc800078e001a */
[----:B------:R-:W-:Y:S01]  /*ee00*/  IMAD.IADD R25, R27, 0x1, R25 ;  /* 0x000000011b197824 */ /* 0x000fe200078e0219 */
[----:B------:R-:W-:-:S04]  /*ee10*/  IADD3 R26, P0, P1, R26, UR6, R11 ;  /* 0x000000061a1a7c10 */ /* 0x000fc8000f91e00b */
[----:B------:R-:W-:-:S05]  /*ee20*/  IADD3.X R27, R25, UR7, R8, P0, P1 ;  /* 0x00000007191b7c10 */ /* 0x000fca00087e2408 */
[----:B------:R2:W-:Y:S04]  /*ee30*/  STG.E.U8 desc[UR26][R26.64+0x29], R15 ;  /* 0x0000290f1a007986 */ /* 0x0005e8000c10111a */
.L_x_42:
[----:B------:R-:W-:Y:S05]  /*ee40*/  BSYNC B0 ;  /* 0x0000000000007941 */ /* 0x000fea0003800000 */
.L_x_38:
[----:B-12--5:R-:W2:Y:S04]  /*ee50*/  LDL.LU R15, [R1] ;  /* 0x00000000010f7983 */ /* 0x026ea80000300800 */
[----:B------:R-:W2:Y:S01]  /*ee60*/  LDL.LU R14, [R1+0x8] ;  /* 0x00000800010e7983 */ /* 0x000ea20000300800 */
[----:B------:R-:W-:Y:S01]  /*ee70*/  ULDC UR6, c[0x0][0xc] ;  /* 0x0000030000067ab9 */ /* 0x000fe20000000800 */
[----:B------:R-:W-:Y:S01]  /*ee80*/  ULDC UR7, c[0x0][0x10] ;  /* 0x0000040000077ab9 */ /* 0x000fe20000000800 */
[----:B------:R-:W2:Y:S01]  /*ee90*/  LDC R17, c[0x0][0x14] ;  /* 0x00000500ff117b82 */ /* 0x000ea20000000800 */
[----:B------:R-:W-:Y:S01]  /*eea0*/  UIMAD.WIDE.U32 UR6, UR6, UR7, URZ ;  /* 0x00000007060672a5 */ /* 0x000fe2000f8e003f */
[----:B------:R-:W-:Y:S01]  /*eeb0*/  IMAD.MOV.U32 R16, RZ, RZ, -0x1 ;  /* 0xffffffffff107424 */ /* 0x000fe200078e00ff */
[----:B------:R1:W5:Y:S04]  /*eec0*/  LDL R120, [R1+0x14] ;  /* 0x0000140001787983 */ /* 0x0003680000100800 */
[----:B--2---:R-:W-:-:S04]  /*eed0*/  IMAD.WIDE.U32 R14, R17, UR6, R14 ;  /* 0x00000006110e7c25 */ /* 0x004fc8000f8e000e */
[----:B------:R-:W-:Y:S01]  /*eee0*/  IMAD R17, R17, UR7, RZ ;  /* 0x0000000711117c24 */ /* 0x000fe2000f8e02ff */
[----:B------:R-:W-:Y:S01]  /*eef0*/  ULDC.64 UR6, c[0x0][0x650] ;  /* 0x0001940000067ab9 */ /* 0x000fe20000000a00 */
[----:B------:R-:W-:Y:S01]  /*ef00*/  IMAD.MOV.U32 R121, RZ, RZ, R14 ;  /* 0x000000ffff797224 */ /* 0x000fe200078e000e */
[----:B------:R-:W-:Y:S01]  /*ef10*/  ISETP.GE.U32.AND P0, PT, R14, UR6, PT ;  /* 0x000000060e007c0c */ /* 0x000fe2000bf06070 */
[----:B------:R-:W-:Y:S01]  /*ef20*/  IMAD.IADD R122, R15, 0x1, R17 ;  /* 0x000000010f7a7824 */ /* 0x000fe200078e0211 */
[----:B------:R-:W-:Y:S01]  /*ef30*/  PRMT R15, RZ, 0x7610, R15 ;  /* 0x00007610ff0f7816 */ /* 0x000fe2000000000f */
[----:B------:R-:W-:-:S03]  /*ef40*/  IMAD.MOV.U32 R14, RZ, RZ, -0x1 ;  /* 0xffffffffff0e7424 */ /* 0x000fc600078e00ff */
[----:B------:R1:W-:Y:S01]  /*ef50*/  STL [R1], R122 ;  /* 0x0000007a01007387 */ /* 0x0003e20000100800 */
[----:B------:R-:W-:-:S03]  /*ef60*/  ISETP.GE.U32.AND.EX P0, PT, R122, UR7, PT, P0 ;  /* 0x000000077a007c0c */ /* 0x000fc6000bf06100 */
[----:B------:R1:W-:Y:S04]  /*ef70*/  STL [R1+0x8], R121 ;  /* 0x0000087901007387 */ /* 0x0003e80000100800 */
[----:B------:R1:W-:Y:S04]  /*ef80*/  STL [R1+0xc], R16 ;  /* 0x00000c1001007387 */ /* 0x0003e80000100800 */
[----:B------:R1:W-:Y:S02]  /*ef90*/  STL [R1+0x4], R14 ;  /* 0x0000040e01007387 */ /* 0x0003e40000100800 */
[----:B------:R-:W-:Y:S05]  /*efa0*/  @P0 BRA `(.L_x_65) ;  /* 0x00000004007c0947 */ /* 0x000fea0003800000 */
[----:B------:R-:W1:Y:S01]  /*efb0*/  S2R R26, SR_CTAID.X ;  /* 0x00000000001a7919 */ /* 0x000e620000002500 */
[----:B------:R-:W2:Y:S01]  /*efc0*/  LDC.64 R20, c[0x0][0x628] ;  /* 0x00018a00ff147b82 */ /* 0x000ea20000000a00 */
[----:B------:R-:W-:Y:S01]  /*efd0*/  ULDC UR6, c[0x0][0x150] ;  /* 0x0000540000067ab9 */ /* 0x000fe20000000800 */
[----:B------:R-:W-:Y:S01]  /*efe0*/  IMAD.MOV.U32 R18, RZ, RZ, R121 ;  /* 0x000000ffff127224 */ /* 0x000fe200078e0079 */
[----:B0-----:R-:W0:Y:S01]  /*eff0*/  S2R R28, SR_CTAID.Y ;  /* 0x00000000001c7919 */ /* 0x001e220000002600 */
[----:B------:R-:W-:-:S04]  /*f000*/  IMAD.MOV.U32 R19, RZ, RZ, R122 ;  /* 0x000000ffff137224 */ /* 0x000fc800078e007a */
[----:B------:R-:W3:Y:S08]  /*f010*/  LDC R29, c[0x0][0x144] ;  /* 0x00005100ff1d7b82 */ /* 0x000ef00000000800 */
[----:B------:R-:W4:Y:S08]  /*f020*/  LDC R22, c[0x0][0x630] ;  /* 0x00018c00ff167b82 */ /* 0x000f300000000800 */
[----:B------:R-:W0:Y:S01]  /*f030*/  LDC.64 R24, c[0x0][0x620] ;  /* 0x00018800ff187b82 */ /* 0x000e220000000a00 */
[----:B--2---:R-:W-:-:S04]  /*f040*/  ISETP.NE.U32.AND P0, PT, R20, RZ, PT ;  /* 0x000000ff1400720c */ /* 0x004fc80003f05070 */
[----:B------:R-:W-:Y:S02]  /*f050*/  ISETP.NE.AND.EX P0, PT, R21, RZ, PT, P0 ;  /* 0x000000ff1500720c */ /* 0x000fe40003f05300 */
[----:B-1----:R-:W-:-:S05]  /*f060*/  I2FP.F32.U32 R14, R26 ;  /* 0x0000001a000e7245 */ /* 0x002fca0000201000 */
[----:B------:R-:W-:-:S04]  /*f070*/  FMUL R14, R14, UR6 ;  /* 0x000000060e0e7c20 */ /* 0x000fc80008400000 */
[----:B------:R1:W2:Y:S02]  /*f080*/  F2I.U32.TRUNC.NTZ R27, R14 ;  /* 0x0000000e001b7305 */ /* 0x0002a4000020f000 */
[----:B---34-:R-:W-:Y:S05]  /*f090*/  @!P0 BRA `(.L_x_66) ;  /* 0x0000000000288947 */ /* 0x018fea0003800000 */
[----:B-1----:R-:W1:Y:S02]  /*f0a0*/  LDC R14, c[0x0][0x634] ;  /* 0x00018d00ff0e7b82 */ /* 0x002e640000000800 */
[----:B-1----:R-:W-:-:S05]  /*f0b0*/  IADD3 R19, P0, R121, R14, RZ ;  /* 0x0000000e79137210 */ /* 0x002fca0007f1e0ff */
        /* <DEDUP_REMOVED lines=8> */
.L_x_66:
[-CC-:B------:R-:W-:Y:S01]  /*f140*/  SHF.R.U64 R23, R18, R22.reuse, R19.reuse ;  /* 0x0000001612177219 */ /* 0x180fe20000001213 */
[----:B------:R-:W3:Y:S01]  /*f150*/  LDC.64 R34, c[0x0][0x640] ;  /* 0x00019000ff227b82 */ /* 0x000ee20000000a00 */
[----:B-1----:R-:W-:Y:S01]  /*f160*/  SHF.R.U32.HI R14, RZ, R22, R19 ;  /* 0x00000016ff0e7219 */ /* 0x002fe20000011613 */
[----:B--2---:R-:W-:Y:S01]  /*f170*/  IMAD.MOV R27, RZ, RZ, -R27 ;  /* 0x000000ffff1b7224 */ /* 0x004fe200078e0a1b */
[----:B------:R-:W-:Y:S01]  /*f180*/  IADD3 R17, P0, RZ, -R23, RZ ;  /* 0x80000017ff117210 */ /* 0x000fe20007f1e0ff */
[----:B------:R-:W-:Y:S01]  /*f190*/  ULDC UR6, c[0x0][0x154] ;  /* 0x0000550000067ab9 */ /* 0x000fe20000000800 */
[----:B------:R-:W-:Y:S02]  /*f1a0*/  IMAD.MOV.U32 R19, RZ, RZ, 0x1 ;  /* 0x00000001ff137424 */ /* 0x000fe400078e00ff */
[----:B------:R-:W-:Y:S01]  /*f1b0*/  IMAD R29, R29, R27, R26 ;  /* 0x0000001b1d1d7224 */ /* 0x000fe200078e021a */
[----:B------:R-:W1:Y:S01]  /*f1c0*/  LDC R18, c[0x0][0x618] ;  /* 0x00018600ff127b82 */ /* 0x000e620000000800 */
[----:B------:R-:W-:-:S02]  /*f1d0*/  IMAD.X R15, RZ, RZ, ~R14, P0 ;  /* 0x000000ffff0f7224 */ /* 0x000fc400000e0e0e */
[----:B------:R-:W-:Y:S02]  /*f1e0*/  IMAD.MOV.U32 R14, RZ, RZ, R121 ;  /* 0x000000ffff0e7224 */ /* 0x000fe400078e0079 */
[-C--:B0-----:R-:W-:Y:S02]  /*f1f0*/  IMAD R16, R15, R24.reuse, RZ ;  /* 0x000000180f107224 */ /* 0x081fe400078e02ff */
[----:B------:R-:W-:Y:S01]  /*f200*/  IMAD.MOV.U32 R15, RZ, RZ, R122 ;  /* 0x000000ffff0f7224 */ /* 0x000fe200078e007a */
[----:B------:R-:W0:Y:S01]  /*f210*/  LDC R30, c[0x0][0x608] ;  /* 0x00018200ff1e7b82 */ /* 0x000e220000000800 */
[----:B------:R-:W-:-:S04]  /*f220*/  IMAD.WIDE.U32 R14, R17, R24, R14 ;  /* 0x00000018110e7225 */ /* 0x000fc800078e000e */
[----:B------:R-:W-:-:S03]  /*f230*/  IMAD R17, R17, R25, R16 ;  /* 0x0000001911117224 */ /* 0x000fc600078e0210 */
[----:B------:R-:W2:Y:S01]  /*f240*/  LDC R32, c[0x0][0x658] ;  /* 0x00019600ff207b82 */ /* 0x000ea20000000800 */
[----:B------:R-:W-:Y:S01]  /*f250*/  I2FP.F32.U32 R16, R28 ;  /* 0x0000001c00107245 */ /* 0x000fe20000201000 */
[----:B------:R-:W-:Y:S01]  /*f260*/  IMAD.IADD R15, R15, 0x1, R17 ;  /* 0x000000010f0f7824 */ /* 0x000fe200078e0211 */
[----:B---3--:R-:W-:Y:S01]  /*f270*/  ISETP.NE.U32.AND P0, PT, R34, RZ, PT ;  /* 0x000000ff2200720c */ /* 0x008fe20003f05070 */
[----:B------:R-:W-:Y:S02]  /*f280*/  IMAD.MOV.U32 R17, RZ, RZ, -0x1 ;  /* 0xffffffffff117424 */ /* 0x000fe400078e00ff */
[----:B------:R-:W-:Y:S02]  /*f290*/  FMUL R16, R16, UR6 ;  /* 0x0000000610107c20 */ /* 0x000fe40008400000 */
[----:B------:R-:W3:Y:S01]  /*f2a0*/  LDC R27, c[0x0][0x148] ;  /* 0x00005200ff1b7b82 */ /* 0x000ee20000000800 */
[----:B-1----:R-:W-:Y:S01]  /*f2b0*/  SHF.R.U64 R22, R14, R18, R15 ;  /* 0x000000120e167219 */ /* 0x002fe2000000120f */
[----:B------:R1:W4:Y:S01]  /*f2c0*/  F2I.U32.TRUNC.NTZ R25, R16 ;  /* 0x0000001000197305 */ /* 0x000322000020f000 */
[----:B------:R-:W-:-:S02]  /*f2d0*/  ISETP.NE.AND.EX P0, PT, R35, RZ, PT, P0 ;  /* 0x000000ff2300720c */ /* 0x000fc40003f05300 */
[----:B------:R-:W-:-:S03]  /*f2e0*/  SHF.R.U32.HI R15, RZ, R18, R15 ;  /* 0x00000012ff0f7219 */ /* 0x000fc6000001160f */
[----:B------:R-:W1:Y:S01]  /*f2f0*/  LDC R26, c[0x0][0x600] ;  /* 0x00018000ff1a7b82 */ /* 0x000e620000000800 */
[-CC-:B0-----:R-:W-:Y:S02]  /*f300*/  SHF.R.U64 R20, R22, R30.reuse, R15.reuse ;  /* 0x0000001e16147219 */ /* 0x181fe4000000120f */
[----:B------:R-:W-:-:S05]  /*f310*/  SHF.R.U32.HI R15, RZ, R30, R15 ;  /* 0x0000001eff0f7219 */ /* 0x000fca000001160f */
[----:B------:R-:W0:Y:S01]  /*f320*/  LDC R33, c[0x0][0x648] ;  /* 0x00019200ff217b82 */ /* 0x000e220000000800 */
[-CC-:B--2---:R-:W-:Y:S02]  /*f330*/  SHF.R.U64 R24, R20, R32.reuse, R15.reuse ;  /* 0x0000002014187219 */ /* 0x184fe4000000120f */
[-C--:B------:R-:W-:Y:S02]  /*f340*/  SHF.L.U32 R17, R17, R32.reuse, RZ ;  /* 0x0000002011117219 */ /* 0x080fe400000006ff */
[-C--:B------:R-:W-:Y:S01]  /*f350*/  SHF.R.U32.HI R15, RZ, R32.reuse, R15 ;  /* 0x00000020ff0f7219 */ /* 0x080fe2000001160f */
[----:B------:R-:W-:Y:S01]  /*f360*/  IMAD.MOV.U32 R14, RZ, RZ, R24 ;  /* 0x000000ffff0e7224 */ /* 0x000fe200078e0018 */
[----:B------:R-:W-:Y:S01]  /*f370*/  SHF.L.U32 R32, R19, R32, RZ ;  /* 0x0000002013207219 */ /* 0x000fe200000006ff */
[----:B------:R-:W2:Y:S01]  /*f380*/  LDC R36, c[0x0][0x638] ;  /* 0x00018e00ff247b82 */ /* 0x000ea20000000800 */
[----:B------:R-:W-:-:S07]  /*f390*/  LOP3.LUT R31, RZ, R17, RZ, 0x33, !PT ;  /* 0x00000011ff1f7212 */ /* 0x000fce00078e33ff */
[----:B------:R-:W0:Y:S01]  /*f3a0*/  LDC R37, c[0x0][0x610] ;  /* 0x00018400ff257b82 */ /* 0x000e220000000800 */
[----:B----4-:R-:W-:Y:S05]  /*f3b0*/  @!P0 BRA `(.L_x_67) ;  /* 0x0000000000288947 */ /* 0x010fea0003800000 */
[----:B------:R-:W4:Y:S02]  /*f3c0*/  LDC R19, c[0x0][0x64c] ;  /* 0x00019300ff137b82 */ /* 0x000f240000000800 */
[----:B----4-:R-:W-:-:S05]  /*f3d0*/  IADD3 R19, P0, R24, R19, RZ ;  /* 0x0000001318137210 */ /* 0x010fca0007f1e0ff */
[----:B------:R-:W-:-:S04]  /*f3e0*/  IMAD.X R21, RZ, RZ, R15, P0 ;  /* 0x000000ffff157224 */ /* 0x000fc800000e060f */
[----:B------:R-:W-:-:S04]  /*f3f0*/  IMAD.WIDE.U32 R14, R21, R34, RZ ;  /* 0x00000022150e7225 */ /* 0x000fc800078e00ff */
[----:B-1----:R-:W-:-:S04]  /*f400*/  IMAD.WIDE.U32 R16, P0, R19, R35, R14 ;  /* 0x0000002313107225 */ /* 0x002fc8000780000e */
[----:B------:R-:W-:-:S04]  /*f410*/  IMAD.WIDE.U32 R14, R19, R34, RZ ;  /* 0x00000022130e7225 */ /* 0x000fc800078e00ff */
[----:B------:R-:W-:Y:S01]  /*f420*/  IMAD.X R19, RZ, RZ, RZ, P0 ;  /* 0x000000ffff137224 */ /* 0x000fe200000e06ff */
[----:B------:R-:W-:Y:S01]  /*f430*/  IADD3 RZ, P0, R15, R16, RZ ;  /* 0x000000100fff7210 */ /* 0x000fe20007f1e0ff */
[----:B------:R-:W-:-:S04]  /*f440*/  IMAD.MOV.U32 R18, RZ, RZ, R17 ;  /* 0x000000ffff127224 */ /* 0x000fc800078e0011 */
[----:B------:R-:W-:-:S08]  /*f450*/  IMAD.WIDE.U32.X R14, R21, R35, R18, P0 ;  /* 0x00000023150e7225 */ /* 0x000fd000000e0412 */
.L_x_67:
[----:B-1----:R-:W1:Y:S01]  /*f460*/  LDC R16, c[0x0][0x65c] ;  /* 0x00019700ff107b82 */ /* 0x002e620000000800 */
[----:B0-----:R-:W-:Y:S01]  /*f470*/  SHF.R.U64 R14, R14, R33, R15 ;  /* 0x000000210e0e7219 */ /* 0x001fe2000000120f */
[----:B------:R-:W-:Y:S01]  /*f480*/  VIADD R19, R26, 0xffffffff ;  /* 0xffffffff1a137836 */ /* 0x000fe20000000000 */
[----:B------:R-:W-:Y:S01]  /*f490*/  LOP3.LUT R17, R20, R31, RZ, 0xc0, !PT ;  /* 0x0000001f14117212 */ /* 0x000fe200078ec0ff */
[----:B------:R-:W-:Y:S02]  /*f4a0*/  IMAD.MOV R25, RZ, RZ, -R25 ;  /* 0x000000ffff197224 */ /* 0x000fe400078e0a19 */
[----:B------:R-:W-:Y:S01]  /*f4b0*/  IMAD.MOV R15, RZ, RZ, -R14 ;  /* 0x000000ffff0f7224 */ /* 0x000fe200078e0a0e */
[----:B------:R-:W-:Y:S01]  /*f4c0*/  LOP3.LUT R22, R22, R19, RZ, 0xc0, !PT ;  /* 0x0000001316167212 */ /* 0x000fe200078ec0ff */
[----:B------:R-:W-:Y:S02]  /*f4d0*/  IMAD R14, R32, R14, R17 ;  /* 0x0000000e200e7224 */ /* 0x000fe400078e0211 */
[----:B--2---:R-:W-:-:S04]  /*f4e0*/  IMAD R15, R15, R36, R24 ;  /* 0x000000240f0f7224 */ /* 0x004fc800078e0218 */
[----:B------:R-:W-:Y:S01]  /*f4f0*/  IMAD R17, R15, R26, R22 ;  /* 0x0000001a0f117224 */ /* 0x000fe200078e0216 */
[----:B-1----:R-:W-:Y:S01]  /*f500*/  ISETP.NE.AND P0, PT, R16, 0x1, PT ;  /* 0x000000011000780c */ /* 0x002fe20003f05270 */
[----:B------:R-:W-:-:S05]  /*f510*/  IMAD.MOV.U32 R16, RZ, RZ, 0x1 ;  /* 0x00000001ff107424 */ /* 0x000fca00078e00ff */
[----:B------:R-:W-:-:S07]  /*f520*/  PRMT R15, R16, 0x7610, R15 ;  /* 0x00007610100f7816 */ /* 0x000fce000000000f */
[----:B---3--:R-:W-:-:S04]  /*f530*/  @P0 IMAD R29, R27, R25, R28 ;  /* 0x000000191b1d0224 */ /* 0x008fc800078e021c */
[----:B------:R-:W-:-:S05]  /*f540*/  IMAD R14, R14, R37, R29 ;  /* 0x000000250e0e7224 */ /* 0x000fca00078e021d */
[----:B------:R-:W-:Y:S02]  /*f550*/  SEL R16, R17, R14, !P0 ;  /* 0x0000000e11107207 */ /* 0x000fe40004000000 */
[----:B-----5:R-:W-:-:S03]  /*f560*/  SEL R120, R14, R17, !P0 ;  /* 0x000000110e787207 */ /* 0x020fc60004000000 */
[----:B------:R2:W-:Y:S04]  /*f570*/  STL [R1+0xc], R16 ;  /* 0x00000c1001007387 */ /* 0x0005e80000100800 */
[----:B------:R2:W-:Y:S04]  /*f580*/  STL [R1+0x4], R23 ;  /* 0x0000041701007387 */ /* 0x0005e80000100800 */
[----:B------:R2:W-:Y:S02]  /*f590*/  STL [R1+0x14], R120 ;  /* 0x0000147801007387 */ /* 0x0005e40000100800 */
.L_x_65:
[----:B-1---5:R-:W-:Y:S01]  /*f5a0*/  IMAD.MOV.U32 R14, RZ, RZ, R120 ;  /* 0x000000ffff0e7224 */ /* 0x022fe200078e0078 */
[----:B------:R-:W-:Y:S01]  /*f5b0*/  LOP3.LUT P0, RZ, R15, 0xff, RZ, 0xc0, !PT ;  /* 0x000000ff0fff7812 */ /* 0x000fe2000780c0ff */
[----:B------:R-:W-:-:S03]  /*f5c0*/  UIMAD.WIDE.U32 UR6, UR5, -0x55555555, URZ ;  /* 0xaaaaaaab050678a5 */ /* 0x000fc6000f8e003f */
[----:B------:R1:W-:Y:S01]  /*f5d0*/  STL [R1+0x10], R14 ;  /* 0x0000100e01007387 */ /* 0x0003e20000100800 */
[----:B------:R-:W-:-:S04]  /*f5e0*/  USHF.R.U32.HI UR6, URZ, 0x3, UR7 ;  /* 0x000000033f067899 */ /* 0x000fc80008011607 */
[----:B------:R-:W-:-:S04]  /*f5f0*/  UIMAD UR5, UR6, -0xc, UR5 ;  /* 0xfffffff4060578a4 */ /* 0x000fc8000f8e0205 */
[----:B------:R-:W-:Y:S08]  /*f600*/  @P0 BRA `(.L_x_68) ;  /* 0xffffff1c00880947 */ /* 0x000ff0000383ffff */
[----:B------:R-:W-:Y:S05]  /*f610*/  EXIT ;  /* 0x000000000000794d */ /* 0x000fea0003800000 */
.L_x_8:
[----:B------:R-:W2:Y:S01]  /*f620*/  LDL R20, [R1+0x8] ;  /* 0x0000080001147983 */ /* 0x000ea20000100800 */
[----:B0-----:R-:W-:-:S03]  /*f630*/  ULDC.64 UR4, c[0x0][0x650] ;  /* 0x0001940000047ab9 */ /* 0x001fc60000000a00 */
[----:B------:R-:W3:Y:S01]  /*f640*/  LDL R163, [R1] ;  /* 0x0000000001a37983 */ /* 0x000ee20000100800 */
[----:B------:R-:W-:Y:S01]  /*f650*/  PRMT R2, RZ, 0x7610, R2 ;  /* 0x00007610ff027816 */ /* 0x000fe20000000002 */
[----:B------:R-:W-:Y:S02]  /*f660*/  IMAD.MOV.U32 R4, RZ, RZ, -0x1 ;  /* 0xffffffffff047424 */ /* 0x000fe400078e00ff */
[----:B------:R-:W-:Y:S02]  /*f670*/  IMAD.MOV.U32 R3, RZ, RZ, -0x1 ;  /* 0xffffffffff037424 */ /* 0x000fe400078e00ff */
[----:B------:R-:W-:Y:S01]  /*f680*/  IMAD.MOV.U32 R13, RZ, RZ, -0x1 ;  /* 0xffffffffff0d7424 */ /* 0x000fe200078e00ff */
[----:B--2---:R-:W-:-:S04]  /*f690*/  ISETP.GE.U32.AND P0, PT, R20, UR4, PT ;  /* 0x0000000414007c0c */ /* 0x004fc8000bf06070 */
[----:B---3--:R-:W-:-:S13]  /*f6a0*/  ISETP.GE.U32.AND.EX P0, PT, R163, UR5, PT, P0 ;  /* 0x00000005a3007c0c */ /* 0x008fda000bf06100 */
[----:B------:R-:W-:Y:S05]  /*f6b0*/  @P0 BRA `(.L_x_69) ;  /* 0x0000000400380947 */ /* 0x000fea0003800000 */
[----:B------:R-:W0:Y:S01]  /*f6c0*/  LDC.64 R14, c[0x0][0x628] ;  /* 0x00018a00ff0e7b82 */ /* 0x000e220000000a00 */
[----:B------:R-:W-:Y:S02]  /*f6d0*/  IMAD.MOV.U32 R12, RZ, RZ, R20 ;  /* 0x000000ffff0c7224 */ /* 0x000fe400078e0014 */
[----:B------:R-:W-:-:S05]  /*f6e0*/  IMAD.MOV.U32 R13, RZ, RZ, R163 ;  /* 0x000000ffff0d7224 */ /* 0x000fca00078e00a3 */
[----:B------:R-:W2:Y:S08]  /*f6f0*/  LDC R4, c[0x0][0x630] ;  /* 0x00018c00ff047b82 */ /* 0x000eb00000000800 */
[----:B------:R-:W3:Y:S01]  /*f700*/  LDC.64 R18, c[0x0][0x620] ;  /* 0x00018800ff127b82 */ /* 0x000ee20000000a00 */
[----:B0-----:R-:W-:-:S04]  /*f710*/  ISETP.NE.U32.AND P0, PT, R14, RZ, PT ;  /* 0x000000ff0e00720c */ /* 0x001fc80003f05070 */
[----:B------:R-:W-:-:S13]  /*f720*/  ISETP.NE.AND.EX P0, PT, R15, RZ, PT, P0 ;  /* 0x000000ff0f00720c */ /* 0x000fda0003f05300 */
[----:B--23--:R-:W-:Y:S05]  /*f730*/  @!P0 BRA `(.L_x_70) ;  /* 0x0000000000288947 */ /* 0x00cfea0003800000 */
        /* <DEDUP_REMOVED lines=10> */
.L_x_70:
[----:B------:R-:W0:Y:S01]  /*f7e0*/  LDC.64 R22, c[0x0][0x640] ;  /* 0x00019000ff167b82 */ /* 0x000e220000000a00 */
[-CC-:B------:R-:W-:Y:S01]  /*f7f0*/  SHF.R.U64 R14, R12, R4.reuse, R13.reuse ;  /* 0x000000040c0e7219 */ /* 0x180fe2000000120d */
[----:B------:R-:W-:Y:S01]  /*f800*/  IMAD.MOV.U32 R26, RZ, RZ, 0x1 ;  /* 0x00000001ff1a7424 */ /* 0x000fe200078e00ff */
[----:B------:R-:W-:Y:S02]  /*f810*/  SHF.R.U32.HI R2, RZ, R4, R13 ;  /* 0x00000004ff027219 */ /* 0x000fe4000001160d */
[----:B------:R-:W-:-:S03]  /*f820*/  IADD3 R11, P0, RZ, -R14, RZ ;  /* 0x8000000eff0b7210 */ /* 0x000fc60007f1e0ff */
[----:B------:R-:W2:Y:S02]  /*f830*/  LDC R10, c[0x0][0x618] ;  /* 0x00018600ff0a7b82 */ /* 0x000ea40000000800 */
[----:B------:R-:W-:Y:S02]  /*f840*/  IMAD.X R3, RZ, RZ, ~R2, P0 ;  /* 0x000000ffff037224 */ /* 0x000fe400000e0e02 */
[----:B------:R-:W-:Y:S02]  /*f850*/  IMAD.MOV.U32 R2, RZ, RZ, R20 ;  /* 0x000000ffff027224 */ /* 0x000fe400078e0014 */
[-C--:B------:R-:W-:Y:S02]  /*f860*/  IMAD R4, R3, R18.reuse, RZ ;  /* 0x0000001203047224 */ /* 0x080fe400078e02ff */
[----:B------:R-:W3:Y:S01]  /*f870*/  LDC R12, c[0x0][0x608] ;  /* 0x00018200ff0c7b82 */ /* 0x000ee20000000800 */
[----:B------:R-:W-:Y:S02]  /*f880*/  IMAD.MOV.U32 R3, RZ, RZ, R163 ;  /* 0x000000ffff037224 */ /* 0x000fe400078e00a3 */
[----:B------:R-:W-:-:S05]  /*f890*/  IMAD.WIDE.U32 R2, R11, R18, R2 ;  /* 0x000000120b027225 */ /* 0x000fca00078e0002 */
[----:B-1----:R-:W1:Y:S01]  /*f8a0*/  LDC R21, c[0x0][0x658] ;  /* 0x00019600ff157b82 */ /* 0x002e620000000800 */
[----:B------:R-:W-:Y:S01]  /*f8b0*/  IMAD R11, R11, R19, R4 ;  /* 0x000000130b0b7224 */ /* 0x000fe200078e0204 */
[----:B0-----:R-:W-:-:S03]  /*f8c0*/  ISETP.NE.U32.AND P0, PT, R22, RZ, PT ;  /* 0x000000ff1600720c */ /* 0x001fc60003f05070 */
[----:B------:R-:W-:Y:S01]  /*f8d0*/  IMAD.IADD R3, R3, 0x1, R11 ;  /* 0x0000000103037824 */ /* 0x000fe200078e020b */
[----:B------:R-:W-:Y:S02]  /*f8e0*/  ISETP.NE.AND.EX P0, PT, R23, RZ, PT, P0 ;  /* 0x000000ff1700720c */ /* 0x000fe40003f05300 */
[----:B------:R-:W0:Y:S02]  /*f8f0*/  LDC R19, c[0x0][0x600] ;  /* 0x00018000ff137b82 */ /* 0x000e240000000800 */
[-CC-:B--2---:R-:W-:Y:S02]  /*f900*/  SHF.R.U64 R4, R2, R10.reuse, R3.reuse ;  /* 0x0000000a02047219 */ /* 0x184fe40000001203 */
[----:B------:R-:W-:Y:S01]  /*f910*/  SHF.R.U32.HI R3, RZ, R10, R3 ;  /* 0x0000000aff037219 */ /* 0x000fe20000011603 */
[----:B------:R-:W-:-:S03]  /*f920*/  IMAD.MOV.U32 R10, RZ, RZ, -0x1 ;  /* 0xffffffffff0a7424 */ /* 0x000fc600078e00ff */
[----:B------:R-:W2:Y:S01]  /*f930*/  LDC R20, c[0x0][0x648] ;  /* 0x00019200ff147b82 */ /* 0x000ea20000000800 */
[-CC-:B---3--:R-:W-:Y:S02]  /*f940*/  SHF.R.U64 R17, R4, R12.reuse, R3.reuse ;  /* 0x0000000c04117219 */ /* 0x188fe40000001203 */
[----:B------:R-:W-:-:S05]  /*f950*/  SHF.R.U32.HI R2, RZ, R12, R3 ;  /* 0x0000000cff027219 */ /* 0x000fca0000011603 */
[----:B------:R-:W3:Y:S01]  /*f960*/  LDC R24, c[0x0][0x638] ;  /* 0x00018e00ff187b82 */ /* 0x000ee20000000800 */
[-CC-:B-1----:R-:W-:Y:S02]  /*f970*/  SHF.R.U64 R18, R17, R21.reuse, R2.reuse ;  /* 0x0000001511127219 */ /* 0x182fe40000001202 */
[-C--:B------:R-:W-:Y:S02]  /*f980*/  SHF.L.U32 R10, R10, R21.reuse, RZ ;  /* 0x000000150a0a7219 */ /* 0x080fe400000006ff */
[----:B------:R-:W-:Y:S01]  /*f990*/  SHF.R.U32.HI R3, RZ, R21, R2 ;  /* 0x00000015ff037219 */ /* 0x000fe20000011602 */
[----:B------:R-:W-:Y:S01]  /*f9a0*/  IMAD.MOV.U32 R2, RZ, RZ, R18 ;  /* 0x000000ffff027224 */ /* 0x000fe200078e0012 */
[----:B------:R-:W-:Y:S01]  /*f9b0*/  LOP3.LUT R28, RZ, R10, RZ, 0x33, !PT ;  /* 0x0000000aff1c7212 */ /* 0x000fe200078e33ff */
[----:B------:R-:W1:Y:S01]  /*f9c0*/  LDC R25, c[0x0][0x610] ;  /* 0x00018400ff197b82 */ /* 0x000e620000000800 */
        /* <DEDUP_REMOVED lines=11> */
.L_x_71:
[----:B------:R-:W4:Y:S01]  /*fa80*/  LDC R10, c[0x0][0x65c] ;  /* 0x00019700ff0a7b82 */ /* 0x000f220000000800 */
[----:B--2---:R-:W-:Y:S01]  /*fa90*/  SHF.R.U64 R3, R2, R20, R3 ;  /* 0x0000001402037219 */ /* 0x004fe20000001203 */
[----:B0-----:R-:W-:Y:S01]  /*faa0*/  VIADD R11, R19, 0xffffffff ;  /* 0xffffffff130b7836 */ /* 0x001fe20000000000 */
[----:B------:R-:W-:Y:S01]  /*fab0*/  SHF.L.U32 R26, R26, R21, RZ ;  /* 0x000000151a1a7219 */ /* 0x000fe200000006ff */
[----:B------:R-:W-:Y:S01]  /*fac0*/  IMAD.MOV.U32 R13, RZ, RZ, R14 ;  /* 0x000000ffff0d7224 */ /* 0x000fe200078e000e */
[----:B------:R-:W-:Y:S01]  /*fad0*/  LOP3.LUT R2, R17, R28, RZ, 0xc0, !PT ;  /* 0x0000001c11027212 */ /* 0x000fe200078ec0ff */
[----:B------:R-:W-:-:S04]  /*fae0*/  IMAD.MOV R7, RZ, RZ, -R3 ;  /* 0x000000ffff077224 */ /* 0x000fc800078e0a03 */
[----:B------:R-:W-:Y:S02]  /*faf0*/  IMAD R3, R26, R3, R2 ;  /* 0x000000031a037224 */ /* 0x000fe400078e0202 */
[----:B---3--:R-:W-:Y:S01]  /*fb00*/  IMAD R2, R7, R24, R18 ;  /* 0x0000001807027224 */ /* 0x008fe200078e0212 */
[----:B----4-:R-:W-:-:S13]  /*fb10*/  ISETP.NE.AND P0, PT, R10, 0x1, PT ;  /* 0x000000010a00780c */ /* 0x010fda0003f05270 */
[----:B------:R-:W-:Y:S01]  /*fb20*/  @P0 IMAD R8, R9, R16, R6 ;  /* 0x0000001009080224 */ /* 0x000fe200078e0206 */
[----:B------:R-:W-:-:S03]  /*fb30*/  LOP3.LUT R9, R4, R11, RZ, 0xc0, !PT ;  /* 0x0000000b04097212 */ /* 0x000fc600078ec0ff */
[----:B-1----:R-:W-:Y:S02]  /*fb40*/  IMAD R4, R3, R25, R8 ;  /* 0x0000001903047224 */ /* 0x002fe400078e0208 */
[----:B------:R-:W-:Y:S02]  /*fb50*/  IMAD.MOV.U32 R3, RZ, RZ, 0x1 ;  /* 0x00000001ff037424 */ /* 0x000fe400078e00ff */
[----:B------:R-:W-:-:S03]  /*fb60*/  IMAD R7, R2, R19, R9 ;  /* 0x0000001302077224 */ /* 0x000fc600078e0209 */
[----:B------:R-:W-:Y:S02]  /*fb70*/  PRMT R2, R3, 0x7610, R2 ;  /* 0x0000761003027816 */ /* 0x000fe40000000002 */
[----:B------:R-:W-:Y:S02]  /*fb80*/  SEL R3, R7, R4, !P0 ;  /* 0x0000000407037207 */ /* 0x000fe40004000000 */
[----:B------:R-:W-:-:S07]  /*fb90*/  SEL R4, R4, R7, !P0 ;  /* 0x0000000704047207 */ /* 0x000fce0004000000 */
.L_x_69:
[----:B------:R-:W-:-:S08]  /*fba0*/  NOP ;  /* 0x0000000000007918 */ /* 0x000fd00000000000 */
[----:B-1----:R-:W0:-:S00]  /*fbb0*/  USETMAXREG.DEALLOC.CTAPOOL 0x28 ;  /* 0x00000028000079c8 */ /* 0x002e0000080e0500 */
[----:B0-----:R-:W-:-:S13]  /*fbc0*/  ISETP.NE.AND P0, PT, R5, RZ, PT ;  /* 0x000000ff0500720c */ /* 0x001fda0003f05270 */
[----:B------:R-:W-:Y:S05]  /*fbd0*/  @P0 EXIT ;  /* 0x000000000000094d */ /* 0x000fea0003800000 */
[----:B------:R-:W-:Y:S01]  /*fbe0*/  LOP3.LUT P0, RZ, R2, 0xff, RZ, 0xc0, !PT ;  /* 0x000000ff02ff7812 */ /* 0x000fe2000780c0ff */
[----:B------:R-:W-:Y:S02]  /*fbf0*/  IMAD.MOV.U32 R6, RZ, RZ, 0x1 ;  /* 0x00000001ff067424 */ /* 0x000fe400078e00ff */
[----:B------:R-:W-:-:S10]  /*fc00*/  IMAD.MOV.U32 R14, RZ, RZ, RZ ;  /* 0x000000ffff0e7224 */ /* 0x000fd400078e00ff */
[----:B------:R-:W-:Y:S05]  /*fc10*/  @!P0 BRA `(.L_x_72) ;  /* 0x0000000c00548947 */ /* 0x000fea0003800000 */
[----:B------:R-:W0:Y:S01]  /*fc20*/  LDC R2, c[0x0][0x28c] ;  /* 0x0000a300ff027b82 */ /* 0x000e220000000800 */
[----:B------:R-:W1:Y:S01]  /*fc30*/  S2R R8, SR_CgaCtaId ;  /* 0x0000000000087919 */ /* 0x000e620000008800 */
[----:B------:R-:W-:Y:S01]  /*fc40*/  ULDC UR5, c[0x0][0x600] ;  /* 0x0001800000057ab9 */ /* 0x000fe20000000800 */
[----:B------:R-:W-:Y:S01]  /*fc50*/  ULDC UR4, c[0x0][0xc] ;  /* 0x0000030000047ab9 */ /* 0x000fe20000000800 */
[----:B------:R-:W-:Y:S01]  /*fc60*/  UIADD3 UR16, UR5, -0x1, URZ ;  /* 0xffffffff05107890 */ /* 0x000fe2000fffe03f */
[----:B------:R-:W-:Y:S01]  /*fc70*/  BSSY B0, `(.L_x_72) ;  /* 0x00000cf000007945 */ /* 0x000fe20003800000 */
[----:B------:R-:W-:Y:S01]  /*fc80*/  ULDC UR6, c[0x0][0x658] ;  /* 0x0001960000067ab9 */ /* 0x000fe20000000800 */
[----:B------:R-:W-:Y:S01]  /*fc90*/  ULDC UR5, c[0x0][0x10] ;  /* 0x0000040000057ab9 */ /* 0x000fe20000000800 */
[----:B------:R-:W-:Y:S01]  /*fca0*/  UMOV UR7, 0xffffffff ;  /* 0xffffffff00077882 */ /* 0x000fe20000000000 */
[----:B------:R-:W-:Y:S01]  /*fcb0*/  UMOV UR8, 0x1 ;  /* 0x0000000100087882 */ /* 0x000fe20000000000 */
[----:B------:R-:W-:Y:S01]  /*fcc0*/  UIMAD.WIDE.U32 UR4, UR4, UR5, URZ ;  /* 0x00000005040472a5 */ /* 0x000fe2000f8e003f */
[----:B------:R-:W-:Y:S01]  /*fcd0*/  IMAD.MOV.U32 R12, RZ, RZ, 0x1 ;  /* 0x00000001ff0c7424 */ /* 0x000fe200078e00ff */
[----:B------:R-:W-:Y:S01]  /*fce0*/  USHF.L.U32 UR7, UR7, UR6, URZ ;  /* 0x0000000607077299 */ /* 0x000fe2000800063f */
[----:B------:R-:W-:Y:S01]  /*fcf0*/  LOP3.LUT R11, R0, 0x2, RZ, 0xfc, !PT ;  /* 0x00000002000b7812 */ /* 0x000fe200078efcff */
[----:B------:R-:W-:Y:S01]  /*fd00*/  USHF.L.U32 UR18, UR8, UR6, URZ ;  /* 0x0000000608127299 */ /* 0x000fe2000800063f */
[----:B------:R-:W-:Y:S01]  /*fd10*/  IMAD.MOV.U32 R6, RZ, RZ, 0x1 ;  /* 0x00000001ff067424 */ /* 0x000fe200078e00ff */
[----:B------:R-:W-:Y:S01]  /*fd20*/  ULOP3.LUT UR17, URZ, UR7, URZ, 0x33, !UPT ;  /* 0x000000073f117292 */ /* 0x000fe2000f8e333f */
[----:B------:R-:W-:Y:S01]  /*fd30*/  IMAD.MOV.U32 R14, RZ, RZ, RZ ;  /* 0x000000ffff0e7224 */ /* 0x000fe200078e00ff */
[----:B------:R-:W-:Y:S01]  /*fd40*/  ULDC UR6, c[0x0][0x14] ;  /* 0x0000050000067ab9 */ /* 0x000fe20000000800 */
[----:B------:R-:W-:Y:S01]  /*fd50*/  ULDC.64 UR22, c[0x0][0x198] ;  /* 0x0000660000167ab9 */ /* 0x000fe20000000a00 */
[----:B------:R-:W-:-:S02]  /*fd60*/  UIMAD.WIDE.U32 UR20, UR4, UR6, URZ ;  /* 0x00000006041472a5 */ /* 0x000fc4000f8e003f */
[----:B------:R-:W-:Y:S01]  /*fd70*/  UIMAD UR13, UR5, UR6, URZ ;  /* 0x00000006050d72a4 */ /* 0x000fe2000f8e023f */
[----:B0-----:R-:W-:-:S03]  /*fd80*/  VIADD R2, R2, 0x1f ;  /* 0x0000001f02027836 */ /* 0x001fc60000000000 */
[----:B------:R-:W-:Y:S02]  /*fd90*/  UIADD3 UR13, UR21, UR13, URZ ;  /* 0x0000000d150d7290 */ /* 0x000fe4000fffe03f */
[----:B------:R-:W-:-:S04]  /*fda0*/  SHF.R.S32.HI R5, RZ, 0x1f, R2 ;  /* 0x0000001fff057819 */ /* 0x000fc80000011402 */
[----:B------:R-:W-:Y:S02]  /*fdb0*/  LEA.HI R5, R5, R2, RZ, 0x5 ;  /* 0x0000000205057211 */ /* 0x000fe400078f28ff */
[----:B-1----:R-:W-:Y:S02]  /*fdc0*/  LOP3.LUT R8, R8, 0x1, RZ, 0xc0, !PT ;  /* 0x0000000108087812 */ /* 0x002fe400078ec0ff */
[----:B------:R-:W-:-:S05]  /*fdd0*/  SHF.R.S32.HI R7, RZ, 0x5, R5 ;  /* 0x00000005ff077819 */ /* 0x000fca0000011405 */
[----:B------:R-:W-:-:S07]  /*fde0*/  VIADD R9, R7, 0x1 ;  /* 0x0000000107097836 */ /* 0x000fce0000000000 */
.L_x_83:
[----:B------:R-:W-:-:S03]  /*fdf0*/  UMOV UR4, 0xffffffff ;  /* 0xffffffff00047882 */ /* 0x000fc60000000000 */
[----:B------:R-:W-:Y:S05]  /*fe00*/  BRA.DIV UR4, `(.L_x_73) ;  /* 0x0000001204e87947 */ /* 0x000fea000b800000 */
[----:B------:R-:W-:-:S13]  /*fe10*/  ELECT P0, URZ, PT ;  /* 0x00000000003f782f */ /* 0x000fda0003800000 */
.L_x_102:
[----:B------:R-:W0:Y:S01]  /*fe20*/  LDC R2, c[0x0][0x28c] ;  /* 0x0000a300ff027b82 */ /* 0x000e220000000800 */
[----:B------:R-:W-:Y:S01]  /*fe30*/  BSSY B1, `(.L_x_74) ;  /* 0x000003a000017945 */ /* 0x000fe20003800000 */
[----:B0-----:R-:W-:-:S13]  /*fe40*/  ISETP.LT.OR P0, PT, R2, 0x1, !P0 ;  /* 0x000000010200780c */ /* 0x001fda0004701670 */
[----:B------:R-:W-:Y:S05]  /*fe50*/  @P0 BRA `(.L_x_75) ;  /* 0x0000000000dc0947 */ /* 0x000fea0003800000 */
[----:B------:R-:W-:Y:S02]  /*fe60*/  IMAD R10, R3, 0x2, R8 ;  /* 0x00000002030a7824 */ /* 0x000fe400078e0208 */
[----:B------:R-:W-:Y:S02]  /*fe70*/  IMAD.SHL.U32 R16, R4, 0x200, RZ ;  /* 0x0000020004107824 */ /* 0x000fe400078e00ff */
[----:B------:R-:W-:Y:S02]  /*fe80*/  IMAD.MOV.U32 R19, RZ, RZ, RZ ;  /* 0x000000ffff137224 */ /* 0x000fe400078e00ff */
[----:B------:R-:W-:Y:S02]  /*fe90*/  IMAD.MOV.U32 R2, RZ, RZ, R9 ;  /* 0x000000ffff027224 */ /* 0x000fe400078e0009 */
[----:B------:R-:W-:Y:S02]  /*fea0*/  IMAD.MOV.U32 R3, RZ, RZ, R6 ;  /* 0x000000ffff037224 */ /* 0x000fe400078e0006 */
[----:B------:R-:W-:-:S02]  /*feb0*/  IMAD.MOV.U32 R5, RZ, RZ, R14 ;  /* 0x000000ffff057224 */ /* 0x000fc400078e000e */
[----:B------:R-:W-:-:S07]  /*fec0*/  IMAD R15, R10, 0x18, RZ ;  /* 0x000000180a0f7824 */ /* 0x000fce00078e02ff */
.L_x_78:
[----:B------:R-:W0:Y:S01]  /*fed0*/  S2R R17, SR_CgaCtaId ;  /* 0x0000000000117919 */ /* 0x000e220000008800 */
[----:B------:R-:W-:Y:S01]  /*fee0*/  MOV R4, 0x400 ;  /* 0x0000040000047802 */ /* 0x000fe20000000f00 */
[----:B------:R-:W1:Y:S03]  /*fef0*/  S2R R10, SR_TID.X ;  /* 0x00000000000a7919 */ /* 0x000e660000002100 */
[----:B0-----:R-:W-:Y:S02]  /*ff00*/  LEA R18, R17, R4, 0x18 ;  /* 0x0000000411127211 */ /* 0x001fe400078ec0ff */
[----:B------:R-:W-:Y:S02]  /*ff10*/  SHF.L.U32 R4, R3, 0x1f, RZ ;  /* 0x0000001f03047819 */ /* 0x000fe400000006ff */
[----:B-1----:R-:W-:Y:S01]  /*ff20*/  LOP3.LUT P1, RZ, R10, 0x7f, RZ, 0xc0, !PT ;  /* 0x0000007f0aff7812 */ /* 0x002fe2000782c0ff */
[----:B------:R-:W-:-:S04]  /*ff30*/  IMAD R17, R5, 0x8, R18 ;  /* 0x0000000805117824 */ /* 0x000fc800078e0212 */
[----:B------:R-:W0:Y:S08]  /*ff40*/  SYNCS.PHASECHK.TRANS64.TRYWAIT P0, [R17+URZ+0x60], R4 ;  /* 0x00006004110075a7 */ /* 0x000e30000800017f */
[----:B------:R-:W1:Y:S01]  /*ff50*/  @!P1 LDC R10, c[0x0][0x500] ;  /* 0x00014000ff0a9b82 */ /* 0x000e620000000800 */
[----:B0-----:R-:W-:Y:S05]  /*ff60*/  @!P0 BRA `(.L_x_76) ;  /* 0x0000001000b08947 */ /* 0x001fea0003800000 */
.L_x_103:
[----:B0-----:R-:W-:Y:S01]  /*ff70*/  PRMT R4, R11, 0x9910, RZ ;  /* 0x000099100b047816 */ /* 0x001fe200000000ff */
[----:B-1----:R0:W-:Y:S03]  /*ff80*/  @!P1 SYNCS.ARRIVE.TRANS64 RZ, [R17+URZ], R10 ;  /* 0x0000000a11ff99a7 */ /* 0x0021e6000800003f */
[----:B------:R-:W-:-:S13]  /*ff90*/  ISETP.NE.AND P0, PT, R4, 0x2, PT ;  /* 0x000000020400780c */ /* 0x000fda0003f05270 */
[----:B0-----:R-:W-:Y:S05]  /*ffa0*/  @P0 BRA `(.L_x_77) ;  /* 0x0000000000040947 */ /* 0x001fea0003800000 */
[----:B------:R-:W-:Y:S01]  /*ffb0*/  BPT.TRAP 0x1 ;  /* 0x000000040000795c */ /* 0x000fe20000300000 */
.L_x_77:
[----:B------:R-:W-:Y:S01]  /*ffc0*/  IMAD R4, R5, 0x2, R8 ;  /* 0x0000000205047824 */ /* 0x000fe200078e0208 */
[----:B------:R-:W-:Y:S01]  /*ffd0*/  R2UR UR9, R17 ;  /* 0x00000000110972ca */ /* 0x000fe200000e0000 */
[C-C-:B------:R-:W-:Y:S01]  /*ffe0*/  IMAD R10, R5.reuse, 0x4000, R18.reuse ;  /* 0x00004000050a7824 */ /* 0x140fe200078e0212 */
[----:B------:R-:W-:Y:S01]  /*fff0*/  UIADD3 UR4, UP0, UR22, 0xf0, URZ ;  /* 0x000000f016047890 */ /* 0x000fe2000ff1e03f */
[----:B------:R-:W-:Y:S01]  /*10000*/  IMAD R4, R4, 0x300, R18 ;  /* 0x0000030004047824 */ /* 0x000fe200078e0212 */
[----:B------:R-:W-:Y:S01]  /*10010*/  R2UR UR11, R16 ;  /* 0x00000000100b72ca */ /* 0x000fe200000e0000 */
[----:B------:R-:W-:Y:S01]  /*10020*/  VIADD R2, R2, 0xffffffff ;  /* 0xffffffff02027836 */ /* 0x000fe20000000000 */
[----:B------:R-:W-:Y:S01]  /*10030*/  R2UR UR5, R10 ;  /* 0x000000000a0572ca */ /* 0x000fe200000e0000 */
[----:B------:R-:W-:Y:S01]  /*10040*/  UIADD3 UR24, UP1, UR22, 0x1f0, URZ ;  /* 0x000001f016187890 */ /* 0x000fe2000ff3e03f */
[----:B------:R-:W-:Y:S01]  /*10050*/  R2UR UR8, R4 ;  /* 0x00000000040872ca */ /* 0x000fe200000e0000 */
[----:B------:R-:W-:Y:S01]  /*10060*/  VIADD R5, R5, 0x1 ;  /* 0x0000000105057836 */ /* 0x000fe20000000000 */
[----:B------:R-:W-:Y:S01]  /*10070*/  R2UR UR10, R19 ;  /* 0x00000000130a72ca */ /* 0x000fe200000e0000 */
[----:B------:R-:W-:Y:S01]  /*10080*/  UIADD3.X UR25, URZ, UR23, URZ, UP1, !UPT ;  /* 0x000000173f197290 */ /* 0x000fe20008ffe43f */
[----:B------:R-:W-:Y:S01]  /*10090*/  R2UR UR12, R13 ;  /* 0x000000000d0c72ca */ /* 0x000fe200000e0000 */
[----:B------:R-:W-:Y:S01]  /*100a0*/  UMOV UR6, 0x0 ;  /* 0x0000000000067882 */ /* 0x000fe20000000000 */
[----:B------:R-:W-:Y:S01]  /*100b0*/  R2UR UR19, R15 ;  /* 0x000000000f1372ca */ /* 0x000fe200000e0000 */
[----:B------:R-:W-:Y:S01]  /*100c0*/  UMOV UR7, 0x10000000 ;  /* 0x1000000000077882 */ /* 0x000fe20000000000 */
[----:B------:R-:W-:Y:S01]  /*100d0*/  ISETP.GT.AND P1, PT, R2, 0x1, PT ;  /* 0x000000010200780c */ /* 0x000fe20003f24270 */
[----:B------:R-:W-:Y:S01]  /*100e0*/  UMOV UR26, 0x30000 ;  /* 0x00030000001a7882 */ /* 0x000fe20000000000 */
[----:B------:R-:W-:Y:S01]  /*100f0*/  ISETP.NE.AND P0, PT, R5, 0xc, PT ;  /* 0x0000000c0500780c */ /* 0x000fe20003f05270 */
[----:B------:R-:W-:Y:S01]  /*10100*/  UIADD3 UR14, UR5, 0x180, URZ ;  /* 0x00000180050e7890 */ /* 0x000fe2000fffe03f */
[----:B------:R-:W-:Y:S01]  /*10110*/  VIADD R19, R19, 0x20 ;  /* 0x0000002013137836 */ /* 0x000fe20000000000 */
[----:B------:R-:W-:Y:S01]  /*10120*/  UIADD3.X UR5, URZ, UR23, URZ, UP0, !UPT ;  /* 0x000000173f057290 */ /* 0x000fe200087fe43f */
[----:B------:R-:W-:Y:S01]  /*10130*/  SEL R4, RZ, 0x1, P0 ;  /* 0x00000001ff047807 */ /* 0x000fe20000000000 */
[----:B------:R-:W-:Y:S01]  /*10140*/  UIADD3 UR15, UR8, 0x30180, URZ ;  /* 0x00030180080f7890 */ /* 0x000fe2000fffe03f */
[----:B------:R-:W-:-:S02]  /*10150*/  SEL R5, R5, RZ, P0 ;  /* 0x000000ff05057207 */ /* 0x000fc40000000000 */
[----:B------:R-:W-:Y:S01]  /*10160*/  UMOV UR8, UR14 ;  /* 0x0000000e00087c82 */ /* 0x000fe20008000000 */
[----:B------:R-:W-:-:S03]  /*10170*/  LOP3.LUT R3, R3, R4, RZ, 0x3c, !PT ;  /* 0x0000000403037212 */ /* 0x000fc600078e3cff */
[----:B------:R0:W-:Y:S02]  /*10180*/  UTMALDG.3D [UR8], [UR4], desc[UR6] ;  /* 0x00000608040075b4 */ /* 0x0001e40008011000 */
[----:B0-----:R-:W-:Y:S01]  /*10190*/  UMOV UR8, UR15 ;  /* 0x0000000f00087c82 */ /* 0x001fe20008000000 */
[----:B------:R-:W-:Y:S02]  /*101a0*/  UMOV UR11, UR19 ;  /* 0x00000013000b7c82 */ /* 0x000fe40008000000 */
[----:B------:R0:W-:Y:S02]  /*101b0*/  UTMALDG.3D.MULTICAST [UR8], [UR24], UR26, desc[UR6] ;  /* 0x00000608180073b4 */ /* 0x0001e4000801181a */
[----:B0-----:R-:W-:Y:S05]  /*101c0*/  @P1 BRA `(.L_x_78) ;  /* 0xfffffffc00401947 */ /* 0x001fea000383ffff */
.L_x_75:
[----:B------:R-:W-:Y:S05]  /*101d0*/  BSYNC B1 ;  /* 0x0000000000017941 */ /* 0x000fea0003800000 */
.L_x_74:
[----:B------:R-:W2:Y:S01]  /*101e0*/  LDL.LU R20, [R1] ;  /* 0x0000000001147983 */ /* 0x000ea20000300800 */
[----:B------:R-:W-:Y:S01]  /*101f0*/  LOP3.LUT P1, RZ, R12, 0xff, RZ, 0xc0, !PT ;  /* 0x000000ff0cff7812 */ /* 0x000fe2000782c0ff */
[C---:B------:R-:W-:Y:S01]  /*10200*/  IMAD.IADD R14, R7.reuse, 0x1, R14 ;  /* 0x00000001070e7824 */ /* 0x040fe200078e020e */
[----:B------:R-:W-:Y:S01]  /*10210*/  ULDC.64 UR4, c[0x0][0x650] ;  /* 0x0001940000047ab9 */ /* 0x000fe20000000a00 */
[----:B------:R-:W3:Y:S01]  /*10220*/  LDL.LU R18, [R1+0x8] ;  /* 0x0000080001127983 */ /* 0x000ee20000300800 */
[C---:B------:R-:W-:Y:S01]  /*10230*/  ISETP.GE.U32.AND P2, PT, R7.reuse, 0xc, PT ;  /* 0x0000000c0700780c */ /* 0x040fe20003f46070 */
[----:B------:R-:W-:Y:S01]  /*10240*/  BSSY B1, `(.L_x_79) ;  /* 0x000006f000017945 */ /* 0x000fe20003800000 */
[----:B------:R-:W-:Y:S01]  /*10250*/  ISETP.GT.U32.AND P0, PT, R14, 0xb, PT ;  /* 0x0000000b0e00780c */ /* 0x000fe20003f04070 */
[----:B------:R-:W-:Y:S01]  /*10260*/  IMAD.MOV.U32 R13, RZ, RZ, -0x1 ;  /* 0xffffffffff0d7424 */ /* 0x000fe200078e00ff */
[----:B------:R-:W-:Y:S02]  /*10270*/  PRMT R12, RZ, 0x7610, R12 ;  /* 0x00007610ff0c7816 */ /* 0x000fe4000000000c */
[----:B------:R-:W-:-:S03]  /*10280*/  ISETP.LT.U32.AND P0, PT, R7, 0xc, P0 ;  /* 0x0000000c0700780c */ /* 0x000fc60000701070 */
[----:B------:R-:W0:Y:S01]  /*10290*/  @P1 S2R R3, SR_CgaCtaId ;  /* 0x0000000000031919 */ /* 0x000e220000008800 */
[----:B------:R-:W-:-:S04]  /*102a0*/  @P1 MOV R2, 0x400 ;  /* 0x0000040000021802 */ /* 0x000fc80000000f00 */
[----:B0-----:R-:W-:Y:S01]  /*102b0*/  @P1 LEA R4, R3, R2, 0x18 ;  /* 0x0000000203041211 */ /* 0x001fe200078ec0ff */
[----:B------:R-:W-:-:S03]  /*102c0*/  IMAD.WIDE.U32 R2, R14, -0x55555555, RZ ;  /* 0xaaaaaaab0e027825 */ /* 0x000fc600078e00ff */
[----:B------:R0:W-:Y:S02]  /*102d0*/  @P1 SYNCS.ARRIVE.TRANS64.A1T0 RZ, [R4+URZ+0xd8], RZ ;  /* 0x0000d8ff04ff19a7 */ /* 0x0001e4000810003f */
[----:B------:R-:W-:Y:S02]  /*102e0*/  SHF.R.U32.HI R5, RZ, 0x3, R3 ;  /* 0x00000003ff057819 */ /* 0x000fe40000011603 */
[----:B------:R-:W-:Y:S02]  /*102f0*/  SEL R3, RZ, 0x1, !P0 ;  /* 0x00000001ff037807 */ /* 0x000fe40004000000 */
[----:B------:R-:W-:Y:S01]  /*10300*/  PRMT R2, RZ, 0x7610, R2 ;  /* 0x00007610ff027816 */ /* 0x000fe20000000002 */
[----:B------:R-:W-:Y:S01]  /*10310*/  IMAD R14, R5, -0xc, R14 ;  /* 0xfffffff4050e7824 */ /* 0x000fe200078e020e */
[----:B------:R-:W-:Y:S01]  /*10320*/  LOP3.LUT R6, R6, R3, RZ, 0x3c, !PT ;  /* 0x0000000306067212 */ /* 0x000fe200078e3cff */
[----:B0-----:R-:W-:Y:S02]  /*10330*/  IMAD.MOV.U32 R4, RZ, RZ, -0x1 ;  /* 0xffffffffff047424 */ /* 0x001fe400078e00ff */
[----:B------:R-:W-:Y:S01]  /*10340*/  IMAD.MOV.U32 R3, RZ, RZ, -0x1 ;  /* 0xffffffffff037424 */ /* 0x000fe200078e00ff */
[----:B------:R-:W-:-:S02]  /*10350*/  @P2 LOP3.LUT R6, R6, 0x1, R5, 0x78, !PT ;  /* 0x0000000106062812 */ /* 0x000fc400078e7805 */
[----:B---3--:R-:W-:-:S04]  /*10360*/  IADD3 R18, P1, R18, UR20, RZ ;  /* 0x0000001412127c10 */ /* 0x008fc8000ff3e0ff */
[----:B--2---:R-:W-:Y:S01]  /*10370*/  IADD3.X R20, R20, UR13, RZ, P1, !PT ;  /* 0x0000000d14147c10 */ /* 0x004fe20008ffe4ff */
[----:B------:R0:W-:Y:S01]  /*10380*/  STL [R1+0x8], R18 ;  /* 0x0000081201007387 */ /* 0x0001e20000100800 */
[----:B------:R-:W-:-:S03]  /*10390*/  ISETP.GE.U32.AND P0, PT, R18, UR4, PT ;  /* 0x0000000412007c0c */ /* 0x000fc6000bf06070 */
[----:B------:R0:W-:Y:S01]  /*103a0*/  STL [R1], R20 ;  /* 0x0000001401007387 */ /* 0x0001e20000100800 */
[----:B------:R-:W-:-:S13]  /*103b0*/  ISETP.GE.U32.AND.EX P0, PT, R20, UR5, PT, P0 ;  /* 0x0000000514007c0c */ /* 0x000fda000bf06100 */
[----:B0-----:R-:W-:Y:S05]  /*103c0*/  @P0 BRA `(.L_x_80) ;  /* 0x0000000400580947 */ /* 0x001fea0003800000 */
[----:B------:R-:W0:Y:S01]  /*103d0*/  S2R R15, SR_CTAID.X ;  /* 0x00000000000f7919 */ /* 0x000e220000002500 */
[----:B------:R-:W-:Y:S01]  /*103e0*/  ULDC.64 UR4, c[0x0][0x628] ;  /* 0x00018a0000047ab9 */ /* 0x000fe20000000a00 */
[----:B------:R-:W1:Y:S01]  /*103f0*/  LDC R16, c[0x0][0x144] ;  /* 0x00005100ff107b82 */ /* 0x000e620000000800 */
[----:B------:R-:W-:Y:S01]  /*10400*/  ISETP.NE.U32.AND P0, PT, RZ, UR4, PT ;  /* 0x00000004ff007c0c */ /* 0x000fe2000bf05070 */
[----:B------:R-:W2:Y:S01]  /*10410*/  S2R R10, SR_CTAID.Y ;  /* 0x00000000000a7919 */ /* 0x000ea20000002600 */
[----:B------:R-:W-:Y:S01]  /*10420*/  ULDC UR7, c[0x0][0x630] ;  /* 0x00018c0000077ab9 */ /* 0x000fe20000000800 */
[----:B------:R-:W-:Y:S01]  /*10430*/  ULDC UR8, c[0x0][0x150] ;  /* 0x0000540000087ab9 */ /* 0x000fe20000000800 */
[----:B------:R-:W-:Y:S01]  /*10440*/  ISETP.NE.AND.EX P0, PT, RZ, UR5, PT, P0 ;  /* 0x00000005ff007c0c */ /* 0x000fe2000bf05300 */
[----:B------:R-:W-:Y:S02]  /*10450*/  IMAD.MOV.U32 R2, RZ, RZ, R18 ;  /* 0x000000ffff027224 */ /* 0x000fe400078e0012 */
[----:B------:R-:W-:Y:S01]  /*10460*/  IMAD.MOV.U32 R3, RZ, RZ, R20 ;  /* 0x000000ffff037224 */ /* 0x000fe200078e0014 */
[----:B0-----:R-:W-:-:S09]  /*10470*/  I2FP.F32.U32 R17, R15 ;  /* 0x0000000f00117245 */ /* 0x001fd20000201000 */
[----:B------:R-:W-:Y:S05]  /*10480*/  @!P0 BRA `(.L_x_81) ;  /* 0x0000000000288947 */ /* 0x000fea0003800000 */
[----:B------:R-:W-:Y:S02]  /*10490*/  ULDC UR6, c[0x0][0x634] ;  /* 0x00018d0000067ab9 */ /* 0x000fe40000000800 */
[----:B------:R-:W-:-:S05]  /*104a0*/  IADD3 R3, P0, R18, UR6, RZ ;  /* 0x0000000612037c10 */ /* 0x000fca000ff1e0ff */
[----:B------:R-:W-:-:S04]  /*104b0*/  IMAD.X R13, RZ, RZ, R20, P0 ;  /* 0x000000ffff0d7224 */ /* 0x000fc800000e0614 */
[----:B------:R-:W-:-:S04]  /*104c0*/  IMAD.WIDE.U32 R4, R13, UR4, RZ ;  /* 0x000000040d047c25 */ /* 0x000fc8000f8e00ff */
[----:B------:R-:W-:-:S04]  /*104d0*/  IMAD.WIDE.U32 R4, P0, R3, UR5, R4 ;  /* 0x0000000503047c25 */ /* 0x000fc8000f800004 */
[----:B------:R-:W-:-:S04]  /*104e0*/  IMAD.WIDE.U32 R2, R3, UR4, RZ ;  /* 0x0000000403027c25 */ /* 0x000fc8000f8e00ff */
[----:B------:R-:W-:Y:S01]  /*104f0*/  IMAD.MOV.U32 R2, RZ, RZ, R5 ;  /* 0x000000ffff027224 */ /* 0x000fe200078e0005 */
[----:B------:R-:W-:Y:S01]  /*10500*/  IADD3 RZ, P1, R3, R4, RZ ;  /* 0x0000000403ff7210 */ /* 0x000fe20007f3e0ff */
[----:B------:R-:W-:-:S04]  /*10510*/  IMAD.X R3, RZ, RZ, RZ, P0 ;  /* 0x000000ffff037224 */ /* 0x000fc800000e06ff */
[----:B------:R-:W-:-:S08]  /*10520*/  IMAD.WIDE.U32.X R2, R13, UR5, R2, P1 ;  /* 0x000000050d027c25 */ /* 0x000fd000088e0402 */
.L_x_81:
[--C-:B------:R-:W-:Y:S01]  /*10530*/  SHF.R.U64 R13, R2, UR7, R3.reuse ;  /* 0x00000007020d7c19 */ /* 0x100fe20008001203 */
[----:B------:R-:W-:Y:S01]  /*10540*/  FMUL R4, R17, UR8 ;  /* 0x0000000811047c20 */ /* 0x000fe20008400000 */
[----:B------:R-:W-:Y:S01]  /*10550*/  SHF.R.U32.HI R2, RZ, UR7, R3 ;  /* 0x00000007ff027c19 */ /* 0x000fe20008011603 */
[----:B------:R-:W-:Y:S01]  /*10560*/  ULDC.64 UR4, c[0x0][0x620] ;  /* 0x0001880000047ab9 */ /* 0x000fe20000000a00 */
[----:B------:R-:W-:Y:S01]  /*10570*/  IADD3 R17, P0, RZ, -R13, RZ ;  /* 0x8000000dff117210 */ /* 0x000fe20007f1e0ff */
[----:B------:R-:W-:Y:S01]  /*10580*/  IMAD.MOV.U32 R3, RZ, RZ, R20 ;  /* 0x000000ffff037224 */ /* 0x000fe200078e0014 */
[----:B------:R-:W-:Y:S01]  /*10590*/  ULDC.64 UR6, c[0x0][0x640] ;  /* 0x0001900000067ab9 */ /* 0x000fe20000000a00 */
[----:B------:R-:W0:Y:S02]  /*105a0*/  F2I.U32.TRUNC.NTZ R4, R4 ;  /* 0x0000000400047305 */ /* 0x000e24000020f000 */
[----:B------:R-:W-:Y:S01]  /*105b0*/  IMAD.X R2, RZ, RZ, ~R2, P0 ;  /* 0x000000ffff027224 */ /* 0x000fe200000e0e02 */
[----:B------:R-:W-:-:S03]  /*105c0*/  ISETP.NE.U32.AND P0, PT, RZ, UR6, PT ;  /* 0x00000006ff007c0c */ /* 0x000fc6000bf05070 */
[----:B------:R-:W-:Y:S01]  /*105d0*/  IMAD R2, R2, UR4, RZ ;  /* 0x0000000402027c24 */ /* 0x000fe2000f8e02ff */
[----:B------:R-:W-:-:S03]  /*105e0*/  ISETP.NE.AND.EX P0, PT, RZ, UR7, PT, P0 ;  /* 0x00000007ff007c0c */ /* 0x000fc6000bf05300 */
[----:B------:R-:W-:Y:S01]  /*105f0*/  IMAD R5, R17, UR5, R2 ;  /* 0x0000000511057c24 */ /* 0x000fe2000f8e0202 */
[----:B------:R-:W-:Y:S01]  /*10600*/  ULDC UR5, c[0x0][0x154] ;  /* 0x0000550000057ab9 */ /* 0x000fe20000000800 */
[----:B------:R-:W-:-:S04]  /*10610*/  IMAD.MOV.U32 R2, RZ, RZ, R18 ;  /* 0x000000ffff027224 */ /* 0x000fc800078e0012 */
[----:B------:R-:W-:Y:S01]  /*10620*/  IMAD.WIDE.U32 R2, R17, UR4, R2 ;  /* 0x0000000411027c25 */ /* 0x000fe2000f8e0002 */
[----:B------:R-:W-:-:S03]  /*10630*/  ULDC UR4, c[0x0][0x618] ;  /* 0x0001860000047ab9 */ /* 0x000fc60000000800 */
[----:B0-----:R-:W-:Y:S01]  /*10640*/  IMAD.MOV R17, RZ, RZ, -R4 ;  /* 0x000000ffff117224 */ /* 0x001fe200078e0a04 */
[----:B--2---:R-:W-:Y:S01]  /*10650*/  I2FP.F32.U32 R4, R10 ;  /* 0x0000000a00047245 */ /* 0x004fe20000201000 */
[----:B------:R-:W-:Y:S02]  /*10660*/  IMAD.IADD R3, R3, 0x1, R5 ;  /* 0x0000000103037824 */ /* 0x000fe400078e0205 */
[----:B-1----:R-:W-:Y:S02]  /*10670*/  IMAD R15, R16, R17, R15 ;  /* 0x00000011100f7224 */ /* 0x002fe400078e020f */
[----:B------:R-:W0:Y:S01]  /*10680*/  LDC R17, c[0x0][0x148] ;  /* 0x00005200ff117b82 */ /* 0x000e220000000800 */
[----:B------:R-:W-:Y:S01]  /*10690*/  FMUL R4, R4, UR5 ;  /* 0x0000000504047c20 */ /* 0x000fe20008400000 */
[--C-:B------:R-:W-:Y:S02]  /*106a0*/  SHF.R.U64 R16, R2, UR4, R3.reuse ;  /* 0x0000000402107c19 */ /* 0x100fe40008001203 */
[----:B------:R-:W-:Y:S01]  /*106b0*/  SHF.R.U32.HI R3, RZ, UR4, R3 ;  /* 0x00000004ff037c19 */ /* 0x000fe20008011603 */
[----:B------:R1:W2:Y:S01]  /*106c0*/  F2I.U32.TRUNC.NTZ R20, R4 ;  /* 0x0000000400147305 */ /* 0x0002a2000020f000 */
[----:B------:R-:W-:-:S02]  /*106d0*/  ULDC UR4, c[0x0][0x608] ;  /* 0x0001820000047ab9 */ /* 0x000fc40000000800 */
[--C-:B------:R-:W-:Y:S02]  /*106e0*/  SHF.R.U64 R19, R16, UR4, R3.reuse ;  /* 0x0000000410137c19 */ /* 0x100fe40008001203 */
[----:B------:R-:W-:Y:S01]  /*106f0*/  SHF.R.U32.HI R2, RZ, UR4, R3 ;  /* 0x00000004ff027c19 */ /* 0x000fe20008011603 */
[----:B------:R-:W-:-:S03]  /*10700*/  ULDC UR4, c[0x0][0x658] ;  /* 0x0001960000047ab9 */ /* 0x000fc60000000800 */
[--C-:B------:R-:W-:Y:S02]  /*10710*/  SHF.R.U64 R18, R19, UR4, R2.reuse ;  /* 0x0000000413127c19 */ /* 0x100fe40008001202 */
[----:B------:R-:W-:-:S03]  /*10720*/  SHF.R.U32.HI R21, RZ, UR4, R2 ;  /* 0x00000004ff157c19 */ /* 0x000fc60008011602 */
[----:B------:R-:W-:Y:S02]  /*10730*/  IMAD.MOV.U32 R2, RZ, RZ, R18 ;  /* 0x000000ffff027224 */ /* 0x000fe400078e0012 */
[----:B------:R-:W-:Y:S01]  /*10740*/  IMAD.MOV.U32 R3, RZ, RZ, R21 ;  /* 0x000000ffff037224 */ /* 0x000fe200078e0015 */
[----:B-12---:R-:W-:Y:S06]  /*10750*/  @!P0 BRA `(.L_x_82) ;  /* 0x0000000000288947 */ /* 0x006fec0003800000 */
        /* <DEDUP_REMOVED lines=10> */
.L_x_82:
[----:B------:R-:W1:Y:S01]  /*10800*/  LDC R4, c[0x0][0x65c] ;  /* 0x00019700ff047b82 */ /* 0x000e620000000800 */
[----:B------:R-:W-:Y:S01]  /*10810*/  ULDC UR4, c[0x0][0x648] ;  /* 0x0001920000047ab9 */ /* 0x000fe20000000800 */
[----:B------:R-:W-:Y:S01]  /*10820*/  LOP3.LUT R19, R19, UR17, RZ, 0xc0, !PT ;  /* 0x0000001113137c12 */ /* 0x000fe2000f8ec0ff */
[----:B------:R-:W-:Y:S01]  /*10830*/  IMAD.MOV R20, RZ, RZ, -R20 ;  /* 0x000000ffff147224 */ /* 0x000fe200078e0a14 */
[----:B------:R-:W-:Y:S01]  /*10840*/  SHF.R.U64 R2, R2, UR4, R3 ;  /* 0x0000000402027c19 */ /* 0x000fe20008001203 */
[----:B------:R-:W-:Y:S01]  /*10850*/  ULDC UR4, c[0x0][0x638] ;  /* 0x00018e0000047ab9 */ /* 0x000fe20000000800 */
[----:B------:R-:W-:Y:S01]  /*10860*/  LOP3.LUT R5, R16, UR16, RZ, 0xc0, !PT ;  /* 0x0000001010057c12 */ /* 0x000fe2000f8ec0ff */
[----:B------:R-:W-:Y:S02]  /*10870*/  ULDC UR5, c[0x0][0x610] ;  /* 0x0001840000057ab9 */ /* 0x000fe40000000800 */
[----:B------:R-:W-:Y:S02]  /*10880*/  IMAD.MOV R3, RZ, RZ, -R2 ;  /* 0x000000ffff037224 */ /* 0x000fe400078e0a02 */
[----:B------:R-:W-:-:S02]  /*10890*/  IMAD R2, R2, UR18, R19 ;  /* 0x0000001202027c24 */ /* 0x000fc4000f8e0213 */
[----:B------:R-:W-:Y:S01]  /*108a0*/  IMAD R18, R3, UR4, R18 ;  /* 0x0000000403127c24 */ /* 0x000fe2000f8e0212 */
[----:B------:R-:W-:-:S03]  /*108b0*/  ULDC UR4, c[0x0][0x600] ;  /* 0x0001800000047ab9 */ /* 0x000fc60000000800 */
[----:B------:R-:W-:Y:S01]  /*108c0*/  IMAD R18, R18, UR4, R5 ;  /* 0x0000000412127c24 */ /* 0x000fe2000f8e0205 */
[----:B-1----:R-:W-:-:S13]  /*108d0*/  ISETP.NE.AND P0, PT, R4, 0x1, PT ;  /* 0x000000010400780c */ /* 0x002fda0003f05270 */
[----:B0-----:R-:W-:-:S04]  /*108e0*/  @P0 IMAD R15, R17, R20, R10 ;  /* 0x00000014110f0224 */ /* 0x001fc800078e020a */
[----:B------:R-:W-:Y:S02]  /*108f0*/  IMAD R15, R2, UR5, R15 ;  /* 0x00000005020f7c24 */ /* 0x000fe4000f8e020f */
[----:B------:R-:W-:-:S03]  /*10900*/  IMAD.MOV.U32 R2, RZ, RZ, 0x1 ;  /* 0x00000001ff027424 */ /* 0x000fc600078e00ff */
[----:B------:R-:W-:Y:S02]  /*10910*/  SEL R3, R18, R15, !P0 ;  /* 0x0000000f12037207 */ /* 0x000fe40004000000 */
[----:B------:R-:W-:-:S07]  /*10920*/  SEL R4, R15, R18, !P0 ;  /* 0x000000120f047207 */ /* 0x000fce0004000000 */
.L_x_80:
[----:B------:R-:W-:Y:S05]  /*10930*/  BSYNC B1 ;  /* 0x0000000000017941 */ /* 0x000fea0003800000 */
.L_x_79:
[----:B------:R-:W-:-:S13]  /*10940*/  LOP3.LUT P0, RZ, R2, 0xff, RZ, 0xc0, !PT ;  /* 0x000000ff02ff7812 */ /* 0x000fda000780c0ff */
[----:B------:R-:W-:Y:S05]  /*10950*/  @P0 BRA `(.L_x_83) ;  /* 0xfffffff400240947 */ /* 0x000fea000383ffff */
[----:B------:R-:W-:Y:S05]  /*10960*/  BSYNC B0 ;  /* 0x0000000000007941 */ /* 0x000fea0003800000 */
.L_x_72:
[----:B------:R-:W-:-:S03]  /*10970*/  UMOV UR4, 0xffffffff ;  /* 0xffffffff00047882 */ /* 0x000fc60000000000 */
[----:B------:R-:W-:Y:S05]  /*10980*/  BRA.DIV UR4, `(.L_x_84) ;  /* 0x0000000a043c7947 */ /* 0x000fea000b800000 */
[----:B------:R-:W-:-:S13]  /*10990*/  ELECT P0, URZ, PT ;  /* 0x00000000003f782f */ /* 0x000fda0003800000 */
.L_x_106:
[----:B------:R-:W-:Y:S04]  /*109a0*/  BSSY B0, `(.L_x_85) ;  /* 0x0000073000007945 */ /* 0x000fe80003800000 */
[----:B------:R-:W-:Y:S05]  /*109b0*/  @!P0 BRA `(.L_x_86) ;  /* 0x0000000400c48947 */ /* 0x000fea0003800000 */
[----:B------:R-:W-:-:S04]  /*109c0*/  LOP3.LUT R0, R0, 0x2, RZ, 0xfc, !PT ;  /* 0x0000000200007812 */ /* 0x000fc800078efcff */
[----:B------:R-:W-:-:S13]  /*109d0*/  ISETP.NE.AND P0, PT, R0, 0x3, PT ;  /* 0x000000030000780c */ /* 0x000fda0003f05270 */
[----:B------:R-:W-:Y:S05]  /*109e0*/  @!P0 BRA `(.L_x_87) ;  /* 0x0000000000048947 */ /* 0x000fea0003800000 */
[----:B------:R-:W-:Y:S01]  /*109f0*/  BPT.TRAP 0x1 ;  /* 0x000000040000795c */ /* 0x000fe20000300000 */
.L_x_87:
[----:B------:R-:W0:Y:S01]  /*10a00*/  S2R R3, SR_CgaCtaId ;  /* 0x0000000000037919 */ /* 0x000e220000008800 */
[----:B------:R-:W-:-:S04]  /*10a10*/  MOV R0, 0x400 ;  /* 0x0000040000007802 */ /* 0x000fc80000000f00 */
[----:B0-----:R-:W-:Y:S02]  /*10a20*/  LEA R3, R3, R0, 0x18 ;  /* 0x0000000003037211 */ /* 0x001fe400078ec0ff */
[----:B------:R-:W-:-:S03]  /*10a30*/  SHF.L.U32 R0, R6, 0x1f, RZ ;  /* 0x0000001f06007819 */ /* 0x000fc600000006ff */
[----:B------:R-:W-:-:S04]  /*10a40*/  VIADD R3, R3, 0x60 ;  /* 0x0000006003037836 */ /* 0x000fc80000000000 */
[C---:B------:R-:W-:Y:S02]  /*10a50*/  IMAD R7, R14.reuse, 0x8, R3 ;  /* 0x000000080e077824 */ /* 0x040fe400078e0203 */
[----:B------:R-:W-:Y:S02]  /*10a60*/  VIADD R14, R14, 0x1 ;  /* 0x000000010e0e7836 */ /* 0x000fe40000000000 */
[----:B------:R-:W0:Y:S03]  /*10a70*/  SYNCS.PHASECHK.TRANS64.TRYWAIT P0, [R7+URZ], R0 ;  /* 0x00000000070075a7 */ /* 0x000e26000800017f */
[----:B------:R-:W-:-:S04]  /*10a80*/  ISETP.NE.AND P1, PT, R14, 0xc, PT ;  /* 0x0000000c0e00780c */ /* 0x000fc80003f25270 */
[----:B------:R-:W-:Y:S02]  /*10a90*/  SEL R5, RZ, 0x1, P1 ;  /* 0x00000001ff057807 */ /* 0x000fe40000800000 */
[----:B------:R-:W-:Y:S02]  /*10aa0*/  SEL R14, R14, RZ, P1 ;  /* 0x000000ff0e0e7207 */ /* 0x000fe40000800000 */
[----:B------:R-:W-:-:S03]  /*10ab0*/  LOP3.LUT R5, R6, R5, RZ, 0x3c, !PT ;  /* 0x0000000506057212 */ /* 0x000fc600078e3cff */
[----:B------:R-:W-:Y:S01]  /*10ac0*/  IMAD R9, R14, 0x8, R3 ;  /* 0x000000080e097824 */ /* 0x000fe200078e0203 */
[----:B------:R-:W-:Y:S01]  /*10ad0*/  SHF.L.U32 R4, R5, 0x1f, RZ ;  /* 0x0000001f05047819 */ /* 0x000fe200000006ff */
[----:B0-----:R-:W-:Y:S06]  /*10ae0*/  @!P0 BRA `(.L_x_88) ;  /* 0x0000000800048947 */ /* 0x001fec0003800000 */
.L_x_107:
[----:B------:R-:W1:Y:S01]  /*10af0*/  SYNCS.PHASECHK.TRANS64.TRYWAIT P0, [R9+URZ], R4 ;  /* 0x00000004090075a7 */ /* 0x000e62000800017f */
[----:B0-----:R-:W-:-:S05]  /*10b00*/  VIADD R0, R14, 0x1 ;  /* 0x000000010e007836 */ /* 0x001fca0000000000 */
[----:B------:R-:W-:-:S04]  /*10b10*/  ISETP.NE.AND P1, PT, R0, 0xc, PT ;  /* 0x0000000c0000780c */ /* 0x000fc80003f25270 */
[----:B------:R-:W-:Y:S02]  /*10b20*/  SEL R2, RZ, 0x1, P1 ;  /* 0x00000001ff027807 */ /* 0x000fe40000800000 */
[----:B------:R-:W-:Y:S02]  /*10b30*/  SEL R0, R0, RZ, P1 ;  /* 0x000000ff00007207 */ /* 0x000fe40000800000 */
[----:B------:R-:W-:-:S03]  /*10b40*/  LOP3.LUT R7, R5, R2, RZ, 0x3c, !PT ;  /* 0x0000000205077212 */ /* 0x000fc600078e3cff */
[----:B------:R-:W-:Y:S01]  /*10b50*/  IMAD R6, R0, 0x8, R3 ;  /* 0x0000000800067824 */ /* 0x000fe200078e0203 */
[----:B------:R-:W-:Y:S01]  /*10b60*/  SHF.L.U32 R5, R7, 0x1f, RZ ;  /* 0x0000001f07057819 */ /* 0x000fe200000006ff */
[----:B-1----:R-:W-:Y:S06]  /*10b70*/  @!P0 BRA `(.L_x_89) ;  /* 0x0000000400f48947 */ /* 0x002fec0003800000 */
.L_x_108:
[----:B------:R-:W1:Y:S01]  /*10b80*/  SYNCS.PHASECHK.TRANS64.TRYWAIT P0, [R6+URZ], R5 ;  /* 0x00000005060075a7 */ /* 0x000e62000800017f */
[----:B------:R-:W-:-:S05]  /*10b90*/  VIADD R0, R0, 0x1 ;  /* 0x0000000100007836 */ /* 0x000fca0000000000 */
[----:B------:R-:W-:-:S04]  /*10ba0*/  ISETP.NE.AND P1, PT, R0, 0xc, PT ;  /* 0x0000000c0000780c */ /* 0x000fc80003f25270 */
[----:B------:R-:W-:Y:S02]  /*10bb0*/  SEL R2, RZ, 0x1, P1 ;  /* 0x00000001ff027807 */ /* 0x000fe40000800000 */
[----:B------:R-:W-:Y:S02]  /*10bc0*/  SEL R0, R0, RZ, P1 ;  /* 0x000000ff00007207 */ /* 0x000fe40000800000 */
[----:B------:R-:W-:-:S03]  /*10bd0*/  LOP3.LUT R7, R7, R2, RZ, 0x3c, !PT ;  /* 0x0000000207077212 */ /* 0x000fc600078e3cff */
[----:B0-----:R-:W-:Y:S01]  /*10be0*/  IMAD R9, R0, 0x8, R3 ;  /* 0x0000000800097824 */ /* 0x001fe200078e0203 */
[----:B------:R-:W-:Y:S01]  /*10bf0*/  SHF.L.U32 R4, R7, 0x1f, RZ ;  /* 0x0000001f07047819 */ /* 0x000fe200000006ff */
[----:B-1----:R-:W-:Y:S06]  /*10c00*/  @!P0 BRA `(.L_x_90) ;  /* 0x0000000400e48947 */ /* 0x002fec0003800000 */
.L_x_109:
        /* <DEDUP_REMOVED lines=9> */
.L_x_110:
        /* <DEDUP_REMOVED lines=9> */
.L_x_111:
        /* <DEDUP_REMOVED lines=9> */
.L_x_112:
        /* <DEDUP_REMOVED lines=9> */
.L_x_113:
        /* <DEDUP_REMOVED lines=9> */
.L_x_114:
        /* <DEDUP_REMOVED lines=9> */
.L_x_115:
        /* <DEDUP_REMOVED lines=9> */
.L_x_116:
[----:B------:R-:W1:Y:S01]  /*11000*/  SYNCS.PHASECHK.TRANS64.TRYWAIT P0, [R6+URZ], R5 ;  /* 0x00000005060075a7 */ /* 0x000e62000800017f */
[----:B------:R-:W-:-:S05]  /*11010*/  VIADD R0, R0, 0x1 ;  /* 0x0000000100007836 */ /* 0x000fca0000000000 */
[----:B------:R-:W-:-:S04]  /*11020*/  ISETP.NE.AND P1, PT, R0, 0xc, PT ;  /* 0x0000000c0000780c */ /* 0x000fc80003f25270 */
[----:B------:R-:W-:Y:S02]  /*11030*/  SEL R2, RZ, 0x1, P1 ;  /* 0x00000001ff027807 */ /* 0x000fe40000800000 */
[----:B------:R-:W-:Y:S02]  /*11040*/  SEL R0, R0, RZ, P1 ;  /* 0x000000ff00007207 */ /* 0x000fe40000800000 */
[----:B------:R-:W-:Y:S01]  /*11050*/  LOP3.LUT R2, R7, R2, RZ, 0x3c, !PT ;  /* 0x0000000207027212 */ /* 0x000fe200078e3cff */
[----:B-1----:R-:W-:Y:S06]  /*11060*/  @!P0 BRA `(.L_x_98) ;  /* 0x00000004006c8947 */ /* 0x002fec0003800000 */
.L_x_117:
[----:B------:R-:W-:Y:S01]  /*11070*/  IMAD R3, R0, 0x8, R3 ;  /* 0x0000000800037824 */ /* 0x000fe200078e0203 */
[----:B------:R-:W-:-:S07]  /*11080*/  SHF.L.U32 R0, R2, 0x1f, RZ ;  /* 0x0000001f02007819 */ /* 0x000fce00000006ff */
.L_x_99:
[----:B--2---:R2:W3:Y:S02]  /*11090*/  SYNCS.PHASECHK.TRANS64.TRYWAIT P0, [R3+URZ], R0 ;  /* 0x00000000030075a7 */ /* 0x0044e4000800017f */
[----:B---3--:R-:W-:Y:S05]  /*110a0*/  @!P0 NANOSLEEP.SYNCS 0x989680 ;  /* 0x009896800000895d */ /* 0x008fea0003900000 */
[----:B------:R-:W3:Y:S02]  /*110b0*/  @!P0 SYNCS.PHASECHK.TRANS64 P0, [R3+URZ], R0 ;  /* 0x00000000030085a7 */ /* 0x000ee4000800007f */
[----:B---3--:R-:W-:Y:S05]  /*110c0*/  @!P0 BRA `(.L_x_99) ;  /* 0xfffffffc00f08947 */ /* 0x008fea000383ffff */
.L_x_86:
[----:B------:R-:W-:Y:S05]  /*110d0*/  BSYNC B0 ;  /* 0x0000000000007941 */ /* 0x000fea0003800000 */
.L_x_85:
[----:B------:R-:W-:Y:S05]  /*110e0*/  EXIT ;  /* 0x000000000000794d */ /* 0x000fea0003800000 */
.L_x_22:
[----:B-1----:R-:W-:-:S04]  /*110f0*/  IMAD.U32 R16, RZ, RZ, UR7 ;  /* 0x00000007ff107e24 */ /* 0x002fc8000f8e00ff */
[----:B------:R1:W2:Y:S03]  /*11100*/  SYNCS.PHASECHK.TRANS64.TRYWAIT P0, [R16+URZ], R15 ;  /* 0x0000000f100075a7 */ /* 0x0002a6000800017f */
[----:B--2---:R-:W-:Y:S05]  /*11110*/  @!P0 NANOSLEEP.SYNCS 0x989680 ;  /* 0x009896800000895d */ /* 0x004fea0003900000 */
[----:B------:R-:W2:Y:S02]  /*11120*/  @!P0 SYNCS.PHASECHK.TRANS64 P0, [R16+URZ], R15 ;  /* 0x0000000f100085a7 */ /* 0x000ea4000800007f */
[----:B--2---:R-:W-:Y:S05]  /*11130*/  @!P0 BRA `(.L_x_22) ;  /* 0xfffffffc00ec8947 */ /* 0x004fea000383ffff */
[----:B------:R-:W-:Y:S05]  /*11140*/  BRA `(.L_x_21) ;  /* 0xffffff0800d07947 */ /* 0x000fea000383ffff */
.L_x_28:
[----:B-1----:R-:W-:-:S04]  /*11150*/  IMAD.U32 R210, RZ, RZ, UR12 ;  /* 0x0000000cffd27e24 */ /* 0x002fc8000f8e00ff */
[----:B------:R1:W2:Y:S03]  /*11160*/  SYNCS.PHASECHK.TRANS64.TRYWAIT P0, [R210+URZ], R209 ;  /* 0x000000d1d20075a7 */ /* 0x0002a6000800017f */
[----:B--2---:R-:W-:Y:S05]  /*11170*/  @!P0 NANOSLEEP.SYNCS 0x989680 ;  /* 0x009896800000895d */ /* 0x004fea0003900000 */
[----:B------:R-:W2:Y:S02]  /*11180*/  @!P0 SYNCS.PHASECHK.TRANS64 P0, [R210+URZ], R209 ;  /* 0x000000d1d20085a7 */ /* 0x000ea4000800007f */
[----:B--2---:R-:W-:Y:S05]  /*11190*/  @!P0 BRA `(.L_x_28) ;  /* 0xfffffffc00ec8947 */ /* 0x004fea000383ffff */
[----:B------:R-:W-:Y:S05]  /*111a0*/  BRA `(.L_x_27) ;  /* 0xffffff1800607947 */ /* 0x000fea000383ffff */
.L_x_73:
[----:B------:R-:W-:Y:S01]  /*111b0*/  BSSY B1, `(.L_x_100) ;  /* 0x0000006000017945 */ /* 0x000fe20003800000 */
[----:B------:R-:W-:-:S07]  /*111c0*/  IMAD.MOV.U32 R2, RZ, RZ, -0x1 ;  /* 0xffffffffff027424 */ /* 0x000fce00078e00ff */
[----:B------:R-:W-:Y:S05]  /*111d0*/  WARPSYNC.COLLECTIVE R2, `(.L_x_101) ;  /* 0x00000000020c7348 */ /* 0x000fea0003c00000 */
[----:B------:R-:W-:Y:S02]  /*111e0*/  ELECT P0, UR62, PT ;  /* 0x00000000003e782f */ /* 0x000fe40003800000 */
[----:B------:R-:W-:Y:S01]  /*111f0*/  MOV R2, UR62 ;  /* 0x0000003e00027c02 */ /* 0x000fe20008000f00 */
[----:B------:R-:W-:Y:S10]  /*11200*/  ENDCOLLECTIVE ;  /* 0x000000000000791b */ /* 0x000ff40003800000 */
.L_x_101:
[----:B------:R-:W-:Y:S05]  /*11210*/  BSYNC B1 ;  /* 0x0000000000017941 */ /* 0x000fea0003800000 */
.L_x_100:
[----:B------:R-:W-:Y:S05]  /*11220*/  BRA `(.L_x_102) ;  /* 0xffffffe800fc7947 */ /* 0x000fea000383ffff */
.L_x_76:
[----:B0-----:R0:W2:Y:S02]  /*11230*/  SYNCS.PHASECHK.TRANS64.TRYWAIT P0, [R17+URZ+0x60], R4 ;  /* 0x00006004110075a7 */ /* 0x0010a4000800017f */
[----:B--2---:R-:W-:Y:S05]  /*11240*/  @!P0 NANOSLEEP.SYNCS 0x989680 ;  /* 0x009896800000895d */ /* 0x004fea0003900000 */
[----:B------:R-:W2:Y:S02]  /*11250*/  @!P0 SYNCS.PHASECHK.TRANS64 P0, [R17+URZ+0x60], R4 ;  /* 0x00006004110085a7 */ /* 0x000ea4000800007f */
[----:B--2---:R-:W-:Y:S05]  /*11260*/  @!P0 BRA `(.L_x_76) ;  /* 0xfffffffc00f08947 */ /* 0x004fea000383ffff */
[----:B------:R-:W-:Y:S05]  /*11270*/  BRA `(.L_x_103) ;  /* 0xffffffec003c7947 */ /* 0x000fea000383ffff */
.L_x_84:
[----:B------:R-:W-:Y:S01]  /*11280*/  BSSY B0, `(.L_x_104) ;  /* 0x0000006000007945 */ /* 0x000fe20003800000 */
[----:B------:R-:W-:-:S07]  /*11290*/  IMAD.MOV.U32 R2, RZ, RZ, -0x1 ;  /* 0xffffffffff027424 */ /* 0x000fce00078e00ff */
[----:B------:R-:W-:Y:S05]  /*112a0*/  WARPSYNC.COLLECTIVE R2, `(.L_x_105) ;  /* 0x00000000020c7348 */ /* 0x000fea0003c00000 */
[----:B------:R-:W-:Y:S02]  /*112b0*/  ELECT P0, UR62, PT ;  /* 0x00000000003e782f */ /* 0x000fe40003800000 */
[----:B------:R-:W-:Y:S01]  /*112c0*/  MOV R2, UR62 ;  /* 0x0000003e00027c02 */ /* 0x000fe20008000f00 */
[----:B------:R-:W-:Y:S10]  /*112d0*/  ENDCOLLECTIVE ;  /* 0x000000000000791b */ /* 0x000ff40003800000 */
.L_x_105:
[----:B------:R-:W-:Y:S05]  /*112e0*/  BSYNC B0 ;  /* 0x0000000000007941 */ /* 0x000fea0003800000 */
.L_x_104:
[----:B------:R-:W-:Y:S05]  /*112f0*/  BRA `(.L_x_106) ;  /* 0xfffffff400a87947 */ /* 0x000fea000383ffff */
.L_x_88:
[----:B0-----:R0:W1:Y:S02]  /*11300*/  SYNCS.PHASECHK.TRANS64.TRYWAIT P0, [R7+URZ], R0 ;  /* 0x00000000070075a7 */ /* 0x001064000800017f */
[----:B-1----:R-:W-:Y:S05]  /*11310*/  @!P0 NANOSLEEP.SYNCS 0x989680 ;  /* 0x009896800000895d */ /* 0x002fea0003900000 */
[----:B------:R-:W1:Y:S02]  /*11320*/  @!P0 SYNCS.PHASECHK.TRANS64 P0, [R7+URZ], R0 ;  /* 0x00000000070085a7 */ /* 0x000e64000800007f */
[----:B-1----:R-:W-:Y:S05]  /*11330*/  @!P0 BRA `(.L_x_88) ;  /* 0xfffffffc00f08947 */ /* 0x002fea000383ffff */
[----:B------:R-:W-:Y:S05]  /*11340*/  BRA `(.L_x_107) ;  /* 0xfffffff400e87947 */ /* 0x000fea000383ffff */
.L_x_89:
[----:B0-----:R0:W1:Y:S02]  /*11350*/  SYNCS.PHASECHK.TRANS64.TRYWAIT P0, [R9+URZ], R4 ;  /* 0x00000004090075a7 */ /* 0x001064000800017f */
[----:B-1----:R-:W-:Y:S05]  /*11360*/  @!P0 NANOSLEEP.SYNCS 0x989680 ;  /* 0x009896800000895d */ /* 0x002fea0003900000 */
[----:B------:R-:W1:Y:S02]  /*11370*/  @!P0 SYNCS.PHASECHK.TRANS64 P0, [R9+URZ], R4 ;  /* 0x00000004090085a7 */ /* 0x000e64000800007f */
[----:B-1----:R-:W-:Y:S05]  /*11380*/  @!P0 BRA `(.L_x_89) ;  /* 0xfffffffc00f08947 */ /* 0x002fea000383ffff */
[----:B------:R-:W-:Y:S05]  /*11390*/  BRA `(.L_x_108) ;  /* 0xfffffff400f87947 */ /* 0x000fea000383ffff */
.L_x_90:
[----:B0-----:R0:W1:Y:S02]  /*113a0*/  SYNCS.PHASECHK.TRANS64.TRYWAIT P0, [R6+URZ], R5 ;  /* 0x00000005060075a7 */ /* 0x001064000800017f */
[----:B-1----:R-:W-:Y:S05]  /*113b0*/  @!P0 NANOSLEEP.SYNCS 0x989680 ;  /* 0x009896800000895d */ /* 0x002fea0003900000 */
[----:B------:R-:W1:Y:S02]  /*113c0*/  @!P0 SYNCS.PHASECHK.TRANS64 P0, [R6+URZ], R5 ;  /* 0x00000005060085a7 */ /* 0x000e64000800007f */
[----:B-1----:R-:W-:Y:S05]  /*113d0*/  @!P0 BRA `(.L_x_90) ;  /* 0xfffffffc00f08947 */ /* 0x002fea000383ffff */
[----:B------:R-:W-:Y:S05]  /*113e0*/  BRA `(.L_x_109) ;  /* 0xfffffff800087947 */ /* 0x000fea000383ffff */
.L_x_91:
[----:B0-----:R0:W1:Y:S02]  /*113f0*/  SYNCS.PHASECHK.TRANS64.TRYWAIT P0, [R9+URZ], R4 ;  /* 0x00000004090075a7 */ /* 0x001064000800017f */
[----:B-1----:R-:W-:Y:S05]  /*11400*/  @!P0 NANOSLEEP.SYNCS 0x989680 ;  /* 0x009896800000895d */ /* 0x002fea0003900000 */
[----:B------:R-:W1:Y:S02]  /*11410*/  @!P0 SYNCS.PHASECHK.TRANS64 P0, [R9+URZ], R4 ;  /* 0x00000004090085a7 */ /* 0x000e64000800007f */
[----:B-1----:R-:W-:Y:S05]  /*11420*/  @!P0 BRA `(.L_x_91) ;  /* 0xfffffffc00f08947 */ /* 0x002fea000383ffff */
[----:B------:R-:W-:Y:S05]  /*11430*/  BRA `(.L_x_110) ;  /* 0xfffffff800187947 */ /* 0x000fea000383ffff */
.L_x_92:
[----:B0-----:R0:W1:Y:S02]  /*11440*/  SYNCS.PHASECHK.TRANS64.TRYWAIT P0, [R6+URZ], R5 ;  /* 0x00000005060075a7 */ /* 0x001064000800017f */
[----:B-1----:R-:W-:Y:S05]  /*11450*/  @!P0 NANOSLEEP.SYNCS 0x989680 ;  /* 0x009896800000895d */ /* 0x002fea0003900000 */
[----:B------:R-:W1:Y:S02]  /*11460*/  @!P0 SYNCS.PHASECHK.TRANS64 P0, [R6+URZ], R5 ;  /* 0x00000005060085a7 */ /* 0x000e64000800007f */
[----:B-1----:R-:W-:Y:S05]  /*11470*/  @!P0 BRA `(.L_x_92) ;  /* 0xfffffffc00f08947 */ /* 0x002fea000383ffff */
[----:B------:R-:W-:Y:S05]  /*11480*/  BRA `(.L_x_111) ;  /* 0xfffffff800287947 */ /* 0x000fea000383ffff */
.L_x_93:
[----:B0-----:R0:W1:Y:S02]  /*11490*/  SYNCS.PHASECHK.TRANS64.TRYWAIT P0, [R9+URZ], R4 ;  /* 0x00000004090075a7 */ /* 0x001064000800017f */
[----:B-1----:R-:W-:Y:S05]  /*114a0*/  @!P0 NANOSLEEP.SYNCS 0x989680 ;  /* 0x009896800000895d */ /* 0x002fea0003900000 */
[----:B------:R-:W1:Y:S02]  /*114b0*/  @!P0 SYNCS.PHASECHK.TRANS64 P0, [R9+URZ], R4 ;  /* 0x00000004090085a7 */ /* 0x000e64000800007f */
[----:B-1----:R-:W-:Y:S05]  /*114c0*/  @!P0 BRA `(.L_x_93) ;  /* 0xfffffffc00f08947 */ /* 0x002fea000383ffff */
[----:B------:R-:W-:Y:S05]  /*114d0*/  BRA `(.L_x_112) ;  /* 0xfffffff800387947 */ /* 0x000fea000383ffff */
.L_x_94:
[----:B0-----:R0:W1:Y:S02]  /*114e0*/  SYNCS.PHASECHK.TRANS64.TRYWAIT P0, [R6+URZ], R5 ;  /* 0x00000005060075a7 */ /* 0x001064000800017f */
[----:B-1----:R-:W-:Y:S05]  /*114f0*/  @!P0 NANOSLEEP.SYNCS 0x989680 ;  /* 0x009896800000895d */ /* 0x002fea0003900000 */
[----:B------:R-:W1:Y:S02]  /*11500*/  @!P0 SYNCS.PHASECHK.TRANS64 P0, [R6+URZ], R5 ;  /* 0x00000005060085a7 */ /* 0x000e64000800007f */
[----:B-1----:R-:W-:Y:S05]  /*11510*/  @!P0 BRA `(.L_x_94) ;  /* 0xfffffffc00f08947 */ /* 0x002fea000383ffff */
[----:B------:R-:W-:Y:S05]  /*11520*/  BRA `(.L_x_113) ;  /* 0xfffffff800487947 */ /* 0x000fea000383ffff */
.L_x_95:
[----:B0-----:R0:W1:Y:S02]  /*11530*/  SYNCS.PHASECHK.TRANS64.TRYWAIT P0, [R9+URZ], R4 ;  /* 0x00000004090075a7 */ /* 0x001064000800017f */
[----:B-1----:R-:W-:Y:S05]  /*11540*/  @!P0 NANOSLEEP.SYNCS 0x989680 ;  /* 0x009896800000895d */ /* 0x002fea0003900000 */
[----:B------:R-:W1:Y:S02]  /*11550*/  @!P0 SYNCS.PHASECHK.TRANS64 P0, [R9+URZ], R4 ;  /* 0x00000004090085a7 */ /* 0x000e64000800007f */
[----:B-1----:R-:W-:Y:S05]  /*11560*/  @!P0 BRA `(.L_x_95) ;  /* 0xfffffffc00f08947 */ /* 0x002fea000383ffff */
[----:B------:R-:W-:Y:S05]  /*11570*/  BRA `(.L_x_114) ;  /* 0xfffffff800587947 */ /* 0x000fea000383ffff */
.L_x_96:
[----:B0-----:R0:W1:Y:S02]  /*11580*/  SYNCS.PHASECHK.TRANS64.TRYWAIT P0, [R6+URZ], R5 ;  /* 0x00000005060075a7 */ /* 0x001064000800017f */
[----:B-1----:R-:W-:Y:S05]  /*11590*/  @!P0 NANOSLEEP.SYNCS 0x989680 ;  /* 0x009896800000895d */ /* 0x002fea0003900000 */
[----:B------:R-:W1:Y:S02]  /*115a0*/  @!P0 SYNCS.PHASECHK.TRANS64 P0, [R6+URZ], R5 ;  /* 0x00000005060085a7 */ /* 0x000e64000800007f */
[----:B-1----:R-:W-:Y:S05]  /*115b0*/  @!P0 BRA `(.L_x_96) ;  /* 0xfffffffc00f08947 */ /* 0x002fea000383ffff */
[----:B------:R-:W-:Y:S05]  /*115c0*/  BRA `(.L_x_115) ;  /* 0xfffffff800687947 */ /* 0x000fea000383ffff */
.L_x_97:
[----:B0-----:R0:W1:Y:S02]  /*115d0*/  SYNCS.PHASECHK.TRANS64.TRYWAIT P0, [R9+URZ], R4 ;  /* 0x00000004090075a7 */ /* 0x001064000800017f */
[----:B-1----:R-:W-:Y:S05]  /*115e0*/  @!P0 NANOSLEEP.SYNCS 0x989680 ;  /* 0x009896800000895d */ /* 0x002fea0003900000 */
[----:B------:R-:W1:Y:S02]  /*115f0*/  @!P0 SYNCS.PHASECHK.TRANS64 P0, [R9+URZ], R4 ;  /* 0x00000004090085a7 */ /* 0x000e64000800007f */
[----:B-1----:R-:W-:Y:S05]  /*11600*/  @!P0 BRA `(.L_x_97) ;  /* 0xfffffffc00f08947 */ /* 0x002fea000383ffff */
[----:B------:R-:W-:Y:S05]  /*11610*/  BRA `(.L_x_116) ;  /* 0xfffffff800787947 */ /* 0x000fea000383ffff */
.L_x_98:
[----:B-1----:R1:W2:Y:S02]  /*11620*/  SYNCS.PHASECHK.TRANS64.TRYWAIT P0, [R6+URZ], R5 ;  /* 0x00000005060075a7 */ /* 0x0022a4000800017f */
[----:B--2---:R-:W-:Y:S05]  /*11630*/  @!P0 NANOSLEEP.SYNCS 0x989680 ;  /* 0x009896800000895d */ /* 0x004fea0003900000 */
[----:B------:R-:W2:Y:S02]  /*11640*/  @!P0 SYNCS.PHASECHK.TRANS64 P0, [R6+URZ], R5 ;  /* 0x00000005060085a7 */ /* 0x000ea4000800007f */
[----:B--2---:R-:W-:Y:S05]  /*11650*/  @!P0 BRA `(.L_x_98) ;  /* 0xfffffffc00f08947 */ /* 0x004fea000383ffff */
[----:B------:R-:W-:Y:S05]  /*11660*/  BRA `(.L_x_117) ;  /* 0xfffffff800807947 */ /* 0x000fea000383ffff */
.L_x_118:
[----:B------:R-:W-:-:S00]  /*11670*/  BRA `(.L_x_118) ;  /* 0xfffffffc00fc7947 */ /* 0x000fc0000383ffff */
[----:B------:R-:W-:-:S00]  /*11680*/  NOP ;  /* 0x0000000000007918 */ /* 0x000fc00000000000 */
[----:B------:R-:W-:-:S00]  /*11690*/  NOP ;  /* 0x0000000000007918 */ /* 0x000fc00000000000 */
[----:B------:R-:W-:-:S00]  /*116a0*/  NOP ;  /* 0x0000000000007918 */ /* 0x000fc00000000000 */
[----:B------:R-:W-:-:S00]  /*116b0*/  NOP ;  /* 0x0000000000007918 */ /* 0x000fc00000000000 */
[----:B------:R-:W-:-:S00]  /*116c0*/  NOP ;  /* 0x0000000000007918 */ /* 0x000fc00000000000 */
[----:B------:R-:W-:-:S00]  /*116d0*/  NOP ;  /* 0x0000000000007918 */ /* 0x000fc00000000000 */
[----:B------:R-:W-:-:S00]  /*116e0*/  NOP ;  /* 0x0000000000007918 */ /* 0x000fc00000000000 */
[----:B------:R-:W-:-:S00]  /*116f0*/  NOP ;  /* 0x0000000000007918 */ /* 0x000fc00000000000 */
.L_x_119:


//--------------------- .nv.shared._ZN7cutlass13device_kernelINS_4gemm6kernel13GemmUniversalIN4cute5tupleIJiiiiEEENS1_10collective13CollectiveMmaINS1_37MainloopSm90TmaGmmaWarpSpecializedFP8ILi12ENS5_IJNS4_1CILi2EEENSA_ILi1EEESC_EEENS1_35KernelTmaWarpSpecializedCooperativeEEENS5_IJNSA_ILi512EEENSA_ILi48EEENSA_ILi32EEEEEENS_12float_e4m3_tENS5_IJlSC_lEEESK_SL_NS4_8TiledMMAINS4_8MMA_AtomIJNS4_4SM904GMMA30MMA_64x16x32_F32E4M3E4M3_SS_TNILNSP_7ScaleInE1ELSR_1EEEEEENS4_6LayoutISD_NS5_IJSC_NSA_ILi0EEESV_EEEEENS5_IJNS4_10UnderscoreESY_SY_EEEEENS4_13SM90_TMA_LOADENS4_14ComposedLayoutINS4_7SwizzleILi1ELi4ELi3EEENS4_18smem_ptr_flag_bitsILi8EEENSU_INS5_IJNSA_ILi8EEESI_EEENS5_IJSI_SC_EEEEEEEvNS4_8identityENS4_23SM90_TMA_LOAD_MULTICASTES1B_vS1C_EENS_8epilogue10collective6detail29Sm90TmaWarpSpecializedAdapterINS1G_15DefaultEpilogueISK_SL_SL_NS1F_6thread17LinearCombinationISK_Li1EffLNS1K_9ScaleType4KindE0ELNS_15FloatRoundStyleE2ESK_EENS1_15EpilogueDefaultEEEEEvvEEEEvNT_6ParamsE --------------------------
	.section	.nv.shared._ZN7cutlass13device_kernelINS_4gemm6kernel13GemmUniversalIN4cute5tupleIJiiiiEEENS1_10collective13CollectiveMmaINS1_37MainloopSm90TmaGmmaWarpSpecializedFP8ILi12ENS5_IJNS4_1CILi2EEENSA_ILi1EEESC_EEENS1_35KernelTmaWarpSpecializedCooperativeEEENS5_IJNSA_ILi512EEENSA_ILi48EEENSA_ILi32EEEEEENS_12float_e4m3_tENS5_IJlSC_lEEESK_SL_NS4_8TiledMMAINS4_8MMA_AtomIJNS4_4SM904GMMA30MMA_64x16x32_F32E4M3E4M3_SS_TNILNSP_7ScaleInE1ELSR_1EEEEEENS4_6LayoutISD_NS5_IJSC_NSA_ILi0EEESV_EEEEENS5_IJNS4_10UnderscoreESY_SY_EEEEENS4_13SM90_TMA_LOADENS4_14ComposedLayoutINS4_7SwizzleILi1ELi4ELi3EEENS4_18smem_ptr_flag_bitsILi8EEENSU_INS5_IJNSA_ILi8EEESI_EEENS5_IJSI_SC_EEEEEEEvNS4_8identityENS4_23SM90_TMA_LOAD_MULTICASTES1B_vS1C_EENS_8epilogue10collective6detail29Sm90TmaWarpSpecializedAdapterINS1G_15DefaultEpilogueISK_SL_SL_NS1F_6thread17LinearCombinationISK_Li1EffLNS1K_9ScaleType4KindE0ELNS_15FloatRoundStyleE2ESK_EENS1_15EpilogueDefaultEEEEEvvEEEEvNT_6ParamsE,"aw",@nobits
	.sectionflags	@""
	.align	16
	.zero		1024


//--------------------- .nv.shared.reserved.0     --------------------------
	.section	.nv.shared.reserved.0,"aw",@nobits
	.weak		__nv_reservedSMEM_offset_0_alias
	.size		__nv_reservedSMEM_offset_0_alias, 0, 0
	.other		__nv_reservedSMEM_offset_0_alias,@"STO_CUDA_RESERVED_SHARED STV_DEFAULT"
__nv_reservedSMEM_offset_0_alias:
	.zero		0


//--------------------- .nv.global                --------------------------
	.section	.nv.global,"aw",@nobits
.nv.global:
	.type		_ZN40_INTERNAL_e2498e58_4_k_cu_56f27164_134504cute1_E,@object
	.size		_ZN40_INTERNAL_e2498e58_4_k_cu_56f27164_134504cute1_E,(_ZN40_INTERNAL_e2498e58_4_k_cu_56f27164_134504cuda3std3__45__cpo6cbeginE - _ZN40_INTERNAL_e2498e58_4_k_cu_56f27164_134504cute1_E)
_ZN40_INTERNAL_e2498e58_4_k_cu_56f27164_134504cute1_E:
	.zero		1
	.type		_ZN40_INTERNAL_e2498e58_4_k_cu_56f27164_134504cuda3std3__45__cpo6cbeginE,@object
	.size		_ZN40_INTERNAL_e2498e58_4_k_cu_56f27164_134504cuda3std3__45__cpo6cbeginE,(_ZN40_INTERNAL_e2498e58_4_k_cu_56f27164_134504cuda3std3__48in_placeE - _ZN40_INTERNAL_e2498e58_4_k_cu_56f27164_134504cuda3std3__45__cpo6cbeginE)
_ZN40_INTERNAL_e2498e58_4_k_cu_56f27164_134504cuda3std3__45__cpo6cbeginE:
	.zero		1
	.type		_ZN40_INTERNAL_e2498e58_4_k_cu_56f27164_134504cuda3std3__48in_placeE,@object
	.size		_ZN40_INTERNAL_e2498e58_4_k_cu_56f27164_134504cuda3std3__48in_placeE,(_ZN40_INTERNAL_e2498e58_4_k_cu_56f27164_134504cuda3std6ranges3__45__cpo9iter_moveE - _ZN40_INTERNAL_e2498e58_4_k_cu_56f27164_134504cuda3std3__48in_placeE)
_ZN40_INTERNAL_e2498e58_4_k_cu_56f27164_134504cuda3std3__48in_placeE:
	.zero		1
	.type		_ZN40_INTERNAL_e2498e58_4_k_cu_56f27164_134504cuda3std6ranges3__45__cpo9iter_moveE,@object
	.size		_ZN40_INTERNAL_e2498e58_4_k_cu_56f27164_134504cuda3std6ranges3__45__cpo9iter_moveE,(_ZN40_INTERNAL_e2498e58_4_k_cu_56f27164_134504cuda3std3__45__cpo5beginE - _ZN40_INTERNAL_e2498e58_4_k_cu_56f27164_134504cuda3std6ranges3__45__cpo9iter_moveE)
_ZN40_INTERNAL_e2498e58_4_k_cu_56f27164_134504cuda3std6ranges3__45__cpo9iter_moveE:
	.zero		1
	.type		_ZN40_INTERNAL_e2498e58_4_k_cu_56f27164_134504cuda3std3__45__cpo5beginE,@object
	.size		_ZN40_INTERNAL_e2498e58_4_k_cu_56f27164_134504cuda3std3__45__cpo5beginE,(_ZN40_INTERNAL_e2498e58_4_k_cu_56f27164_134504cuda3std3__442_GLOBAL__N__e2498e58_4_k_cu_56f27164_134506ignoreE - _ZN40_INTERNAL_e2498e58_4_k_cu_56f27164_134504cuda3std3__45__cpo5beginE)
_ZN40_INTERNAL_e2498e58_4_k_cu_56f27164_134504cuda3std3__45__cpo5beginE:
	.zero		1
	.type		_ZN40_INTERNAL_e2498e58_4_k_cu_56f27164_134504cuda3std3__442_GLOBAL__N__e2498e58_4_k_cu_56f27164_134506ignoreE,@object
	.size		_ZN40_INTERNAL_e2498e58_4_k_cu_56f27164_134504cuda3std3__442_GLOBAL__N__e2498e58_4_k_cu_56f27164_134506ignoreE,(_ZN40_INTERNAL_e2498e58_4_k_cu_56f27164_134504cute7productE - _ZN40_INTERNAL_e2498e58_4_k_cu_56f27164_134504cuda3std3__442_GLOBAL__N__e2498e58_4_k_cu_56f27164_134506ignoreE)
_ZN40_INTERNAL_e2498e58_4_k_cu_56f27164_134504cuda3std3__442_GLOBAL__N__e2498e58_4_k_cu_56f27164_134506ignoreE:
	.zero		1
	.type		_ZN40_INTERNAL_e2498e58_4_k_cu_56f27164_134504cute7productE,@object
	.size		_ZN40_INTERNAL_e2498e58_4_k_cu_56f27164_134504cute7productE,(_ZN40_INTERNAL_e2498e58_4_k_cu_56f27164_134504cuda3std3__45__cpo3endE - _ZN40_INTERNAL_e2498e58_4_k_cu_56f27164_134504cute7productE)
_ZN40_INTERNAL_e2498e58_4_k_cu_56f27164_134504cute7productE:
	.zero		1
	.type		_ZN40_INTERNAL_e2498e58_4_k_cu_56f27164_134504cuda3std3__45__cpo3endE,@object
	.size		_ZN40_INTERNAL_e2498e58_4_k_cu_56f27164_134504cuda3std3__45__cpo3endE,(_ZN40_INTERNAL_e2498e58_4_k_cu_56f27164_134504cuda3std3__419piecewise_constructE - _ZN40_INTERNAL_e2498e58_4_k_cu_56f27164_134504cuda3std3__45__cpo3endE)
_ZN40_INTERNAL_e2498e58_4_k_cu_56f27164_134504cuda3std3__45__cpo3endE:
	.zero		1
	.type		_ZN40_INTERNAL_e2498e58_4_k_cu_56f27164_134504cuda3std3__419piecewise_constructE,@object
	.size		_ZN40_INTERNAL_e2498e58_4_k_cu_56f27164_134504cuda3std3__419piecewise_constructE,(_ZN40_INTERNAL_e2498e58_4_k_cu_56f27164_134504cuda3std3__45__cpo4cendE - _ZN40_INTERNAL_e2498e58_4_k_cu_56f27164_134504cuda3std3__419piecewise_constructE)
_ZN40_INTERNAL_e2498e58_4_k_cu_56f27164_134504cuda3std3__419piecewise_constructE:
	.zero		1
	.type		_ZN40_INTERNAL_e2498e58_4_k_cu_56f27164_134504cuda3std3__45__cpo4cendE,@object
	.size		_ZN40_INTERNAL_e2498e58_4_k_cu_56f27164_134504cuda3std3__45__cpo4cendE,(_ZN40_INTERNAL_e2498e58_4_k_cu_56f27164_134504cuda3std6ranges3__45__cpo4swapE - _ZN40_INTERNAL_e2498e58_4_k_cu_56f27164_134504cuda3std3__45__cpo4cendE)
_ZN40_INTERNAL_e2498e58_4_k_cu_56f27164_134504cuda3std3__45__cpo4cendE:
	.zero		1
	.type		_ZN40_INTERNAL_e2498e58_4_k_cu_56f27164_134504cuda3std6ranges3__45__cpo4swapE,@object
	.size		_ZN40_INTERNAL_e2498e58_4_k_cu_56f27164_134504cuda3std6ranges3__45__cpo4swapE,(.L_7 - _ZN40_INTERNAL_e2498e58_4_k_cu_56f27164_134504cuda3std6ranges3__45__cpo4swapE)
_ZN40_INTERNAL_e2498e58_4_k_cu_56f27164_134504cuda3std6ranges3__45__cpo4swapE:
	.zero		1
.L_7:


//--------------------- .nv.constant0._ZN7cutlass13device_kernelINS_4gemm6kernel13GemmUniversalIN4cute5tupleIJiiiiEEENS1_10collective13CollectiveMmaINS1_37MainloopSm90TmaGmmaWarpSpecializedFP8ILi12ENS5_IJNS4_1CILi2EEENSA_ILi1EEESC_EEENS1_35KernelTmaWarpSpecializedCooperativeEEENS5_IJNSA_ILi512EEENSA_ILi48EEENSA_ILi32EEEEEENS_12float_e4m3_tENS5_IJlSC_lEEESK_SL_NS4_8TiledMMAINS4_8MMA_AtomIJNS4_4SM904GMMA30MMA_64x16x32_F32E4M3E4M3_SS_TNILNSP_7ScaleInE1ELSR_1EEEEEENS4_6LayoutISD_NS5_IJSC_NSA_ILi0EEESV_EEEEENS5_IJNS4_10UnderscoreESY_SY_EEEEENS4_13SM90_TMA_LOADENS4_14ComposedLayoutINS4_7SwizzleILi1ELi4ELi3EEENS4_18smem_ptr_flag_bitsILi8EEENSU_INS5_IJNSA_ILi8EEESI_EEENS5_IJSI_SC_EEEEEEEvNS4_8identityENS4_23SM90_TMA_LOAD_MULTICASTES1B_vS1C_EENS_8epilogue10collective6detail29Sm90TmaWarpSpecializedAdapterINS1G_15DefaultEpilogueISK_SL_SL_NS1F_6thread17LinearCombinationISK_Li1EffLNS1K_9ScaleType4KindE0ELNS_15FloatRoundStyleE2ESK_EENS1_15EpilogueDefaultEEEEEvvEEEEvNT_6ParamsE --------------------------
	.section	.nv.constant0._ZN7cutlass13device_kernelINS_4gemm6kernel13GemmUniversalIN4cute5tupleIJiiiiEEENS1_10collective13CollectiveMmaINS1_37MainloopSm90TmaGmmaWarpSpecializedFP8ILi12ENS5_IJNS4_1CILi2EEENSA_ILi1EEESC_EEENS1_35KernelTmaWarpSpecializedCooperativeEEENS5_IJNSA_ILi512EEENSA_ILi48EEENSA_ILi32EEEEEENS_12float_e4m3_tENS5_IJlSC_lEEESK_SL_NS4_8TiledMMAINS4_8MMA_AtomIJNS4_4SM904GMMA30MMA_64x16x32_F32E4M3E4M3_SS_TNILNSP_7ScaleInE1ELSR_1EEEEEENS4_6LayoutISD_NS5_IJSC_NSA_ILi0EEESV_EEEEENS5_IJNS4_10UnderscoreESY_SY_EEEEENS4_13SM90_TMA_LOADENS4_14ComposedLayoutINS4_7SwizzleILi1ELi4ELi3EEENS4_18smem_ptr_flag_bitsILi8EEENSU_INS5_IJNSA_ILi8EEESI_EEENS5_IJSI_SC_EEEEEEEvNS4_8identityENS4_23SM90_TMA_LOAD_MULTICASTES1B_vS1C_EENS_8epilogue10collective6detail29Sm90TmaWarpSpecializedAdapterINS1G_15DefaultEpilogueISK_SL_SL_NS1F_6thread17LinearCombinationISK_Li1EffLNS1K_9ScaleType4KindE0ELNS_15FloatRoundStyleE2ESK_EENS1_15EpilogueDefaultEEEEEvvEEEEvNT_6ParamsE,"a",@progbits
	.sectionflags	@""
	.align	4
.nv.constant0._ZN7cutlass13device_kernelINS_4gemm6kernel13GemmUniversalIN4cute5tupleIJiiiiEEENS1_10collective13CollectiveMmaINS1_37MainloopSm90TmaGmmaWarpSpecializedFP8ILi12ENS5_IJNS4_1CILi2EEENSA_ILi1EEESC_EEENS1_35KernelTmaWarpSpecializedCooperativeEEENS5_IJNSA_ILi512EEENSA_ILi48EEENSA_ILi32EEEEEENS_12float_e4m3_tENS5_IJlSC_lEEESK_SL_NS4_8TiledMMAINS4_8MMA_AtomIJNS4_4SM904GMMA30MMA_64x16x32_F32E4M3E4M3_SS_TNILNSP_7ScaleInE1ELSR_1EEEEEENS4_6LayoutISD_NS5_IJSC_NSA_ILi0EEESV_EEEEENS5_IJNS4_10UnderscoreESY_SY_EEEEENS4_13SM90_TMA_LOADENS4_14ComposedLayoutINS4_7SwizzleILi1ELi4ELi3EEENS4_18smem_ptr_flag_bitsILi8EEENSU_INS5_IJNSA_ILi8EEESI_EEENS5_IJSI_SC_EEEEEEEvNS4_8identityENS4_23SM90_TMA_LOAD_MULTICASTES1B_vS1C_EENS_8epilogue10collective6detail29Sm90TmaWarpSpecializedAdapterINS1G_15DefaultEpilogueISK_SL_SL_NS1F_6thread17LinearCombinationISK_Li1EffLNS1K_9ScaleType4KindE0ELNS_15FloatRoundStyleE2ESK_EENS1_15EpilogueDefaultEEEEEvvEEEEvNT_6ParamsE:
	.zero		1664


//--------------------- SYMBOLS --------------------------

	.type		.nv.reservedSmem.offset0,@object
	.size		.nv.reservedSmem.offset0,0x4
